	.target	sm_90a

	.elftype	@"ET_EXEC"


//--------------------- .note.nv.tkinfo           --------------------------
	.section	.note.nv.tkinfo,"",@"SHT_NOTE"
	.sectionflags	@"SHF_NOTE_NV_TKINFO"
	.tkinfo
        /*0018*/ 	.word	0x00000002
        /*0030*/ 	.string	""
        /*0030*/ 	.string	"ptxas"
        /*0030*/ 	.string	"Cuda compilation tools, release 13.0, V13.0.88"
        /*0030*/ 	.string	"Build cuda_13.0.r13.0/compiler.36424714_0"
        /*0030*/ 	.string	"-arch sm_90a -m 64 "



//--------------------- .note.nv.cuinfo           --------------------------
	.section	.note.nv.cuinfo,"",@"SHT_NOTE"
	.sectionflags	@"SHF_NOTE_NV_CUINFO"
        /*0018*/ 	.short	0x0002
        /*001a*/ 	.short	0x005a
        /*001c*/ 	.short	0x0082
	.zero		2


//--------------------- .nv.info                  --------------------------
	.section	.nv.info,"",@"SHT_CUDA_INFO"
	.align	4


	//----- nvinfo : EIATTR_REGCOUNT
	.align		4
        /*0000*/ 	.byte	0x04, 0x2f
        /*0002*/ 	.short	(.L_16 - .L_15)
	.align		4
.L_15:
        /*0004*/ 	.word	index@(_ZN7cutlass13device_kernelINS_4fmha6kernel28FmhaKernelTmaWarpSpecializedINS1_10collective30FmhaMainloopTmaWarpSpecializedINS_10bfloat16_tEffN4cute5tupleIJNS7_1CILi128EEENS9_ILi256EEENS9_ILi80EEEEEENS8_IJiNS9_ILi1EEENS8_IJiiEEEEEESG_SG_NS4_14ResidualFusionEJEEENS4_15FmhaFwdEpilogueIS6_fNS8_IJNS9_ILi64EEESC_SB_EEEEENS2_23IndividualTileSchedulerEJEEEEEvNT_6ParamsE)
        /*0008*/ 	.word	0x000000a8


	//----- nvinfo : EIATTR_FRAME_SIZE
	.align		4
.L_16:
        /*000c*/ 	.byte	0x04, 0x11
        /*000e*/ 	.short	(.L_18 - .L_17)
	.align		4
.L_17:
        /*0010*/ 	.word	index@($__internal_0_$__cuda_sm20_rcp_rn_f32_slowpath)
        /*0014*/ 	.word	0x00000000


	//----- nvinfo : EIATTR_FRAME_SIZE
	.align		4
.L_18:
        /*0018*/ 	.byte	0x04, 0x11
        /*001a*/ 	.short	(.L_20 - .L_19)
	.align		4
.L_19:
        /*001c*/ 	.word	index@(_ZN7cutlass13device_kernelINS_4fmha6kernel28FmhaKernelTmaWarpSpecializedINS1_10collective30FmhaMainloopTmaWarpSpecializedINS_10bfloat16_tEffN4cute5tupleIJNS7_1CILi128EEENS9_ILi256EEENS9_ILi80EEEEEENS8_IJiNS9_ILi1EEENS8_IJiiEEEEEESG_SG_NS4_14ResidualFusionEJEEENS4_15FmhaFwdEpilogueIS6_fNS8_IJNS9_ILi64EEESC_SB_EEEEENS2_23IndividualTileSchedulerEJEEEEEvNT_6ParamsE)
        /*0020*/ 	.word	0x00000000


	//----- nvinfo : EIATTR_MIN_STACK_SIZE
	.align		4
.L_20:
        /*0024*/ 	.byte	0x04, 0x12
        /*0026*/ 	.short	(.L_22 - .L_21)
	.align		4
.L_21:
        /*0028*/ 	.word	index@(_ZN7cutlass13device_kernelINS_4fmha6kernel28FmhaKernelTmaWarpSpecializedINS1_10collective30FmhaMainloopTmaWarpSpecializedINS_10bfloat16_tEffN4cute5tupleIJNS7_1CILi128EEENS9_ILi256EEENS9_ILi80EEEEEENS8_IJiNS9_ILi1EEENS8_IJiiEEEEEESG_SG_NS4_14ResidualFusionEJEEENS4_15FmhaFwdEpilogueIS6_fNS8_IJNS9_ILi64EEESC_SB_EEEEENS2_23IndividualTileSchedulerEJEEEEEvNT_6ParamsE)
        /*002c*/ 	.word	0x00000000
.L_22:


//--------------------- .nv.compat                --------------------------
	.section	.nv.compat,"",@"SHT_CUDA_COMPAT_INFO"
	.align	4
        /*0000*/ 	.byte	0x02, 0x09, 0x01, 0x00, 0x02, 0x02, 0x04, 0x00, 0x02, 0x05, 0x05, 0x00, 0x03, 0x07, 0x01, 0x01
        /*0010*/ 	.byte	0x02, 0x03, 0x01, 0x00, 0x02, 0x06, 0x01, 0x00, 0x04, 0x0b, 0x08, 0x00, 0x00, 0x00, 0x00, 0x00
        /*0020*/ 	.byte	0x00, 0x00, 0x00, 0x00


//--------------------- .nv.info._ZN7cutlass13device_kernelINS_4fmha6kernel28FmhaKernelTmaWarpSpecializedINS1_10collective30FmhaMainloopTmaWarpSpecializedINS_10bfloat16_tEffN4cute5tupleIJNS7_1CILi128EEENS9_ILi256EEENS9_ILi80EEEEEENS8_IJiNS9_ILi1EEENS8_IJiiEEEEEESG_SG_NS4_14ResidualFusionEJEEENS4_15FmhaFwdEpilogueIS6_fNS8_IJNS9_ILi64EEESC_SB_EEEEENS2_23IndividualTileSchedulerEJEEEEEvNT_6ParamsE --------------------------
	.section	.nv.info._ZN7cutlass13device_kernelINS_4fmha6kernel28FmhaKernelTmaWarpSpecializedINS1_10collective30FmhaMainloopTmaWarpSpecializedINS_10bfloat16_tEffN4cute5tupleIJNS7_1CILi128EEENS9_ILi256EEENS9_ILi80EEEEEENS8_IJiNS9_ILi1EEENS8_IJiiEEEEEESG_SG_NS4_14ResidualFusionEJEEENS4_15FmhaFwdEpilogueIS6_fNS8_IJNS9_ILi64EEESC_SB_EEEEENS2_23IndividualTileSchedulerEJEEEEEvNT_6ParamsE,"",@"SHT_CUDA_INFO"
	.sectionflags	@""
	.align	4


	//----- nvinfo : EIATTR_CUDA_API_VERSION
	.align		4
        /*0000*/ 	.byte	0x04, 0x37
        /*0002*/ 	.short	(.L_24 - .L_23)
.L_23:
        /*0004*/ 	.word	0x00000082


	//----- nvinfo : EIATTR_KPARAM_INFO
	.align		4
.L_24:
        /*0008*/ 	.byte	0x04, 0x17
        /*000a*/ 	.short	(.L_26 - .L_25)
.L_25:
        /*000c*/ 	.word	0x00000000
        /*0010*/ 	.short	0x0000
        /*0012*/ 	.short	0x0070
        /*0014*/ 	.byte	0x00, 0xf0, 0x01, 0x20


	//----- nvinfo : EIATTR_SPARSE_MMA_MASK
	.align		4
.L_26:
        /*0018*/ 	.byte	0x03, 0x50
        /*001a*/ 	.short	0x0000


	//----- nvinfo : EIATTR_MAXREG_COUNT
	.align		4
        /*001c*/ 	.byte	0x03, 0x1b
        /*001e*/ 	.short	0x00a8


	//----- nvinfo : EIATTR_NUM_BARRIERS
	.align		4
        /*0020*/ 	.byte	0x02, 0x4c
        /*0022*/ 	.byte	0x02
	.zero		1


	//----- nvinfo : EIATTR_EXTERNS
	.align		4
        /*0024*/ 	.byte	0x04, 0x0f
        /*0026*/ 	.short	(.L_28 - .L_27)


	//   ....[0]....
	.align		4
.L_27:
        /*0028*/ 	.word	index@(__assertfail)


	//----- nvinfo : EIATTR_MERCURY_ISA_VERSION
	.align		4
.L_28:
        /*002c*/ 	.byte	0x03, 0x5f
        /*002e*/ 	.short	0x0101


	//----- nvinfo : EIATTR_INT_WARP_WIDE_INSTR_OFFSETS
	.align		4
        /*0030*/ 	.byte	0x04, 0x31
        /*0032*/ 	.short	(.L_30 - .L_29)


	//   ....[0]....
.L_29:
        /*0034*/ 	.word	0x000006f0


	//   ....[1]....
        /*0038*/ 	.word	0x00000700


	//   ....[2]....
        /*003c*/ 	.word	0x00000710


	//   ....[3]....
        /*0040*/ 	.word	0x00000720


	//   ....[4]....
        /*0044*/ 	.word	0x00000790


	//----- nvinfo : EIATTR_COOP_GROUP_MASK_REGIDS
	.align		4
.L_30:
        /*0048*/ 	.byte	0x04, 0x29
        /*004a*/ 	.short	(.L_32 - .L_31)


	//   ....[0]....
.L_31:
        /*004c*/ 	.word	0xffffffff


	//   ....[1]....
        /*0050*/ 	.word	0xffffffff


	//   ....[2]....
        /*0054*/ 	.word	0xffffffff


	//   ....[3]....
        /*0058*/ 	.word	0xffffffff


	//   ....[4]....
        /*005c*/ 	.word	0xffffffff


	//   ....[5]....
        /*0060*/ 	.word	0xffffffff


	//   ....[6]....
        /*0064*/ 	.word	0xffffffff


	//   ....[7]....
        /*0068*/ 	.word	0xffffffff


	//   ....[8]....
        /*006c*/ 	.word	0xffffffff


	//   ....[9]....
        /*0070*/ 	.word	0xffffffff


	//   ....[10]....
        /*0074*/ 	.word	0xffffffff


	//   ....[11]....
        /*0078*/ 	.word	0xffffffff


	//   ....[12]....
        /*007c*/ 	.word	0xffffffff


	//   ....[13]....
        /*0080*/ 	.word	0xffffffff


	//   ....[14]....
        /*0084*/ 	.word	0xffffffff


	//   ....[15]....
        /*0088*/ 	.word	0xffffffff


	//   ....[16]....
        /*008c*/ 	.word	0xffffffff


	//   ....[17]....
        /*0090*/ 	.word	0xffffffff


	//   ....[18]....
        /*0094*/ 	.word	0xffffffff


	//   ....[19]....
        /*0098*/ 	.word	0xffffffff


	//   ....[20]....
        /*009c*/ 	.word	0xffffffff


	//   ....[21]....
        /*00a0*/ 	.word	0xffffffff


	//----- nvinfo : EIATTR_COOP_GROUP_INSTR_OFFSETS
	.align		4
.L_32:
        /*00a4*/ 	.byte	0x04, 0x28
        /*00a6*/ 	.short	(.L_34 - .L_33)


	//   ....[0]....
.L_33:
        /*00a8*/ 	.word	0x00000050


	//   ....[1]....
        /*00ac*/ 	.word	0x00000080


	//   ....[2]....
        /*00b0*/ 	.word	0x000001b0


	//   ....[3]....
        /*00b4*/ 	.word	0x00000370


	//   ....[4]....
        /*00b8*/ 	.word	0x00000530


	//   ....[5]....
        /*00bc*/ 	.word	0x00000690


	//   ....[6]....
        /*00c0*/ 	.word	0x00002d10


	//   ....[7]....
        /*00c4*/ 	.word	0x00002df0


	//   ....[8]....
        /*00c8*/ 	.word	0x00002e50


	//   ....[9]....
        /*00cc*/ 	.word	0x00002f40


	//   ....[10]....
        /*00d0*/ 	.word	0x00008c40


	//   ....[11]....
        /*00d4*/ 	.word	0x00008c70


	//   ....[12]....
        /*00d8*/ 	.word	0x0000a120


	//   ....[13]....
        /*00dc*/ 	.word	0x0000a260


	//   ....[14]....
        /*00e0*/ 	.word	0x0000fa90


	//   ....[15]....
        /*00e4*/ 	.word	0x0000fb80


	//   ....[16]....
        /*00e8*/ 	.word	0x00011020


	//   ....[17]....
        /*00ec*/ 	.word	0x00011160


	//   ....[18]....
        /*00f0*/ 	.word	0x00015430


	//   ....[19]....
        /*00f4*/ 	.word	0x00015460


	//   ....[20]....
        /*00f8*/ 	.word	0x000154b0


	//   ....[21]....
        /*00fc*/ 	.word	0x000154d0


	//----- nvinfo : EIATTR_REG_RECONFIG
	.align		4
.L_34:
        /*0100*/ 	.byte	0x01, 0x54
	.zero		2


	//----- nvinfo : EIATTR_SYSCALL_OFFSETS
	.align		4
        /*0104*/ 	.byte	0x04, 0x46
        /*0106*/ 	.short	(.L_36 - .L_35)


	//   ....[0]....
.L_35:
        /*0108*/ 	.word	0x00015f20


	//   ....[1]....
        /*010c*/ 	.word	0x00016080


	//----- nvinfo : EIATTR_MBARRIER_INSTR_OFFSETS
	.align		4
.L_36:
        /*0110*/ 	.byte	0x04, 0x39
        /*0112*/ 	.short	(.L_38 - .L_37)


	//   ....[0]....
.L_37:
        /*0114*/ 	.word	0x00000320
        /*0118*/ 	.word	0x000000ff
        /*011c*/ 	.word	0x00037050
        /*0120*/ 	.short	0x0100
        /*0122*/ 	.byte	0x06
	.zero		1


	//   ....[1]....
        /*0124*/ 	.word	0x00000330
        /*0128*/ 	.word	0x000000ff
        /*012c*/ 	.word	0x00037060
        /*0130*/ 	.short	0x0100
        /*0132*/ 	.byte	0x06
	.zero		1


	//   ....[2]....
        /*0134*/ 	.word	0x00000340
        /*0138*/ 	.word	0x000000ff
        /*013c*/ 	.word	0x00037058
        /*0140*/ 	.short	0x0100
        /*0142*/ 	.byte	0x06
	.zero		1


	//   ....[3]....
        /*0144*/ 	.word	0x00000350
        /*0148*/ 	.word	0x000000ff
        /*014c*/ 	.word	0x00037068
        /*0150*/ 	.short	0x0100
        /*0152*/ 	.byte	0x06
	.zero		1


	//   ....[4]....
        /*0154*/ 	.word	0x00000480
        /*0158*/ 	.word	0x000000ff
        /*015c*/ 	.word	0x00037000
        /*0160*/ 	.short	0x0100
        /*0162*/ 	.byte	0x06
	.zero		1


	//   ....[5]....
        /*0164*/ 	.word	0x00000490
        /*0168*/ 	.word	0x000000ff
        /*016c*/ 	.word	0x00037028
        /*0170*/ 	.short	0x0100
        /*0172*/ 	.byte	0x06
	.zero		1


	//   ....[6]....
        /*0174*/ 	.word	0x000004a0
        /*0178*/ 	.word	0x000000ff
        /*017c*/ 	.word	0x00037008
        /*0180*/ 	.short	0x0100
        /*0182*/ 	.byte	0x06
	.zero		1


	//   ....[7]....
        /*0184*/ 	.word	0x000004b0
        /*0188*/ 	.word	0x000000ff
        /*018c*/ 	.word	0x00037030
        /*0190*/ 	.short	0x0100
        /*0192*/ 	.byte	0x06
	.zero		1


	//   ....[8]....
        /*0194*/ 	.word	0x000004c0
        /*0198*/ 	.word	0x000000ff
        /*019c*/ 	.word	0x00037010
        /*01a0*/ 	.short	0x0100
        /*01a2*/ 	.byte	0x06
	.zero		1


	//   ....[9]....
        /*01a4*/ 	.word	0x000004d0
        /*01a8*/ 	.word	0x000000ff
        /*01ac*/ 	.word	0x00037038
        /*01b0*/ 	.short	0x0100
        /*01b2*/ 	.byte	0x06
	.zero		1


	//   ....[10]....
        /*01b4*/ 	.word	0x000004e0
        /*01b8*/ 	.word	0x000000ff
        /*01bc*/ 	.word	0x00037018
        /*01c0*/ 	.short	0x0100
        /*01c2*/ 	.byte	0x06
	.zero		1


	//   ....[11]....
        /*01c4*/ 	.word	0x000004f0
        /*01c8*/ 	.word	0x000000ff
        /*01cc*/ 	.word	0x00037040
        /*01d0*/ 	.short	0x0100
        /*01d2*/ 	.byte	0x06
	.zero		1


	//   ....[12]....
        /*01d4*/ 	.word	0x00000500
        /*01d8*/ 	.word	0x000000ff
        /*01dc*/ 	.word	0x00037020
        /*01e0*/ 	.short	0x0100
        /*01e2*/ 	.byte	0x06
	.zero		1


	//   ....[13]....
        /*01e4*/ 	.word	0x00000510
        /*01e8*/ 	.word	0x000000ff
        /*01ec*/ 	.word	0x00037048
        /*01f0*/ 	.short	0x0100
        /*01f2*/ 	.byte	0x06
	.zero		1


	//   ....[14]....
        /*01f4*/ 	.word	0x00000640
        /*01f8*/ 	.word	0x000000ff
        /*01fc*/ 	.word	0x00037070
        /*0200*/ 	.short	0x0100
        /*0202*/ 	.byte	0x06
	.zero		1


	//   ....[15]....
        /*0204*/ 	.word	0x00000650
        /*0208*/ 	.word	0x000000ff
        /*020c*/ 	.word	0x00037080
        /*0210*/ 	.short	0x0100
        /*0212*/ 	.byte	0x06
	.zero		1


	//   ....[16]....
        /*0214*/ 	.word	0x00000660
        /*0218*/ 	.word	0x000000ff
        /*021c*/ 	.word	0x00037078
        /*0220*/ 	.short	0x0100
        /*0222*/ 	.byte	0x06
	.zero		1


	//   ....[17]....
        /*0224*/ 	.word	0x00000670
        /*0228*/ 	.word	0x000000ff
        /*022c*/ 	.word	0x00037088
        /*0230*/ 	.short	0x0100
        /*0232*/ 	.byte	0x06
	.zero		1


	//   ....[18]....
        /*0234*/ 	.word	0x000007b0
        /*0238*/ 	.word	0x000000ff
        /*023c*/ 	.word	0x00037090
        /*0240*/ 	.short	0x0100
        /*0242*/ 	.byte	0x06
	.zero		1


	//   ....[19]....
        /*0244*/ 	.word	0x000007c0
        /*0248*/ 	.word	0x000000ff
        /*024c*/ 	.word	0x00037098
        /*0250*/ 	.short	0x0100
        /*0252*/ 	.byte	0x06
	.zero		1


	//   ....[20]....
        /*0254*/ 	.word	0x000007d0
        /*0258*/ 	.word	0x000000ff
        /*025c*/ 	.word	0x000370a0
        /*0260*/ 	.short	0x0100
        /*0262*/ 	.byte	0x06
	.zero		1


	//   ....[21]....
        /*0264*/ 	.word	0x000007e0
        /*0268*/ 	.word	0x000000ff
        /*026c*/ 	.word	0x000370a8
        /*0270*/ 	.short	0x0100
        /*0272*/ 	.byte	0x06
	.zero		1


	//   ....[22]....
        /*0274*/ 	.word	0x000008e0
        /*0278*/ 	.word	0x000000ff
        /*027c*/ 	.word	0x000370c0
        /*0280*/ 	.short	0x0100
        /*0282*/ 	.byte	0x06
	.zero		1


	//   ....[23]....
        /*0284*/ 	.word	0x000008f0
        /*0288*/ 	.word	0x000000ff
        /*028c*/ 	.word	0x000370e0
        /*0290*/ 	.short	0x0100
        /*0292*/ 	.byte	0x06
	.zero		1


	//   ....[24]....
        /*0294*/ 	.word	0x00000900
        /*0298*/ 	.word	0x000000ff
        /*029c*/ 	.word	0x000370c8
        /*02a0*/ 	.short	0x0100
        /*02a2*/ 	.byte	0x06
	.zero		1


	//   ....[25]....
        /*02a4*/ 	.word	0x00000910
        /*02a8*/ 	.word	0x000000ff
        /*02ac*/ 	.word	0x000370e8
        /*02b0*/ 	.short	0x0100
        /*02b2*/ 	.byte	0x06
	.zero		1


	//   ....[26]....
        /*02b4*/ 	.word	0x00000920
        /*02b8*/ 	.word	0x000000ff
        /*02bc*/ 	.word	0x000370d0
        /*02c0*/ 	.short	0x0100
        /*02c2*/ 	.byte	0x06
	.zero		1


	//   ....[27]....
        /*02c4*/ 	.word	0x00000930
        /*02c8*/ 	.word	0x000000ff
        /*02cc*/ 	.word	0x000370f0
        /*02d0*/ 	.short	0x0100
        /*02d2*/ 	.byte	0x06
	.zero		1


	//   ....[28]....
        /*02d4*/ 	.word	0x00000940
        /*02d8*/ 	.word	0x000000ff
        /*02dc*/ 	.word	0x000370d8
        /*02e0*/ 	.short	0x0100
        /*02e2*/ 	.byte	0x06
	.zero		1


	//   ....[29]....
        /*02e4*/ 	.word	0x00000950
        /*02e8*/ 	.word	0x000000ff
        /*02ec*/ 	.word	0x000370f8
        /*02f0*/ 	.short	0x0100
        /*02f2*/ 	.byte	0x06
	.zero		1


	//   ....[30]....
        /*02f4*/ 	.word	0x00000dd0
        /*02f8*/ 	.word	0x000000ff
        /*02fc*/ 	.word	0x00037050
        /*0300*/ 	.short	0x010a
        /*0302*/ 	.byte	0x04
	.zero		1


	//   ....[31]....
        /*0304*/ 	.word	0x00000e50
        /*0308*/ 	.word	0x000000ff
        /*030c*/ 	.word	0x00037000
        /*0310*/ 	.short	0x010a
        /*0312*/ 	.byte	0x25
	.zero		1


	//   ....[32]....
        /*0314*/ 	.word	0x00000ea0
        /*0318*/ 	.word	0x000000ff
        /*031c*/ 	.word	0xfffffff8
        /*0320*/ 	.short	0x010a
        /*0322*/ 	.byte	0x1c
	.zero		1


	//   ....[33]....
        /*0324*/ 	.word	0x00006690
        /*0328*/ 	.word	0x00000003
        /*032c*/ 	.word	0x00000000
        /*0330*/ 	.short	0x0101
        /*0332*/ 	.byte	0x19
	.zero		1


	//   ....[34]....
        /*0334*/ 	.word	0x00006aa0
        /*0338*/ 	.word	0x000000ff
        /*033c*/ 	.word	0x00037008
        /*0340*/ 	.short	0x010a
        /*0342*/ 	.byte	0x25
	.zero		1


	//   ....[35]....
        /*0344*/ 	.word	0x00008460
        /*0348*/ 	.word	0x000000ff
        /*034c*/ 	.word	0x00000000
        /*0350*/ 	.short	0x0101
        /*0352*/ 	.byte	0x06
	.zero		1


	//   ....[36]....
        /*0354*/ 	.word	0x000085e0
        /*0358*/ 	.word	0x000000ff
        /*035c*/ 	.word	0x00037000
        /*0360*/ 	.short	0x010a
        /*0362*/ 	.byte	0x06
	.zero		1


	//   ....[37]....
        /*0364*/ 	.word	0x0000c3b0
        /*0368*/ 	.word	0x000000ff
        /*036c*/ 	.word	0x00037000
        /*0370*/ 	.short	0x010a
        /*0372*/ 	.byte	0x07
	.zero		1


	//   ....[38]....
        /*0374*/ 	.word	0x0000c8a0
        /*0378*/ 	.word	0x000000ff
        /*037c*/ 	.word	0x00037000
        /*0380*/ 	.short	0x010a
        /*0382*/ 	.byte	0x07
	.zero		1


	//   ....[39]....
        /*0384*/ 	.word	0x0000e220
        /*0388*/ 	.word	0x000000ff
        /*038c*/ 	.word	0x00000000
        /*0390*/ 	.short	0x0101
        /*0392*/ 	.byte	0x07
	.zero		1


	//   ....[40]....
        /*0394*/ 	.word	0x0000e2d0
        /*0398*/ 	.word	0x000000ff
        /*039c*/ 	.word	0x00000000
        /*03a0*/ 	.short	0x0101
        /*03a2*/ 	.byte	0x07
	.zero		1


	//   ....[41]....
        /*03a4*/ 	.word	0x0000e480
        /*03a8*/ 	.word	0x000000ff
        /*03ac*/ 	.word	0x00037000
        /*03b0*/ 	.short	0x010a
        /*03b2*/ 	.byte	0x06
	.zero		1


	//   ....[42]....
        /*03b4*/ 	.word	0x00013240
        /*03b8*/ 	.word	0x000000ff
        /*03bc*/ 	.word	0x00037000
        /*03c0*/ 	.short	0x010a
        /*03c2*/ 	.byte	0x07
	.zero		1


	//   ....[43]....
        /*03c4*/ 	.word	0x000137f0
        /*03c8*/ 	.word	0x000000ff
        /*03cc*/ 	.word	0x00037000
        /*03d0*/ 	.short	0x010a
        /*03d2*/ 	.byte	0x07
	.zero		1


	//   ....[44]....
        /*03d4*/ 	.word	0x00015270
        /*03d8*/ 	.word	0x000000ff
        /*03dc*/ 	.word	0x00000000
        /*03e0*/ 	.short	0x0101
        /*03e2*/ 	.byte	0x07
	.zero		1


	//   ....[45]....
        /*03e4*/ 	.word	0x00015320
        /*03e8*/ 	.word	0x000000ff
        /*03ec*/ 	.word	0x00000000
        /*03f0*/ 	.short	0x0101
        /*03f2*/ 	.byte	0x07
	.zero		1


	//   ....[46]....
        /*03f4*/ 	.word	0x00015a20
        /*03f8*/ 	.word	0x000000ff
        /*03fc*/ 	.word	0x00000008
        /*0400*/ 	.short	0x010a
        /*0402*/ 	.byte	0x1c
	.zero		1


	//   ....[47]....
        /*0404*/ 	.word	0x00016d60
        /*0408*/ 	.word	0x00000000
        /*040c*/ 	.word	0x00037090
        /*0410*/ 	.short	0x0101
        /*0412*/ 	.byte	0x25
	.zero		1


	//   ....[48]....
        /*0414*/ 	.word	0x00016eb0
        /*0418*/ 	.word	0x00000004
        /*041c*/ 	.word	0x00037060
        /*0420*/ 	.short	0x010a
        /*0422*/ 	.byte	0x3f
	.zero		1


	//   ....[49]....
        /*0424*/ 	.word	0x000172b0
        /*0428*/ 	.word	0x00000005
        /*042c*/ 	.word	0x00037028
        /*0430*/ 	.short	0x010a
        /*0432*/ 	.byte	0x3f
	.zero		1


	//   ....[50]....
        /*0434*/ 	.word	0x000176b0
        /*0438*/ 	.word	0x00000005
        /*043c*/ 	.word	0x00037060
        /*0440*/ 	.short	0x010a
        /*0442*/ 	.byte	0x3f
	.zero		1


	//   ....[51]....
        /*0444*/ 	.word	0x00017ae0
        /*0448*/ 	.word	0x00000004
        /*044c*/ 	.word	0x00037028
        /*0450*/ 	.short	0x010a
        /*0452*/ 	.byte	0x3f
	.zero		1


	//   ....[52]....
        /*0454*/ 	.word	0x00017fd0
        /*0458*/ 	.word	0x00000006
        /*045c*/ 	.word	0x00037028
        /*0460*/ 	.short	0x010a
        /*0462*/ 	.byte	0x3f
	.zero		1


	//   ....[53]....
        /*0464*/ 	.word	0x00018400
        /*0468*/ 	.word	0x00000006
        /*046c*/ 	.word	0x00037028
        /*0470*/ 	.short	0x010a
        /*0472*/ 	.byte	0x3f
	.zero		1


	//   ....[54]....
        /*0474*/ 	.word	0x00018820
        /*0478*/ 	.word	0x00000003
        /*047c*/ 	.word	0x00037050
        /*0480*/ 	.short	0x010a
        /*0482*/ 	.byte	0x3f
	.zero		1


	//   ....[55]....
        /*0484*/ 	.word	0x00018880
        /*0488*/ 	.word	0x00000003
        /*048c*/ 	.word	0x00037000
        /*0490*/ 	.short	0x010a
        /*0492*/ 	.byte	0x3f
	.zero		1


	//   ....[56]....
        /*0494*/ 	.word	0x000188e0
        /*0498*/ 	.word	0x00000004
        /*049c*/ 	.word	0xfffffff8
        /*04a0*/ 	.short	0x010a
        /*04a2*/ 	.byte	0x3f
	.zero		1


	//   ....[57]....
        /*04a4*/ 	.word	0x00018940
        /*04a8*/ 	.word	0x00000009
        /*04ac*/ 	.word	0x00037008
        /*04b0*/ 	.short	0x010a
        /*04b2*/ 	.byte	0x3f
	.zero		1


	//   ....[58]....
        /*04b4*/ 	.word	0x000189a0
        /*04b8*/ 	.word	0x0000000b
        /*04bc*/ 	.word	0x00037000
        /*04c0*/ 	.short	0x010a
        /*04c2*/ 	.byte	0x3f
	.zero		1


	//   ....[59]....
        /*04c4*/ 	.word	0x00018a00
        /*04c8*/ 	.word	0x00000007
        /*04cc*/ 	.word	0x00037000
        /*04d0*/ 	.short	0x010a
        /*04d2*/ 	.byte	0x3f
	.zero		1


	//   ....[60]....
        /*04d4*/ 	.word	0x00018a60
        /*04d8*/ 	.word	0x00000009
        /*04dc*/ 	.word	0x00037000
        /*04e0*/ 	.short	0x010a
        /*04e2*/ 	.byte	0x3f
	.zero		1


	//   ....[61]....
        /*04e4*/ 	.word	0x00018ac0
        /*04e8*/ 	.word	0x00000006
        /*04ec*/ 	.word	0x00037000
        /*04f0*/ 	.short	0x010a
        /*04f2*/ 	.byte	0x3f
	.zero		1


	//   ....[62]....
        /*04f4*/ 	.word	0x00018b20
        /*04f8*/ 	.word	0x00000003
        /*04fc*/ 	.word	0x00000008
        /*0500*/ 	.short	0x010a
        /*0502*/ 	.byte	0x3f
	.zero		1


	//   ....[63]....
        /*0504*/ 	.word	0x00018b70
        /*0508*/ 	.word	0x00000004
        /*050c*/ 	.word	0x00037060
        /*0510*/ 	.short	0x010a
        /*0512*/ 	.byte	0x3f
	.zero		1


	//   ....[64]....
        /*0514*/ 	.word	0x00018bc0
        /*0518*/ 	.word	0x00000005
        /*051c*/ 	.word	0x00037028
        /*0520*/ 	.short	0x010a
        /*0522*/ 	.byte	0x3f
	.zero		1


	//   ....[65]....
        /*0524*/ 	.word	0x00018c10
        /*0528*/ 	.word	0x00000005
        /*052c*/ 	.word	0x00037060
        /*0530*/ 	.short	0x010a
        /*0532*/ 	.byte	0x3f
	.zero		1


	//   ....[66]....
        /*0534*/ 	.word	0x00018c60
        /*0538*/ 	.word	0x00000004
        /*053c*/ 	.word	0x00037028
        /*0540*/ 	.short	0x010a
        /*0542*/ 	.byte	0x3f
	.zero		1


	//   ....[67]....
        /*0544*/ 	.word	0x00018cb0
        /*0548*/ 	.word	0x00000006
        /*054c*/ 	.word	0x00037028
        /*0550*/ 	.short	0x010a
        /*0552*/ 	.byte	0x3f
	.zero		1


	//   ....[68]....
        /*0554*/ 	.word	0x00018d00
        /*0558*/ 	.word	0x00000006
        /*055c*/ 	.word	0x00037028
        /*0560*/ 	.short	0x010a
        /*0562*/ 	.byte	0x3f
	.zero		1


	//----- nvinfo : EIATTR_NUM_MBARRIERS
	.align		4
.L_38:
        /*0564*/ 	.byte	0x03, 0x38
        /*0566*/ 	.short	0x001e


	//----- nvinfo : EIATTR_EXIT_INSTR_OFFSETS
	.align		4
        /*0568*/ 	.byte	0x04, 0x1c
        /*056a*/ 	.short	(.L_40 - .L_39)


	//   ....[0]....
.L_39:
        /*056c*/ 	.word	0x000009f0


	//   ....[1]....
        /*0570*/ 	.word	0x00016d70


	//   ....[2]....
        /*0574*/ 	.word	0x00016db0


	//   ....[3]....
        /*0578*/ 	.word	0x00017ea0


	//   ....[4]....
        /*057c*/ 	.word	0x00018800


	//----- nvinfo : EIATTR_MAX_THREADS
	.align		4
.L_40:
        /*0580*/ 	.byte	0x04, 0x05
        /*0582*/ 	.short	(.L_42 - .L_41)
.L_41:
        /*0584*/ 	.word	0x00000180
        /*0588*/ 	.word	0x00000001
        /*058c*/ 	.word	0x00000001


	//----- nvinfo : EIATTR_CRS_STACK_SIZE
	.align		4
.L_42:
        /*0590*/ 	.byte	0x04, 0x1e
        /*0592*/ 	.short	(.L_44 - .L_43)
.L_43:
        /*0594*/ 	.word	0x00000000


	//----- nvinfo : EIATTR_CBANK_PARAM_SIZE
	.align		4
.L_44:
        /*0598*/ 	.byte	0x03, 0x19
        /*059a*/ 	.short	0x0870


	//----- nvinfo : EIATTR_PARAM_CBANK
	.align		4
        /*059c*/ 	.byte	0x04, 0x0a
        /*059e*/ 	.short	(.L_46 - .L_45)
	.align		4
.L_45:
        /*05a0*/ 	.word	index@(.nv.constant0._ZN7cutlass13device_kernelINS_4fmha6kernel28FmhaKernelTmaWarpSpecializedINS1_10collective30FmhaMainloopTmaWarpSpecializedINS_10bfloat16_tEffN4cute5tupleIJNS7_1CILi128EEENS9_ILi256EEENS9_ILi80EEEEEENS8_IJiNS9_ILi1EEENS8_IJiiEEEEEESG_SG_NS4_14ResidualFusionEJEEENS4_15FmhaFwdEpilogueIS6_fNS8_IJNS9_ILi64EEESC_SB_EEEEENS2_23IndividualTileSchedulerEJEEEEEvNT_6ParamsE)
        /*05a4*/ 	.short	0x0210
        /*05a6*/ 	.short	0x0870


	//----- nvinfo : EIATTR_SW_WAR
	.align		4
.L_46:
        /*05a8*/ 	.byte	0x04, 0x36
        /*05aa*/ 	.short	(.L_48 - .L_47)
.L_47:
        /*05ac*/ 	.word	0x00000008
.L_48:


//--------------------- .nv.callgraph             --------------------------
	.section	.nv.callgraph,"",@"SHT_CUDA_CALLGRAPH"
	.align	4
	.sectionentsize	8
	.align		4
        /*0000*/ 	.word	0x00000000
	.align		4
        /*0004*/ 	.word	0xffffffff
	.align		4
        /*0008*/ 	.word	index@(_ZN7cutlass13device_kernelINS_4fmha6kernel28FmhaKernelTmaWarpSpecializedINS1_10collective30FmhaMainloopTmaWarpSpecializedINS_10bfloat16_tEffN4cute5tupleIJNS7_1CILi128EEENS9_ILi256EEENS9_ILi80EEEEEENS8_IJiNS9_ILi1EEENS8_IJiiEEEEEESG_SG_NS4_14ResidualFusionEJEEENS4_15FmhaFwdEpilogueIS6_fNS8_IJNS9_ILi64EEESC_SB_EEEEENS2_23IndividualTileSchedulerEJEEEEEvNT_6ParamsE)
	.align		4
        /*000c*/ 	.word	index@(__assertfail)
	.align		4
        /*0010*/ 	.word	0x00000000
	.align		4
        /*0014*/ 	.word	0xfffffffe
	.align		4
        /*0018*/ 	.word	0x00000000
	.align		4
        /*001c*/ 	.word	0xfffffffd
	.align		4
        /*0020*/ 	.word	0x00000000
	.align		4
        /*0024*/ 	.word	0xfffffffc


//--------------------- .nv.constant4             --------------------------
	.section	.nv.constant4,"a",@progbits
	.align	8
	.align		8
.nv.constant4:
        /*0000*/ 	.dword	__assertfail
	.align		8
        /*0008*/ 	.dword	__unnamed_1
	.align		8
        /*0010*/ 	.dword	__unnamed_2
	.align		8
        /*0018*/ 	.dword	_ZN39_INTERNAL_4c890b81_4_k_cu_5d147866_31454cuda3std3__45__cpo5beginE
	.align		8
        /*0020*/ 	.dword	_ZN39_INTERNAL_4c890b81_4_k_cu_5d147866_31454cuda3std3__45__cpo3endE
	.align		8
        /*0028*/ 	.dword	_ZN39_INTERNAL_4c890b81_4_k_cu_5d147866_31454cuda3std3__45__cpo6cbeginE
	.align		8
        /*0030*/ 	.dword	_ZN39_INTERNAL_4c890b81_4_k_cu_5d147866_31454cuda3std3__45__cpo4cendE
	.align		8
        /*0038*/ 	.dword	_ZN39_INTERNAL_4c890b81_4_k_cu_5d147866_31454cuda3std3__441_GLOBAL__N__4c890b81_4_k_cu_5d147866_31456ignoreE
	.align		8
        /*0040*/ 	.dword	_ZN39_INTERNAL_4c890b81_4_k_cu_5d147866_31454cuda3std3__419piecewise_constructE
	.align		8
        /*0048*/ 	.dword	_ZN39_INTERNAL_4c890b81_4_k_cu_5d147866_31454cuda3std3__48in_placeE
	.align		8
        /*0050*/ 	.dword	_ZN39_INTERNAL_4c890b81_4_k_cu_5d147866_31454cuda3std6ranges3__45__cpo4swapE
	.align		8
        /*0058*/ 	.dword	_ZN39_INTERNAL_4c890b81_4_k_cu_5d147866_31454cuda3std6ranges3__45__cpo9iter_moveE
	.align		8
        /*0060*/ 	.dword	_ZN39_INTERNAL_4c890b81_4_k_cu_5d147866_31454cute7productE
	.align		8
        /*0068*/ 	.dword	_ZN39_INTERNAL_4c890b81_4_k_cu_5d147866_31454cute1_E
	.align		8
        /*0070*/ 	.dword	$str$24
	.align		8
        /*0078*/ 	.dword	$str$25


//--------------------- .text._ZN7cutlass13device_kernelINS_4fmha6kernel28FmhaKernelTmaWarpSpecializedINS1_10collective30FmhaMainloopTmaWarpSpecializedINS_10bfloat16_tEffN4cute5tupleIJNS7_1CILi128EEENS9_ILi256EEENS9_ILi80EEEEEENS8_IJiNS9_ILi1EEENS8_IJiiEEEEEESG_SG_NS4_14ResidualFusionEJEEENS4_15FmhaFwdEpilogueIS6_fNS8_IJNS9_ILi64EEESC_SB_EEEEENS2_23IndividualTileSchedulerEJEEEEEvNT_6ParamsE --------------------------
	.section	.text._ZN7cutlass13device_kernelINS_4fmha6kernel28FmhaKernelTmaWarpSpecializedINS1_10collective30FmhaMainloopTmaWarpSpecializedINS_10bfloat16_tEffN4cute5tupleIJNS7_1CILi128EEENS9_ILi256EEENS9_ILi80EEEEEENS8_IJiNS9_ILi1EEENS8_IJiiEEEEEESG_SG_NS4_14ResidualFusionEJEEENS4_15FmhaFwdEpilogueIS6_fNS8_IJNS9_ILi64EEESC_SB_EEEEENS2_23IndividualTileSchedulerEJEEEEEvNT_6ParamsE,"ax",@progbits
	.align	128
.text._ZN7cutlass13device_kernelINS_4fmha6kernel28FmhaKernelTmaWarpSpecializedINS1_10collective30FmhaMainloopTmaWarpSpecializedINS_10bfloat16_tEffN4cute5tupleIJNS7_1CILi128EEENS9_ILi256EEENS9_ILi80EEEEEENS8_IJiNS9_ILi1EEENS8_IJiiEEEEEESG_SG_NS4_14ResidualFusionEJEEENS4_15FmhaFwdEpilogueIS6_fNS8_IJNS9_ILi64EEESC_SB_EEEEENS2_23IndividualTileSchedulerEJEEEEEvNT_6ParamsE:
        .type           _ZN7cutlass13device_kernelINS_4fmha6kernel28FmhaKernelTmaWarpSpecializedINS1_10collective30FmhaMainloopTmaWarpSpecializedINS_10bfloat16_tEffN4cute5tupleIJNS7_1CILi128EEENS9_ILi256EEENS9_ILi80EEEEEENS8_IJiNS9_ILi1EEENS8_IJiiEEEEEESG_SG_NS4_14ResidualFusionEJEEENS4_15FmhaFwdEpilogueIS6_fNS8_IJNS9_ILi64EEESC_SB_EEEEENS2_23IndividualTileSchedulerEJEEEEEvNT_6ParamsE,@function
        .size           _ZN7cutlass13device_kernelINS_4fmha6kernel28FmhaKernelTmaWarpSpecializedINS1_10collective30FmhaMainloopTmaWarpSpecializedINS_10bfloat16_tEffN4cute5tupleIJNS7_1CILi128EEENS9_ILi256EEENS9_ILi80EEEEEENS8_IJiNS9_ILi1EEENS8_IJiiEEEEEESG_SG_NS4_14ResidualFusionEJEEENS4_15FmhaFwdEpilogueIS6_fNS8_IJNS9_ILi64EEESC_SB_EEEEENS2_23IndividualTileSchedulerEJEEEEEvNT_6ParamsE,(.L_x_125 - _ZN7cutlass13device_kernelINS_4fmha6kernel28FmhaKernelTmaWarpSpecializedINS1_10collective30FmhaMainloopTmaWarpSpecializedINS_10bfloat16_tEffN4cute5tupleIJNS7_1CILi128EEENS9_ILi256EEENS9_ILi80EEEEEENS8_IJiNS9_ILi1EEENS8_IJiiEEEEEESG_SG_NS4_14ResidualFusionEJEEENS4_15FmhaFwdEpilogueIS6_fNS8_IJNS9_ILi64EEESC_SB_EEEEENS2_23IndividualTileSchedulerEJEEEEEvNT_6ParamsE)
        .other          _ZN7cutlass13device_kernelINS_4fmha6kernel28FmhaKernelTmaWarpSpecializedINS1_10collective30FmhaMainloopTmaWarpSpecializedINS_10bfloat16_tEffN4cute5tupleIJNS7_1CILi128EEENS9_ILi256EEENS9_ILi80EEEEEENS8_IJiNS9_ILi1EEENS8_IJiiEEEEEESG_SG_NS4_14ResidualFusionEJEEENS4_15FmhaFwdEpilogueIS6_fNS8_IJNS9_ILi64EEESC_SB_EEEEENS2_23IndividualTileSchedulerEJEEEEEvNT_6ParamsE,@"STO_CUDA_ENTRY STV_DEFAULT"
_ZN7cutlass13device_kernelINS_4fmha6kernel28FmhaKernelTmaWarpSpecializedINS1_10collective30FmhaMainloopTmaWarpSpecializedINS_10bfloat16_tEffN4cute5tupleIJNS7_1CILi128EEENS9_ILi256EEENS9_ILi80EEEEEENS8_IJiNS9_ILi1EEENS8_IJiiEEEEEESG_SG_NS4_14ResidualFusionEJEEENS4_15FmhaFwdEpilogueIS6_fNS8_IJNS9_ILi64EEESC_SB_EEEEENS2_23IndividualTileSchedulerEJEEEEEvNT_6ParamsE:
[----:B------:R-:W1:Y:S01]  /*0000*/  LDC R1, c[0x0][0x28] ;  /* 0x00000a00ff017b82 */ /* 0x000e620000000800 */
[----:B------:R-:W2:Y:S01]  /*0010*/  S2R R0, SR_TID.X ;  /* 0x0000000000007919 */ /* 0x000ea20000002100 */
[----:B------:R-:W-:Y:S01]  /*0020*/  ELECT P1, URZ, PT ;  /* 0x00000000003f782f */ /* 0x000fe20003820000 */
[----:B------:R-:W-:Y:S01]  /*0030*/  BSSY B0, `(.L_x_0) ;  /* 0x0000017000007945 */ /* 0x000fe20003800000 */
[----:B--2---:R-:W-:-:S05]  /*0040*/  SHF.R.U32.HI R2, RZ, 0x5, R0 ;  /* 0x00000005ff027819 */ /* 0x004fca0000011600 */
[----:B------:R-:W2:Y:S02]  /*0050*/  SHFL.IDX PT, R3, R2, RZ, 0x1f ;  /* 0x00001fff02037589 */ /* 0x000ea400000e0000 */
[----:B--2---:R-:W-:Y:S02]  /*0060*/  R2UR UR4, R3 ;  /* 0x00000000030472ca */ /* 0x004fe400000e0000 */
[----:B------:R-:W-:-:S06]  /*0070*/  SHF.R.U32.HI R3, RZ, 0x7, R0 ;  /* 0x00000007ff037819 */ /* 0x000fcc0000011600 */
[----:B------:R-:W2:Y:S05]  /*0080*/  SHFL.IDX PT, R3, R3, RZ, 0x1f ;  /* 0x00001fff03037589 */ /* 0x000eaa00000e0000 */
[----:B------:R-:W-:Y:S02]  /*0090*/  USHF.R.S32.HI UR5, URZ, 0x1f, UR4 ;  /* 0x0000001f3f057899 */ /* 0x000fe40008011404 */
[----:B------:R-:W-:Y:S02]  /*00a0*/  ISETP.NE.OR P0, PT, RZ, UR4, !P1 ;  /* 0x00000004ff007c0c */ /* 0x000fe4000cf05670 */
[----:B------:R-:W-:-:S04]  /*00b0*/  ULEA.HI UR5, UR5, UR4, URZ, 0x2 ;  /* 0x0000000405057291 */ /* 0x000fc8000f8f103f */
[----:B------:R-:W-:-:S04]  /*00c0*/  ULOP3.LUT UR5, UR5, 0xfffffffc, URZ, 0xc0, !UPT ;  /* 0xfffffffc05057892 */ /* 0x000fc8000f8ec03f */
[----:B------:R-:W-:-:S03]  /*00d0*/  UIADD3 UR5, UR4, -UR5, URZ ;  /* 0x8000000504057290 */ /* 0x000fc6000fffe03f */
[----:B-1----:R-:W-:Y:S09]  /*00e0*/  @P0 BRA `(.L_x_1) ;  /* 0x00000000002c0947 */ /* 0x002ff20003800000 */
[----:B------:R-:W-:Y:S02]  /*00f0*/  ULDC.64 UR6, c[0x0][0x198] ;  /* 0x0000660000067ab9 */ /* 0x000fe40000000a00 */
[----:B------:R-:W-:Y:S02]  /*0100*/  UIADD3 UR8, UP0, UR6, 0xf0, URZ ;  /* 0x000000f006087890 */ /* 0x000fe4000ff1e03f */
[----:B------:R-:W-:Y:S02]  /*0110*/  UIADD3 UR10, UP1, UR6, 0x1f0, URZ ;  /* 0x000001f0060a7890 */ /* 0x000fe4000ff3e03f */
[----:B------:R-:W-:Y:S02]  /*0120*/  UIADD3 UR6, UP2, UR6, 0x2f0, URZ ;  /* 0x000002f006067890 */ /* 0x000fe4000ff5e03f */
[----:B------:R-:W-:Y:S02]  /*0130*/  UIADD3.X UR9, URZ, UR7, URZ, UP0, !UPT ;  /* 0x000000073f097290 */ /* 0x000fe400087fe43f */
[----:B------:R-:W-:-:S02]  /*0140*/  UIADD3.X UR11, URZ, UR7, URZ, UP1, !UPT ;  /* 0x000000073f0b7290 */ /* 0x000fc40008ffe43f */
[----:B------:R-:W-:-:S05]  /*0150*/  UIADD3.X UR7, URZ, UR7, URZ, UP2, !UPT ;  /* 0x000000073f077290 */ /* 0x000fca00097fe43f */
[----:B------:R1:W-:Y:S02]  /*0160*/  UTMACCTL.PF [UR8] ;  /* 0x00000000080079b9 */ /* 0x0003e40008040000 */
[----:B------:R1:W-:Y:S02]  /*0170*/  UTMACCTL.PF [UR10] ;  /* 0x000000000a0079b9 */ /* 0x0003e40008040000 */
[----:B------:R1:W-:Y:S02]  /*0180*/  UTMACCTL.PF [UR6] ;  /* 0x00000000060079b9 */ /* 0x0003e40008040000 */
[----:B-1----:R-:W-:Y:S01]  /*0190*/  NOP ;  /* 0x0000000000007918 */ /* 0x002fe20000000000 */
.L_x_1:
[----:B------:R-:W-:Y:S05]  /*01a0*/  BSYNC B0 ;  /* 0x0000000000007941 */ /* 0x000fea0003800000 */
.L_x_0:
[----:B------:R-:W1:Y:S01]  /*01b0*/  SHFL.IDX PT, R4, R2, RZ, 0x1f ;  /* 0x00001fff02047589 */ /* 0x000e6200000e0000 */
[----:B--2---:R-:W-:Y:S01]  /*01c0*/  R2UR UR36, R3 ;  /* 0x00000000032472ca */ /* 0x004fe200000e0000 */
[----:B------:R-:W-:-:S12]  /*01d0*/  UISETP.NE.AND UP0, UPT, UR5, 0x1, UPT ;  /* 0x000000010500788c */ /* 0x000fd8000bf05270 */
[----:B------:R-:W-:Y:S02]  /*01e0*/  UIADD3 UR7, UR36, -0x1, URZ ;  /* 0xffffffff24077890 */ /* 0x000fe4000fffe03f */
[----:B------:R-:W-:Y:S02]  /*01f0*/  UISETP.EQ.AND UP2, UPT, UR36, URZ, !UP0 ;  /* 0x0000003f2400728c */ /* 0x000fe4000c742270 */
[----:B------:R-:W-:Y:S02]  /*0200*/  UISETP.GE.U32.AND UP1, UPT, UR7, 0x4, UPT ;  /* 0x000000040700788c */ /* 0x000fe4000bf26070 */
[----:B------:R-:W-:Y:S01]  /*0210*/  USEL UR4, URZ, 0x1, !UP2 ;  /* 0x000000013f047887 */ /* 0x000fe2000d000000 */
[----:B-1----:R-:W-:-:S03]  /*0220*/  ISETP.NE.AND P0, PT, R4, RZ, PT ;  /* 0x000000ff0400720c */ /* 0x002fc60003f05270 */
[----:B------:R-:W-:-:S10]  /*0230*/  USEL UR4, UR4, 0x2, UP1 ;  /* 0x0000000204047887 */ /* 0x000fd40008800000 */
[----:B------:R-:W-:Y:S05]  /*0240*/  @P0 BRA `(.L_x_2) ;  /* 0x0000000000480947 */ /* 0x000fea0003800000 */
[----:B------:R-:W1:Y:S01]  /*0250*/  S2UR UR8, SR_CgaCtaId ;  /* 0x00000000000879c3 */ /* 0x000e620000008800 */
[----:B------:R-:W-:Y:S01]  /*0260*/  UMOV UR6, 0x400 ;  /* 0x0000040000067882 */ /* 0x000fe20000000000 */
[----:B------:R-:W-:Y:S01]  /*0270*/  UMOV UR9, 0x1 ;  /* 0x0000000100097882 */ /* 0x000fe20000000000 */
[----:B------:R-:W-:Y:S01]  /*0280*/  UMOV UR10, 0x80 ;  /* 0x00000080000a7882 */ /* 0x000fe20000000000 */
[----:B------:R-:W-:Y:S01]  /*0290*/  ELECT P0, URZ, PT ;  /* 0x00000000003f782f */ /* 0x000fe20003800000 */
[----:B------:R-:W-:-:S04]  /*02a0*/  UIADD3 UR10, -UR10, 0x100000, URZ ;  /* 0x001000000a0a7890 */ /* 0x000fc8000fffe13f */
[----:B------:R-:W-:Y:S02]  /*02b0*/  USHF.L.U32 UR11, UR10, 0xb, URZ ;  /* 0x0000000b0a0b7899 */ /* 0x000fe4000800063f */
[----:B------:R-:W-:Y:S02]  /*02c0*/  USHF.L.U32 UR10, UR10, 0x1, URZ ;  /* 0x000000010a0a7899 */ /* 0x000fe4000800063f */
[----:B-1----:R-:W-:Y:S02]  /*02d0*/  ULEA UR6, UR8, UR6, 0x18 ;  /* 0x0000000608067291 */ /* 0x002fe4000f8ec03f */
[----:B------:R-:W-:-:S04]  /*02e0*/  UIADD3 UR8, -UR9, 0x100000, URZ ;  /* 0x0010000009087890 */ /* 0x000fc8000fffe13f */
[----:B------:R-:W-:Y:S02]  /*02f0*/  USHF.L.U32 UR9, UR8, 0xb, URZ ;  /* 0x0000000b08097899 */ /* 0x000fe4000800063f */
[----:B------:R-:W-:Y:S01]  /*0300*/  USHF.L.U32 UR8, UR8, 0x1, URZ ;  /* 0x0000000108087899 */ /* 0x000fe2000800063f */
[----:B------:R-:W1:Y:S11]  /*0310*/  FENCE.VIEW.ASYNC.S ;  /* 0x00000000000073c6 */ /* 0x000e760000000000 */
[----:B-1----:R1:W2:Y:S01]  /*0320*/  SYNCS.EXCH.64 URZ, [UR6+0x37050], UR8 ;  /* 0x03705008063f75b2 */ /* 0x0022a20008000100 */
[----:B------:R1:W3:Y:S01]  /*0330*/  SYNCS.EXCH.64 URZ, [UR6+0x37060], UR10 ;  /* 0x0370600a063f75b2 */ /* 0x0002e20008000100 */
[----:B------:R1:W4:Y:S01]  /*0340*/  SYNCS.EXCH.64 URZ, [UR6+0x37058], UR8 ;  /* 0x03705808063f75b2 */ /* 0x0003220008000100 */
[----:B------:R1:W1:Y:S01]  /*0350*/  SYNCS.EXCH.64 URZ, [UR6+0x37068], UR10 ;  /* 0x0370680a063f75b2 */ /* 0x0002620008000100 */
[----:B------:R-:W-:Y:S01]  /*0360*/  NOP ;  /* 0x0000000000007918 */ /* 0x000fe20000000000 */
.L_x_2:
[----:B------:R-:W5:Y:S01]  /*0370*/  SHFL.IDX PT, R3, R2, RZ, 0x1f ;  /* 0x00001fff02037589 */ /* 0x000f6200000e0000 */
[----:B------:R-:W-:Y:S01]  /*0380*/  NOP ;  /* 0x0000000000007918 */ /* 0x000fe20000000000 */
[----:B-----5:R-:W-:-:S13]  /*0390*/  ISETP.NE.AND P0, PT, R3, RZ, PT ;  /* 0x000000ff0300720c */ /* 0x020fda0003f05270 */
[----:B------:R-:W-:Y:S05]  /*03a0*/  @P0 BRA `(.L_x_3) ;  /* 0x0000000000600947 */ /* 0x000fea0003800000 */
[----:B-1----:R-:W1:Y:S01]  /*03b0*/  S2UR UR8, SR_CgaCtaId ;  /* 0x00000000000879c3 */ /* 0x002e620000008800 */
[----:B------:R-:W-:Y:S01]  /*03c0*/  UMOV UR6, 0x400 ;  /* 0x0000040000067882 */ /* 0x000fe20000000000 */
[----:B------:R-:W-:Y:S01]  /*03d0*/  UMOV UR10, 0x1 ;  /* 0x00000001000a7882 */ /* 0x000fe20000000000 */
[----:B------:R-:W-:Y:S01]  /*03e0*/  UMOV UR9, 0x100 ;  /* 0x0000010000097882 */ /* 0x000fe20000000000 */
[----:B------:R-:W-:-:S04]  /*03f0*/  UIADD3 UR10, -UR10, 0x100000, URZ ;  /* 0x001000000a0a7890 */ /* 0x000fc8000fffe13f */
[----:B------:R-:W-:Y:S02]  /*0400*/  USHF.L.U32 UR11, UR10, 0xb, URZ ;  /* 0x0000000b0a0b7899 */ /* 0x000fe4000800063f */
[----:B------:R-:W-:Y:S01]  /*0410*/  USHF.L.U32 UR10, UR10, 0x1, URZ ;  /* 0x000000010a0a7899 */ /* 0x000fe2000800063f */
[----:B------:R-:W-:Y:S01]  /*0420*/  ELECT P0, URZ, PT ;  /* 0x00000000003f782f */ /* 0x000fe20003800000 */
[----:B-1----:R-:W-:Y:S02]  /*0430*/  ULEA UR6, UR8, UR6, 0x18 ;  /* 0x0000000608067291 */ /* 0x002fe4000f8ec03f */
[----:B------:R-:W-:-:S04]  /*0440*/  UIADD3 UR8, -UR9, 0x100000, URZ ;  /* 0x0010000009087890 */ /* 0x000fc8000fffe13f */
[----:B------:R-:W-:Y:S02]  /*0450*/  USHF.L.U32 UR9, UR8, 0xb, URZ ;  /* 0x0000000b08097899 */ /* 0x000fe4000800063f */
[----:B------:R-:W-:Y:S01]  /*0460*/  USHF.L.U32 UR8, UR8, 0x1, URZ ;  /* 0x0000000108087899 */ /* 0x000fe2000800063f */
[----:B------:R-:W1:Y:S03]  /*0470*/  FENCE.VIEW.ASYNC.S ;  /* 0x00000000000073c6 */ /* 0x000e660000000000 */
[----:B-1----:R1:W1:Y:S08]  /*0480*/  SYNCS.EXCH.64 URZ, [UR6+0x37000], UR10 ;  /* 0x0370000a063f75b2 */ /* 0x0022700008000100 */
[----:B------:R1:W1:Y:S01]  /*0490*/  SYNCS.EXCH.64 URZ, [UR6+0x37028], UR8 ;  /* 0x03702808063f75b2 */ /* 0x0002620008000100 */
        /* <DEDUP_REMOVED lines=8> */
[----:B------:R-:W-:Y:S01]  /*0520*/  NOP ;  /* 0x0000000000007918 */ /* 0x000fe20000000000 */
.L_x_3:
        /* <DEDUP_REMOVED lines=21> */
[----:B------:R-:W-:Y:S01]  /*0680*/  NOP ;  /* 0x0000000000007918 */ /* 0x000fe20000000000 */
.L_x_4:
[----:B------:R-:W5:Y:S01]  /*0690*/  SHFL.IDX PT, R3, R2, RZ, 0x1f ;  /* 0x00001fff02037589 */ /* 0x000f6200000e0000 */
[----:B------:R-:W-:Y:S01]  /*06a0*/  ELECT P0, URZ, PT ;  /* 0x00000000003f782f */ /* 0x000fe20003800000 */
[----:B------:R-:W-:Y:S01]  /*06b0*/  NOP ;  /* 0x0000000000007918 */ /* 0x000fe20000000000 */
[----:B-1----:R-:W-:Y:S02]  /*06c0*/  UMOV UR8, 0x80 ;  /* 0x0000008000087882 */ /* 0x002fe40000000000 */
[C---:B-----5:R-:W-:Y:S02]  /*06d0*/  ISETP.NE.OR P0, PT, R3.reuse, RZ, !P0 ;  /* 0x000000ff0300720c */ /* 0x060fe40004705670 */
[----:B------:R-:W-:-:S11]  /*06e0*/  ISETP.NE.AND P2, PT, R3, RZ, PT ;  /* 0x000000ff0300720c */ /* 0x000fd60003f45270 */
[----:B------:R-:W-:Y:S01]  /*06f0*/  VOTEU.ALL UP2, P0 ;  /* 0x00000000003f7886 */ /* 0x000fe20000040000 */
[----:B------:R-:W-:Y:S01]  /*0700*/  VOTEU.ALL UP3, P0 ;  /* 0x00000000003f7886 */ /* 0x000fe20000060000 */
[----:B------:R-:W-:Y:S01]  /*0710*/  VOTEU.ALL UP4, P0 ;  /* 0x00000000003f7886 */ /* 0x000fe20000080000 */
[----:B------:R-:W-:Y:S02]  /*0720*/  VOTEU.ALL UP5, P0 ;  /* 0x00000000003f7886 */ /* 0x000fe400000a0000 */
[----:B------:R-:W1:Y:S01]  /*0730*/  @!UP2 S2UR UR10, SR_CgaCtaId ;  /* 0x00000000000aa9c3 */ /* 0x000e620000008800 */
[----:B------:R-:W-:Y:S01]  /*0740*/  @!UP2 UMOV UR6, 0x400 ;  /* 0x000004000006a882 */ /* 0x000fe20000000000 */
[----:B------:R-:W-:-:S04]  /*0750*/  @!UP2 UIADD3 UR8, -UR8, 0x100000, URZ ;  /* 0x001000000808a890 */ /* 0x000fc8000fffe13f */
[----:B------:R-:W-:Y:S02]  /*0760*/  @!UP2 USHF.L.U32 UR9, UR8, 0xb, URZ ;  /* 0x0000000b0809a899 */ /* 0x000fe4000800063f */
[----:B------:R-:W-:Y:S02]  /*0770*/  @!UP2 USHF.L.U32 UR8, UR8, 0x1, URZ ;  /* 0x000000010808a899 */ /* 0x000fe4000800063f */
[----:B-1----:R-:W-:Y:S01]  /*0780*/  @!UP2 ULEA UR6, UR10, UR6, 0x18 ;  /* 0x000000060a06a291 */ /* 0x002fe2000f8ec03f */
[----:B------:R-:W-:Y:S01]  /*0790*/  VOTEU.ALL UP2, P0 ;  /* 0x00000000003f7886 */ /* 0x000fe20000040000 */
[----:B------:R-:W1:Y:S10]  /*07a0*/  FENCE.VIEW.ASYNC.S ;  /* 0x00000000000073c6 */ /* 0x000e740000000000 */
[----:B-1----:R1:W1:Y:S01]  /*07b0*/  @!UP2 SYNCS.EXCH.64 URZ, [UR6+0x37090], UR8 ;  /* 0x03709008063fa5b2 */ /* 0x0022620008000100 */
[----:B------:R1:W1:Y:S01]  /*07c0*/  @!UP3 SYNCS.EXCH.64 URZ, [UR6+0x37098], UR8 ;  /* 0x03709808063fb5b2 */ /* 0x0002620008000100 */
[----:B------:R1:W1:Y:S01]  /*07d0*/  @!UP4 SYNCS.EXCH.64 URZ, [UR6+0x370a0], UR8 ;  /* 0x0370a008063fc5b2 */ /* 0x0002620008000100 */
[----:B------:R1:W1:Y:S01]  /*07e0*/  @!UP5 SYNCS.EXCH.64 URZ, [UR6+0x370a8], UR8 ;  /* 0x0370a808063fd5b2 */ /* 0x0002620008000100 */
[----:B------:R-:W-:Y:S01]  /*07f0*/  NOP ;  /* 0x0000000000007918 */ /* 0x000fe20000000000 */
[----:B------:R-:W-:Y:S05]  /*0800*/  @P2 BRA `(.L_x_5) ;  /* 0x0000000000582947 */ /* 0x000fea0003800000 */
[----:B-1----:R-:W1:Y:S01]  /*0810*/  S2UR UR8, SR_CgaCtaId ;  /* 0x00000000000879c3 */ /* 0x002e620000008800 */
        /* <DEDUP_REMOVED lines=12> */
[----:B-1----:R1:W1:Y:S01]  /*08e0*/  SYNCS.EXCH.64 URZ, [UR6+0x370c0], UR8 ;  /* 0x0370c008063f75b2 */ /* 0x0022620008000100 */
        /* <DEDUP_REMOVED lines=8> */
.L_x_5:
[----:B------:R-:W-:Y:S01]  /*0970*/  ISETP.NE.AND P0, PT, RZ, UR36, PT ;  /* 0x00000024ff007c0c */ /* 0x000fe2000bf05270 */
[----:B------:R-:W-:Y:S01]  /*0980*/  NOP ;  /* 0x0000000000007918 */ /* 0x000fe20000000000 */
[----:B------:R-:W-:Y:S01]  /*0990*/  MOV R2, UR5 ;  /* 0x0000000500027c02 */ /* 0x000fe20008000f00 */
[----:B-1234-:R-:W-:Y:S03]  /*09a0*/  BAR.SYNC.DEFER_BLOCKING 0x0 ;  /* 0x0000000000007b1d */ /* 0x01efe60000010000 */
[----:B------:R-:W-:-:S07]  /*09b0*/  ISETP.EQ.AND P2, PT, R2, 0x1, P1 ;  /* 0x000000010200780c */ /* 0x000fce0000f42270 */
[----:B------:R-:W-:Y:S06]  /*09c0*/  @!P0 BRA `(.L_x_6) ;  /* 0x0000016000ec8947 */ /* 0x000fec0003800000 */
[----:B------:R-:W-:-:S06]  /*09d0*/  UISETP.GT.U32.AND UP2, UPT, UR7, 0x3, UPT ;  /* 0x000000030700788c */ /* 0x000fcc000bf44070 */
[----:B------:R-:W-:-:S13]  /*09e0*/  PLOP3.LUT P0, PT, PT, PT, UP2, 0x80, 0x0 ;  /* 0x000000000000781c */ /* 0x000fda0003f0f028 */
[----:B------:R-:W-:Y:S05]  /*09f0*/  @P0 EXIT ;  /* 0x000000000000094d */ /* 0x000fea0003800000 */
.L_x_7:
[----:B------:R-:W-:-:S08]  /*0a00*/  NOP ;  /* 0x0000000000007918 */ /* 0x000fd00000000000 */
[----:B------:R-:W1:Y:S02]  /*0a10*/  USETMAXREG.TRY_ALLOC.CTAPOOL UP2, 0xf0 ;  /* 0x000000f0000079c8 */ /* 0x000e640008040600 */
[----:B-1----:R-:W-:-:S13]  /*0a20*/  PLOP3.LUT P0, PT, PT, PT, UP2, 0x80, 0x0 ;  /* 0x000000000000781c */ /* 0x002fda0003f0f028 */
[----:B------:R-:W-:Y:S05]  /*0a30*/  @!P0 BRA `(.L_x_7) ;  /* 0xfffffffc00f08947 */ /* 0x000fea000383ffff */
[----:B------:R-:W-:Y:S01]  /*0a40*/  UISETP.NE.AND UP2, UPT, UR36, 0x1, UPT ;  /* 0x000000012400788c */ /* 0x000fe2000bf45270 */
[----:B------:R-:W1:Y:S01]  /*0a50*/  S2UR UR42, SR_CTAID.X ;  /* 0x00000000002a79c3 */ /* 0x000e620000002500 */
[----:B------:R-:W-:Y:S01]  /*0a60*/  UMOV UR5, URZ ;  /* 0x0000003f00057c82 */ /* 0x000fe20008000000 */
[----:B------:R-:W-:-:S03]  /*0a70*/  UMOV UR6, URZ ;  /* 0x0000003f00067c82 */ /* 0x000fc60008000000 */
[----:B------:R-:W-:-:S13]  /*0a80*/  PLOP3.LUT P0, PT, PT, PT, UP2, 0x80, 0x0 ;  /* 0x000000000000781c */ /* 0x000fda0003f0f028 */
[----:B------:R-:W-:Y:S05]  /*0a90*/  @!P0 BRA `(.L_x_8) ;  /* 0x00000000003c8947 */ /* 0x000fea0003800000 */
[----:B------:R-:W-:Y:S01]  /*0aa0*/  UISETP.NE.AND UP2, UPT, UR36, 0x2, UPT ;  /* 0x000000022400788c */ /* 0x000fe2000bf45270 */
[----:B------:R-:W-:-:S05]  /*0ab0*/  UMOV UR6, 0x1 ;  /* 0x0000000100067882 */ /* 0x000fca0000000000 */
[----:B------:R-:W-:-:S13]  /*0ac0*/  PLOP3.LUT P1, PT, PT, PT, UP2, 0x80, 0x0 ;  /* 0x000000000000781c */ /* 0x000fda0003f2f028 */
[----:B------:R-:W-:Y:S05]  /*0ad0*/  @!P1 BRA `(.L_x_8) ;  /* 0x00000000002c9947 */ /* 0x000fea0003800000 */
[----:B------:R-:W-:-:S06]  /*0ae0*/  UISETP.NE.AND UP2, UPT, UR36, 0x3, UPT ;  /* 0x000000032400788c */ /* 0x000fcc000bf45270 */
[----:B------:R-:W-:-:S13]  /*0af0*/  PLOP3.LUT P1, PT, PT, PT, UP2, 0x80, 0x0 ;  /* 0x000000000000781c */ /* 0x000fda0003f2f028 */
[----:B------:R-:W-:Y:S05]  /*0b00*/  @!P1 BRA `(.L_x_9) ;  /* 0x0000000000189947 */ /* 0x000fea0003800000 */
[----:B------:R-:W-:-:S11]  /*0b10*/  UISETP.NE.AND UP2, UPT, UR36, 0x4, UPT ;  /* 0x000000042400788c */ /* 0x000fd6000bf45270 */
[----:B------:R-:W-:Y:S01]  /*0b20*/  @!UP2 UMOV UR5, 0x1 ;  /* 0x000000010005a882 */ /* 0x000fe20000000000 */
[----:B------:R-:W-:Y:S01]  /*0b30*/  @!UP2 UMOV UR6, 0x1 ;  /* 0x000000010006a882 */ /* 0x000fe20000000000 */
[----:B------:R-:W-:Y:S01]  /*0b40*/  @UP2 UMOV UR5, URZ ;  /* 0x0000003f00052c82 */ /* 0x000fe20008000000 */
[----:B------:R-:W-:Y:S01]  /*0b50*/  @UP2 UMOV UR6, URZ ;  /* 0x0000003f00062c82 */ /* 0x000fe20008000000 */
[----:B------:R-:W-:Y:S05]  /*0b60*/  BRA `(.L_x_8) ;  /* 0x0000000000087947 */ /* 0x000fea0003800000 */
.L_x_9:
[----:B------:R-:W-:Y:S01]  /*0b70*/  UMOV UR5, 0x1 ;  /* 0x0000000100057882 */ /* 0x000fe20000000000 */
[----:B------:R-:W-:-:S05]  /*0b80*/  UMOV UR6, URZ ;  /* 0x0000003f00067c82 */ /* 0x000fca0008000000 */
.L_x_8:
[----:B------:R-:W-:Y:S05]  /*0b90*/  @!P0 BRA `(.L_x_10) ;  /* 0x00000000003c8947 */ /* 0x000fea0003800000 */
[----:B------:R-:W-:-:S06]  /*0ba0*/  UISETP.NE.AND UP2, UPT, UR36, 0x2, UPT ;  /* 0x000000022400788c */ /* 0x000fcc000bf45270 */
[----:B------:R-:W-:-:S13]  /*0bb0*/  PLOP3.LUT P0, PT, PT, PT, UP2, 0x80, 0x0 ;  /* 0x000000000000781c */ /* 0x000fda0003f0f028 */
[----:B------:R-:W-:Y:S05]  /*0bc0*/  @!P0 BRA `(.L_x_11) ;  /* 0x0000000000288947 */ /* 0x000fea0003800000 */
[----:B------:R-:W-:-:S06]  /*0bd0*/  UISETP.NE.AND UP2, UPT, UR36, 0x3, UPT ;  /* 0x000000032400788c */ /* 0x000fcc000bf45270 */
[----:B------:R-:W-:-:S13]  /*0be0*/  PLOP3.LUT P0, PT, PT, PT, UP2, 0x80, 0x0 ;  /* 0x000000000000781c */ /* 0x000fda0003f0f028 */
[----:B------:R-:W-:Y:S05]  /*0bf0*/  @!P0 BRA `(.L_x_12) ;  /* 0x0000000000148947 */ /* 0x000fea0003800000 */
[----:B------:R-:W-:-:S06]  /*0c00*/  UISETP.NE.AND UP2, UPT, UR36, 0x4, UPT ;  /* 0x000000042400788c */ /* 0x000fcc000bf45270 */
[----:B------:R-:W-:-:S13]  /*0c10*/  PLOP3.LUT P0, PT, PT, PT, UP2, 0x80, 0x0 ;  /* 0x000000000000781c */ /* 0x000fda0003f0f028 */
[----:B------:R-:W-:Y:S05]  /*0c20*/  @P0 BRA `(.L_x_13) ;  /* 0x00000000001c0947 */ /* 0x000fea0003800000 */
[----:B-1----:R-:W-:Y:S01]  /*0c30*/  ULEA UR42, UR42, 0x3, 0x1 ;  /* 0x000000032a2a7891 */ /* 0x002fe2000f8e083f */
[----:B------:R-:W-:Y:S11]  /*0c40*/  BRA `(.L_x_13) ;  /* 0x0000000000147947 */ /* 0x000ff60003800000 */
.L_x_12:
[----:B-1----:R-:W-:Y:S01]  /*0c50*/  ULEA UR42, UR42, 0x2, 0x1 ;  /* 0x000000022a2a7891 */ /* 0x002fe2000f8e083f */
[----:B------:R-:W-:Y:S11]  /*0c60*/  BRA `(.L_x_13) ;  /* 0x00000000000c7947 */ /* 0x000ff60003800000 */
.L_x_11:
[----:B-1----:R-:W-:Y:S01]  /*0c70*/  ULEA UR42, UR42, 0x1, 0x1 ;  /* 0x000000012a2a7891 */ /* 0x002fe2000f8e083f */
[----:B------:R-:W-:Y:S11]  /*0c80*/  BRA `(.L_x_13) ;  /* 0x0000000000047947 */ /* 0x000ff60003800000 */
.L_x_10:
[----:B-1----:R-:W-:-:S12]  /*0c90*/  USHF.L.U32 UR42, UR42, 0x1, URZ ;  /* 0x000000012a2a7899 */ /* 0x002fd8000800063f */
.L_x_13:
[----:B------:R-:W-:-:S04]  /*0ca0*/  ULOP3.LUT UR4, UR4, 0x1, URZ, 0xfc, !UPT ;  /* 0x0000000104047892 */ /* 0x000fc8000f8efc3f */
[----:B------:R-:W-:-:S06]  /*0cb0*/  UISETP.NE.AND UP2, UPT, UR4, 0x3, UPT ;  /* 0x000000030400788c */ /* 0x000fcc000bf45270 */
[----:B------:R-:W-:-:S13]  /*0cc0*/  PLOP3.LUT P0, PT, PT, PT, UP2, 0x80, 0x0 ;  /* 0x000000000000781c */ /* 0x000fda0003f0f028 */
[----:B------:R-:W-:Y:S05]  /*0cd0*/  @!P0 BRA `(.L_x_14) ;  /* 0x0000000000048947 */ /* 0x000fea0003800000 */
[----:B-1----:R-:W-:Y:S01]  /*0ce0*/  BPT.TRAP 0x1 ;  /* 0x000000040000795c */ /* 0x002fe20000300000 */
.L_x_14:
[----:B------:R-:W2:Y:S01]  /*0cf0*/  S2UR UR4, SR_CgaCtaId ;  /* 0x00000000000479c3 */ /* 0x000ea20000008800 */
[----:B------:R-:W-:Y:S01]  /*0d00*/  UMOV UR37, 0x400 ;  /* 0x0000040000257882 */ /* 0x000fe20000000000 */
[----:B------:R-:W-:Y:S02]  /*0d10*/  MOV R2, UR5 ;  /* 0x0000000500027c02 */ /* 0x000fe40008000f00 */
[----:B------:R-:W-:Y:S02]  /*0d20*/  SHF.R.S32.HI R3, RZ, 0x1f, R0 ;  /* 0x0000001fff037819 */ /* 0x000fe40000011400 */
[----:B------:R-:W-:Y:S02]  /*0d30*/  SHF.L.U32 R2, R2, 0x1f, RZ ;  /* 0x0000001f02027819 */ /* 0x000fe400000006ff */
[----:B------:R-:W-:-:S04]  /*0d40*/  LEA.HI R3, R3, R0, RZ, 0x7 ;  /* 0x0000000003037211 */ /* 0x000fc800078f38ff */
[----:B------:R-:W-:-:S04]  /*0d50*/  LOP3.LUT R3, R3, 0xffffff80, RZ, 0xc0, !PT ;  /* 0xffffff8003037812 */ /* 0x000fc800078ec0ff */
[----:B------:R-:W-:-:S04]  /*0d60*/  IADD3 R3, -R3, R0, RZ ;  /* 0x0000000003037210 */ /* 0x000fc80007ffe1ff */
[----:B------:R-:W-:Y:S01]  /*0d70*/  SHF.R.S32.HI R0, RZ, 0x1f, R3 ;  /* 0x0000001fff007819 */ /* 0x000fe20000011403 */
[----:B--2---:R-:W-:-:S03]  /*0d80*/  ULEA UR37, UR4, UR37, 0x18 ;  /* 0x0000002504257291 */ /* 0x004fc6000f8ec03f */
[----:B------:R-:W-:Y:S01]  /*0d90*/  LEA.HI R0, R0, R3, RZ, 0x2 ;  /* 0x0000000300007211 */ /* 0x000fe200078f10ff */
[----:B------:R-:W-:-:S03]  /*0da0*/  ULEA UR4, UR6, UR37, 0x3 ;  /* 0x0000002506047291 */ /* 0x000fc6000f8e183f */
[----:B------:R-:W-:-:S04]  /*0db0*/  LOP3.LUT R0, R0, 0x7ffffffc, RZ, 0xc0, !PT ;  /* 0x7ffffffc00007812 */ /* 0x000fc800078ec0ff */
[----:B------:R-:W-:Y:S02]  /*0dc0*/  IADD3 R0, R3, -R0, RZ ;  /* 0x8000000003007210 */ /* 0x000fe40007ffe0ff */
[----:B------:R-:W2:Y:S02]  /*0dd0*/  SYNCS.PHASECHK.TRANS64.TRYWAIT P1, [UR4+0x37050], R2 ;  /* 0x03705002ff0075a7 */ /* 0x000ea40008020144 */
[----:B--2---:R-:W-:Y:S05]  /*0de0*/  @!P1 BRA `(.L_x_15) ;  /* 0x0000017800889947 */ /* 0x004fea0003800000 */
.L_x_107:
[----:B------:R-:W-:Y:S01]  /*0df0*/  IMAD.SHL.U32 R0, R0, 0x2, RZ ;  /* 0x0000000200007824 */ /* 0x000fe200078e00ff */
[----:B------:R-:W-:Y:S06]  /*0e00*/  @!P0 BRA `(.L_x_16) ;  /* 0x0000000000048947 */ /* 0x000fec0003800000 */
[----:B-1----:R-:W-:Y:S01]  /*0e10*/  BPT.TRAP 0x1 ;  /* 0x000000040000795c */ /* 0x002fe20000300000 */
.L_x_16:
[----:B--2---:R-:W-:Y:S01]  /*0e20*/  SHF.L.U32 R2, RZ, 0x1f, RZ ;  /* 0x0000001fff027819 */ /* 0x004fe200000006ff */
[----:B------:R-:W-:Y:S01]  /*0e30*/  UIADD3 UR25, UR37, 0x37090, URZ ;  /* 0x0003709025197890 */ /* 0x000fe2000fffe03f */
[----:B------:R-:W-:Y:S02]  /*0e40*/  ISETP.NE.AND P2, PT, RZ, UR7, PT ;  /* 0x00000007ff007c0c */ /* 0x000fe4000bf45270 */
[----:B------:R-:W2:Y:S02]  /*0e50*/  SYNCS.PHASECHK.TRANS64.TRYWAIT P1, [UR37+0x37000], R2 ;  /* 0x03700002ff0075a7 */ /* 0x000ea40008020165 */
[----:B--2---:R-:W-:Y:S09]  /*0e60*/  @!P1 BRA `(.L_x_17) ;  /* 0x0000017800809947 */ /* 0x004ff20003800000 */
.L_x_108:
[----:B------:R-:W-:Y:S01]  /*0e70*/  ULEA UR28, UR36, UR25, 0x3 ;  /* 0x00000019241c7291 */ /* 0x000fe2000f8e183f */
[----:B--2---:R-:W-:-:S04]  /*0e80*/  SEL R3, RZ, 0x1, P2 ;  /* 0x00000001ff037807 */ /* 0x004fc80001000000 */
[----:B------:R-:W-:-:S04]  /*0e90*/  SHF.L.U32 R3, R3, 0x1f, RZ ;  /* 0x0000001f03037819 */ /* 0x000fc800000006ff */
[----:B------:R-:W2:Y:S02]  /*0ea0*/  SYNCS.PHASECHK.TRANS64.TRYWAIT P1, [UR28+-0x8], R3 ;  /* 0xfffff803ff0075a7 */ /* 0x000ea4000802015c */
[----:B--2---:R-:W-:Y:S05]  /*0eb0*/  @!P1 BRA `(.L_x_18) ;  /* 0x0000017800849947 */ /* 0x004fea0003800000 */
.L_x_109:
[----:B------:R-:W-:Y:S01]  /*0ec0*/  USHF.R.U32.HI UR4, URZ, 0x4, UR37 ;  /* 0x000000043f047899 */ /* 0x000fe20008011625 */
[----:B------:R-:W-:Y:S01]  /*0ed0*/  WARPGROUP.ARRIVE ;  /* 0x00000000000079c5 */ /* 0x000fe20000000000 */
[----:B------:R-:W-:Y:S01]  /*0ee0*/  UIADD3 UR5, UR37, 0x5000, URZ ;  /* 0x0000500025057890 */ /* 0x000fe2000fffe03f */
[C---:B--2---:R-:W-:Y:S01]  /*0ef0*/  IADD3 R3, R0.reuse, 0x1, RZ ;  /* 0x0000000100037810 */ /* 0x044fe20007ffe0ff */
[----:B------:R-:W-:Y:S01]  /*0f00*/  ULOP3.LUT UR4, UR4, 0x3fff, URZ, 0xc0, !UPT ;  /* 0x00003fff04047892 */ /* 0x000fe2000f8ec03f */
[C---:B------:R-:W-:Y:S01]  /*0f10*/  IADD3 R4, R0.reuse, 0x8, RZ ;  /* 0x0000000800047810 */ /* 0x040fe20007ffe0ff */
[----:B------:R-:W-:Y:S01]  /*0f20*/  USHF.R.U32.HI UR5, URZ, 0x4, UR5 ;  /* 0x000000043f057899 */ /* 0x000fe20008011605 */
[C---:B------:R-:W-:Y:S01]  /*0f30*/  IADD3 R5, R0.reuse, 0x99, RZ ;  /* 0x0000009900057810 */ /* 0x040fe20007ffe0ff */
[----:B------:R-:W-:Y:S01]  /*0f40*/  ULOP3.LUT UR4, UR4, 0x10000, URZ, 0xfc, !UPT ;  /* 0x0001000004047892 */ /* 0x000fe2000f8efc3f */
[C---:B------:R-:W-:Y:S01]  /*0f50*/  VIADD R6, R0.reuse, 0xb1 ;  /* 0x000000b100067836 */ /* 0x040fe20000000000 */
[----:B------:R-:W-:Y:S01]  /*0f60*/  ULOP3.LUT UR24, UR5, 0x3fff, URZ, 0xc0, !UPT ;  /* 0x00003fff05187892 */ /* 0x000fe2000f8ec03f */
[C---:B------:R-:W-:Y:S01]  /*0f70*/  IADD3 R7, R0.reuse, 0xb8, RZ ;  /* 0x000000b800077810 */ /* 0x040fe20007ffe0ff */
[----:B------:R-:W-:Y:S01]  /*0f80*/  UIMAD UR4, UR6, 0x280, UR4 ;  /* 0x00000280060478a4 */ /* 0x000fe2000f8e0204 */
[----:B------:R-:W-:Y:S01]  /*0f90*/  IADD3 R8, R0, 0xf8, RZ ;  /* 0x000000f800087810 */ /* 0x000fe20007ffe0ff */
[----:B------:R-:W-:Y:S01]  /*0fa0*/  ULOP3.LUT UR26, UR24, 0x10000, URZ, 0xfc, !UPT ;  /* 0x00010000181a7892 */ /* 0x000fe2000f8efc3f */
[----:B------:R-:W-:Y:S01]  /*0fb0*/  UMOV UR5, 0xc0000010 ;  /* 0xc000001000057882 */ /* 0x000fe20000000000 */
[----:B------:R-:W-:Y:S01]  /*0fc0*/  UMOV UR11, 0xc0000010 ;  /* 0xc0000010000b7882 */ /* 0x000fe20000000000 */
[----:B------:R-:W-:-:S02]  /*0fd0*/  UMOV UR9, UR5 ;  /* 0x0000000500097c82 */ /* 0x000fc40008000000 */
[----:B------:R-:W-:Y:S01]  /*0fe0*/  UMOV UR8, UR4 ;  /* 0x0000000400087c82 */ /* 0x000fe20008000000 */
[----:B------:R-:W-:Y:S01]  /*0ff0*/  UIADD3 UR20, UR4, 0x80, URZ ;  /* 0x0000008004147890 */ /* 0x000fe2000fffe03f */
[----:B------:R-:W-:Y:S01]  /*1000*/  UMOV UR10, UR26 ;  /* 0x0000001a000a7c82 */ /* 0x000fe20008000000 */
[----:B------:R-:W-:Y:S01]  /*1010*/  UIADD3 UR22, UR26, 0x200, URZ ;  /* 0x000002001a167890 */ /* 0x000fe2000fffe03f */
[----:B------:R-:W-:Y:S01]  /*1020*/  HGMMA.64x256x16.F32.BF16 R24, gdesc[UR8], RZ, !UPT, gsb0 ;  /* 0x03e00000081879f0 */ /* 0x000fe2000c0018ff */
[----:B------:R-:W-:Y:S01]  /*1030*/  UMOV UR21, 0xc0000010 ;  /* 0xc000001000157882 */ /* 0x000fe20000000000 */
[----:B------:R-:W-:Y:S01]  /*1040*/  UMOV UR23, 0xc0000010 ;  /* 0xc000001000177882 */ /* 0x000fe20000000000 */
[----:B------:R-:W-:Y:S02]  /*1050*/  UIADD3 UR8, UR4, 0x100, URZ ;  /* 0x0000010004087890 */ /* 0x000fe4000fffe03f */
[----:B------:R-:W-:Y:S01]  /*1060*/  UIADD3 UR10, UR26, 0x400, URZ ;  /* 0x000004001a0a7890 */ /* 0x000fe2000fffe03f */
[----:B------:R-:W-:Y:S01]  /*1070*/  UMOV UR9, 0xc0000010 ;  /* 0xc000001000097882 */ /* 0x000fe20000000000 */
[----:B------:R-:W-:Y:S01]  /*1080*/  UMOV UR11, 0xc0000010 ;  /* 0xc0000010000b7882 */ /* 0x000fe20000000000 */
[----:B------:R-:W-:-:S02]  /*1090*/  UIADD3 UR12, UR4, 0x180, URZ ;  /* 0x00000180040c7890 */ /* 0x000fc4000fffe03f */
[----:B------:R-:W-:Y:S01]  /*10a0*/  UIADD3 UR14, UR26, 0x600, URZ ;  /* 0x000006001a0e7890 */ /* 0x000fe2000fffe03f */
[----:B------:R-:W-:Y:S01]  /*10b0*/  UMOV UR13, 0xc0000010 ;  /* 0xc0000010000d7882 */ /* 0x000fe20000000000 */
[----:B------:R-:W-:Y:S01]  /*10c0*/  UMOV UR15, 0xc0000010 ;  /* 0xc0000010000f7882 */ /* 0x000fe20000000000 */
[----:B------:R-:W-:Y:S02]  /*10d0*/  UIADD3 UR16, UR4, 0x200, URZ ;  /* 0x0000020004107890 */ /* 0x000fe4000fffe03f */
[----:B------:R-:W-:Y:S01]  /*10e0*/  UIADD3 UR18, UR26, 0x800, URZ ;  /* 0x000008001a127890 */ /* 0x000fe2000fffe03f */
[----:B------:R-:W-:Y:S01]  /*10f0*/  UMOV UR17, 0xc0000010 ;  /* 0xc000001000117882 */ /* 0x000fe20000000000 */
[----:B------:R-:W-:Y:S01]  /*1100*/  UMOV UR19, 0xc0000010 ;  /* 0xc000001000137882 */ /* 0x000fe20000000000 */
[----:B------:R-:W-:Y:S01]  /*1110*/  ULDC UR6, c[0x0][0x28c] ;  /* 0x0000a30000067ab9 */ /* 0x000fe20000000800 */
[----:B------:R-:W-:Y:S01]  /*1120*/  USHF.L.U32 UR7, UR7, 0x3, URZ ;  /* 0x0000000307077899 */ /* 0x000fe2000800063f */
[----:B------:R-:W-:Y:S01]  /*1130*/  ISETP.GE.AND P2, PT, R3, UR6, PT ;  /* 0x0000000603007c0c */ /* 0x000fe2000bf46270 */
[----:B------:R-:W-:Y:S01]  /*1140*/  ULDC UR6, c[0x0][0x28c] ;  /* 0x0000a30000067ab9 */ /* 0x000fe20000000800 */
[----:B------:R-:W-:Y:S01]  /*1150*/  IADD3 R3, R0, 0x9, RZ ;  /* 0x0000000900037810 */ /* 0x000fe20007ffe0ff */
[----:B------:R-:W-:-:S03]  /*1160*/  ULOP3.LUT UR7, UR7, 0x8, URZ, 0xc, !UPT ;  /* 0x0000000807077892 */ /* 0x000fc6000f8e0c3f */
[----:B------:R-:W-:Y:S01]  /*1170*/  ISETP.GE.AND P4, PT, R3, UR6, PT ;  /* 0x0000000603007c0c */ /* 0x000fe2000bf86270 */
[----:B------:R-:W-:Y:S01]  /*1180*/  VIADD R3, R0, 0x11 ;  /* 0x0000001100037836 */ /* 0x000fe20000000000 */
[----:B------:R-:W-:-:S04]  /*1190*/  ULDC UR6, c[0x0][0x28c] ;  /* 0x0000a30000067ab9 */ /* 0x000fc80000000800 */
[----:B------:R-:W-:Y:S01]  /*11a0*/  ISETP.GE.AND P6, PT, R3, UR6, PT ;  /* 0x0000000603007c0c */ /* 0x000fe2000bfc6270 */
[----:B------:R-:W-:Y:S01]  /*11b0*/  ULDC UR6, c[0x0][0x28c] ;  /* 0x0000a30000067ab9 */ /* 0x000fe20000000800 */
[----:B------:R-:W-:Y:S01]  /*11c0*/  IADD3 R3, R0, 0x19, RZ ;  /* 0x0000001900037810 */ /* 0x000fe20007ffe0ff */
[----:B------:R-:W-:Y:S02]  /*11d0*/  WARPGROUP.DEPBAR.LE gsb0, 0x0 ;  /* 0x00008000000079c5 */ /* 0x000fe40000010000 */
[----:B------:R-:W-:-:S06]  /*11e0*/  WARPGROUP.ARRIVE ;  /* 0x00000000000079c5 */ /* 0x000fcc0000000000 */
[----:B------:R-:W-:Y:S01]  /*11f0*/  HGMMA.64x256x16.F32.BF16 R24, gdesc[UR20], R24, gsb0 ;  /* 0x03e00000141879f0 */ /* 0x000fe20008001818 */
[----:B------:R-:W-:Y:S01]  /*1200*/  ULDC UR22, c[0x0][0x604] ;  /* 0x0001810000167ab9 */ /* 0x000fe20000000800 */
[----:B------:R-:W-:Y:S01]  /*1210*/  ULDC UR23, c[0x0][0x604] ;  /* 0x0001810000177ab9 */ /* 0x000fe20000000800 */
[----:B------:R-:W-:Y:S02]  /*1220*/  WARPGROUP.DEPBAR.LE gsb0, 0x0 ;  /* 0x00008000000079c5 */ /* 0x000fe40000010000 */
[----:B------:R-:W-:-:S15]  /*1230*/  WARPGROUP.ARRIVE ;  /* 0x00000000000079c5 */ /* 0x000fde0000000000 */
[----:B------:R-:W-:-:S08]  /*1240*/  NOP ;  /* 0x0000000000007918 */ /* 0x000fd00000000000 */
[----:B------:R-:W-:Y:S01]  /*1250*/  HGMMA.64x256x16.F32.BF16 R24, gdesc[UR8], R24, gsb0 ;  /* 0x03e00000081879f0 */ /* 0x000fe20008001818 */
[----:B------:R-:W-:Y:S01]  /*1260*/  ULDC UR10, c[0x0][0x28c] ;  /* 0x0000a300000a7ab9 */ /* 0x000fe20000000800 */
[----:B------:R-:W-:Y:S01]  /*1270*/  ULDC UR11, c[0x0][0x604] ;  /* 0x00018100000b7ab9 */ /* 0x000fe20000000800 */
[----:B------:R-:W-:Y:S01]  /*1280*/  ISETP.GE.AND P3, PT, R4, UR10, PT ;  /* 0x0000000a04007c0c */ /* 0x000fe2000bf66270 */
[----:B------:R-:W-:Y:S01]  /*1290*/  ULDC UR10, c[0x0][0x28c] ;  /* 0x0000a300000a7ab9 */ /* 0x000fe20000000800 */
[----:B------:R-:W-:-:S04]  /*12a0*/  IADD3 R4, R0, 0x10, RZ ;  /* 0x0000001000047810 */ /* 0x000fc80007ffe0ff */
[----:B------:R-:W-:Y:S01]  /*12b0*/  ISETP.GE.AND P5, PT, R4, UR10, PT ;  /* 0x0000000a04007c0c */ /* 0x000fe2000bfa6270 */
[----:B------:R-:W-:Y:S01]  /*12c0*/  ULDC UR10, c[0x0][0x28c] ;  /* 0x0000a300000a7ab9 */ /* 0x000fe20000000800 */
[----:B------:R-:W-:-:S04]  /*12d0*/  IADD3 R4, R0, 0x18, RZ ;  /* 0x0000001800047810 */ /* 0x000fc80007ffe0ff */
[----:B------:R-:W-:Y:S01]  /*12e0*/  ISETP.GE.AND P1, PT, R4, UR10, PT ;  /* 0x0000000a04007c0c */ /* 0x000fe2000bf26270 */
[----:B------:R-:W-:Y:S01]  /*12f0*/  ULDC UR10, c[0x0][0x28c] ;  /* 0x0000a300000a7ab9 */ /* 0x000fe20000000800 */
[----:B------:R-:W-:Y:S01]  /*1300*/  IADD3 R4, R0, 0x98, RZ ;  /* 0x0000009800047810 */ /* 0x000fe20007ffe0ff */
[----:B------:R-:W-:Y:S02]  /*1310*/  WARPGROUP.DEPBAR.LE gsb0, 0x0 ;  /* 0x00008000000079c5 */ /* 0x000fe40000010000 */
[----:B------:R-:W-:-:S08]  /*1320*/  WARPGROUP.ARRIVE ;  /* 0x00000000000079c5 */ /* 0x000fd00000000000 */
        /* <DEDUP_REMOVED lines=9> */
[----:B------:R-:W-:Y:S02]  /*13c0*/  WARPGROUP.DEPBAR.LE gsb0, 0x0 ;  /* 0x00008000000079c5 */ /* 0x000fe40000010000 */
[----:B------:R-:W-:Y:S02]  /*13d0*/  FSEL R25, R25, -INF , !P2 ;  /* 0xff80000019197808 */ /* 0x000fe40005000000 */
[----:B------:R-:W-:Y:S02]  /*13e0*/  FSEL R27, R27, -INF , !P2 ;  /* 0xff8000001b1b7808 */ /* 0x000fe40005000000 */
[----:B------:R-:W-:Y:S01]  /*13f0*/  ISETP.GE.AND P2, PT, R3, UR6, PT ;  /* 0x0000000603007c0c */ /* 0x000fe2000bf46270 */
[----:B------:R-:W-:Y:S01]  /*1400*/  ULDC UR6, c[0x0][0x28c] ;  /* 0x0000a30000067ab9 */ /* 0x000fe20000000800 */
[----:B------:R-:W-:-:S02]  /*1410*/  IADD3 R3, R0, 0x20, RZ ;  /* 0x0000002000037810 */ /* 0x000fc40007ffe0ff */
[----:B------:R-:W-:Y:S02]  /*1420*/  FSEL R28, R28, -INF , !P3 ;  /* 0xff8000001c1c7808 */ /* 0x000fe40005800000 */
[----:B------:R-:W-:Y:S02]  /*1430*/  FSEL R30, R30, -INF , !P3 ;  /* 0xff8000001e1e7808 */ /* 0x000fe40005800000 */
[----:B------:R-:W-:Y:S01]  /*1440*/  ISETP.GE.AND P3, PT, R3, UR6, PT ;  /* 0x0000000603007c0c */ /* 0x000fe2000bf66270 */
[----:B------:R-:W-:Y:S01]  /*1450*/  ULDC UR6, c[0x0][0x28c] ;  /* 0x0000a30000067ab9 */ /* 0x000fe20000000800 */
[----:B------:R-:W-:Y:S02]  /*1460*/  IADD3 R3, R0, 0x21, RZ ;  /* 0x0000002100037810 */ /* 0x000fe40007ffe0ff */
[----:B------:R-:W-:Y:S02]  /*1470*/  FSEL R29, R29, -INF , !P4 ;  /* 0xff8000001d1d7808 */ /* 0x000fe40006000000 */
[----:B------:R-:W-:-:S02]  /*1480*/  FSEL R31, R31, -INF , !P4 ;  /* 0xff8000001f1f7808 */ /* 0x000fc40006000000 */
[----:B------:R-:W-:Y:S01]  /*1490*/  ISETP.GE.AND P4, PT, R3, UR6, PT ;  /* 0x0000000603007c0c */ /* 0x000fe2000bf86270 */
[----:B------:R-:W-:Y:S01]  /*14a0*/  VIADD R3, R0, 0x28 ;  /* 0x0000002800037836 */ /* 0x000fe20000000000 */
[----:B------:R-:W-:Y:S01]  /*14b0*/  ULDC UR6, c[0x0][0x28c] ;  /* 0x0000a30000067ab9 */ /* 0x000fe20000000800 */
[----:B------:R-:W-:Y:S02]  /*14c0*/  FSEL R32, R32, -INF , !P5 ;  /* 0xff80000020207808 */ /* 0x000fe40006800000 */
[----:B------:R-:W-:Y:S02]  /*14d0*/  FSEL R34, R34, -INF , !P5 ;  /* 0xff80000022227808 */ /* 0x000fe40006800000 */
[----:B------:R-:W-:Y:S01]  /*14e0*/  ISETP.GE.AND P5, PT, R3, UR6, PT ;  /* 0x0000000603007c0c */ /* 0x000fe2000bfa6270 */
[----:B------:R-:W-:Y:S01]  /*14f0*/  ULDC UR6, c[0x0][0x28c] ;  /* 0x0000a30000067ab9 */ /* 0x000fe20000000800 */
[----:B------:R-:W-:Y:S02]  /*1500*/  IADD3 R3, R0, 0x29, RZ ;  /* 0x0000002900037810 */ /* 0x000fe40007ffe0ff */
[----:B------:R-:W-:-:S02]  /*1510*/  FSEL R33, R33, -INF , !P6 ;  /* 0xff80000021217808 */ /* 0x000fc40007000000 */
[----:B------:R-:W-:Y:S02]  /*1520*/  FSEL R35, R35, -INF , !P6 ;  /* 0xff80000023237808 */ /* 0x000fe40007000000 */
[----:B------:R-:W-:Y:S01]  /*1530*/  ISETP.GE.AND P6, PT, R3, UR6, PT ;  /* 0x0000000603007c0c */ /* 0x000fe2000bfc6270 */
[----:B------:R-:W-:Y:S01]  /*1540*/  ULDC UR6, c[0x0][0x28c] ;  /* 0x0000a30000067ab9 */ /* 0x000fe20000000800 */
[----:B------:R-:W-:Y:S02]  /*1550*/  IADD3 R3, R0, 0x30, RZ ;  /* 0x0000003000037810 */ /* 0x000fe40007ffe0ff */
        /* <DEDUP_REMOVED lines=13> */
[C---:B------:R-:W-:Y:S01]  /*1630*/  VIADD R3, R0.reuse, 0x39 ;  /* 0x0000003900037836 */ /* 0x040fe20000000000 */
        /* <DEDUP_REMOVED lines=10> */
[C---:B------:R-:W-:Y:S02]  /*16e0*/  IADD3 R3, R0.reuse, 0x41, RZ ;  /* 0x0000004100037810 */ /* 0x040fe40007ffe0ff */
        /* <DEDUP_REMOVED lines=99> */
[----:B------:R-:W-:Y:S02]  /*1d20*/  FSEL R85, R85, -INF , !P2 ;  /* 0xff80000055557808 */ /* 0x000fe40005000000 */
[----:B------:R-:W-:Y:S02]  /*1d30*/  FSEL R87, R87, -INF , !P2 ;  /* 0xff80000057577808 */ /* 0x000fe40005000000 */
[C---:B------:R-:W-:Y:S01]  /*1d40*/  ISETP.GE.AND P2, PT, R0.reuse, UR6, PT ;  /* 0x0000000600007c0c */ /* 0x040fe2000bf46270 */
[----:B------:R-:W-:Y:S01]  /*1d50*/  ULDC UR6, c[0x0][0x28c] ;  /* 0x0000a30000067ab9 */ /* 0x000fe20000000800 */
[----:B------:R-:W-:-:S02]  /*1d60*/  IADD3 R3, R0, 0x91, RZ ;  /* 0x0000009100037810 */ /* 0x000fc40007ffe0ff */
[----:B------:R-:W-:Y:S02]  /*1d70*/  FSEL R26, R26, -INF , !P2 ;  /* 0xff8000001a1a7808 */ /* 0x000fe40005000000 */
[----:B------:R-:W-:Y:S02]  /*1d80*/  FSEL R88, R88, -INF , !P3 ;  /* 0xff80000058587808 */ /* 0x000fe40005800000 */
[----:B------:R-:W-:Y:S02]  /*1d90*/  FSEL R90, R90, -INF , !P3 ;  /* 0xff8000005a5a7808 */ /* 0x000fe40005800000 */
[----:B------:R-:W-:Y:S01]  /*1da0*/  ISETP.GE.AND P3, PT, R3, UR10, PT ;  /* 0x0000000a03007c0c */ /* 0x000fe2000bf66270 */
[----:B------:R-:W-:Y:S01]  /*1db0*/  ULDC UR10, c[0x0][0x604] ;  /* 0x00018100000a7ab9 */ /* 0x000fe20000000800 */
[----:B------:R-:W-:Y:S02]  /*1dc0*/  FMNMX R3, R26, R27, !PT ;  /* 0x0000001b1a037209 */ /* 0x000fe40007800000 */
[----:B------:R-:W-:-:S02]  /*1dd0*/  FSEL R89, R89, -INF , !P4 ;  /* 0xff80000059597808 */ /* 0x000fc40006000000 */
[----:B------:R-:W-:Y:S02]  /*1de0*/  FSEL R91, R91, -INF , !P4 ;  /* 0xff8000005b5b7808 */ /* 0x000fe40006000000 */
[----:B------:R-:W-:Y:S01]  /*1df0*/  ISETP.GE.AND P4, PT, R4, UR6, PT ;  /* 0x0000000604007c0c */ /* 0x000fe2000bf86270 */
[----:B------:R-:W-:Y:S01]  /*1e00*/  ULDC UR6, c[0x0][0x28c] ;  /* 0x0000a30000067ab9 */ /* 0x000fe20000000800 */
[----:B------:R-:W-:Y:S02]  /*1e10*/  FMNMX R4, R30, R3, !PT ;  /* 0x000000031e047209 */ /* 0x000fe40007800000 */
[----:B------:R-:W-:Y:S02]  /*1e20*/  FSEL R92, R92, -INF , !P5 ;  /* 0xff8000005c5c7808 */ /* 0x000fe40006800000 */
[----:B------:R-:W-:Y:S02]  /*1e30*/  FMNMX R3, R31, R4, !PT ;  /* 0x000000041f037209 */ /* 0x000fe40007800000 */
[----:B------:R-:W-:-:S02]  /*1e40*/  FSEL R94, R94, -INF , !P5 ;  /* 0xff8000005e5e7808 */ /* 0x000fc40006800000 */
[----:B------:R-:W-:Y:S02]  /*1e50*/  FMNMX R4, R34, R3, !PT ;  /* 0x0000000322047209 */ /* 0x000fe40007800000 */
[----:B------:R-:W-:Y:S01]  /*1e60*/  ISETP.GE.AND P5, PT, R5, UR6, PT ;  /* 0x0000000605007c0c */ /* 0x000fe2000bfa6270 */
[----:B------:R-:W-:Y:S01]  /*1e70*/  VIADD R5, R0, 0xa0 ;  /* 0x000000a000057836 */ /* 0x000fe20000000000 */
[----:B------:R-:W-:Y:S01]  /*1e80*/  FMNMX R3, R35, R4, !PT ;  /* 0x0000000423037209 */ /* 0x000fe20007800000 */
[----:B------:R-:W-:Y:S01]  /*1e90*/  ULDC UR6, c[0x0][0x28c] ;  /* 0x0000a30000067ab9 */ /* 0x000fe20000000800 */
[----:B------:R-:W-:Y:S02]  /*1ea0*/  FSEL R93, R93, -INF , !P6 ;  /* 0xff8000005d5d7808 */ /* 0x000fe40007000000 */
[----:B------:R-:W-:Y:S02]  /*1eb0*/  FMNMX R4, R38, R3, !PT ;  /* 0x0000000326047209 */ /* 0x000fe40007800000 */
[----:B------:R-:W-:-:S02]  /*1ec0*/  FSEL R95, R95, -INF , !P6 ;  /* 0xff8000005f5f7808 */ /* 0x000fc40007000000 */
[----:B------:R-:W-:Y:S02]  /*1ed0*/  FMNMX R3, R39, R4, !PT ;  /* 0x0000000427037209 */ /* 0x000fe40007800000 */
[----:B------:R-:W-:Y:S01]  /*1ee0*/  ISETP.GE.AND P6, PT, R5, UR6, PT ;  /* 0x0000000605007c0c */ /* 0x000fe2000bfc6270 */
[----:B------:R-:W-:Y:S01]  /*1ef0*/  ULDC UR6, c[0x0][0x28c] ;  /* 0x0000a30000067ab9 */ /* 0x000fe20000000800 */
[----:B------:R-:W-:Y:S02]  /*1f00*/  IADD3 R5, R0, 0xa1, RZ ;  /* 0x000000a100057810 */ /* 0x000fe40007ffe0ff */
[----:B------:R-:W-:Y:S02]  /*1f10*/  FMNMX R4, R42, R3, !PT ;  /* 0x000000032a047209 */ /* 0x000fe40007800000 */
[----:B------:R-:W-:Y:S02]  /*1f20*/  FSEL R96, R96, -INF , !P1 ;  /* 0xff80000060607808 */ /* 0x000fe40004800000 */
[----:B------:R-:W-:-:S02]  /*1f30*/  FSEL R98, R98, -INF , !P1 ;  /* 0xff80000062627808 */ /* 0x000fc40004800000 */
[----:B------:R-:W-:Y:S01]  /*1f40*/  ISETP.GE.AND P1, PT, R5, UR6, PT ;  /* 0x0000000605007c0c */ /* 0x000fe2000bf26270 */
[----:B------:R-:W-:Y:S01]  /*1f50*/  ULDC UR6, c[0x0][0x28c] ;  /* 0x0000a30000067ab9 */ /* 0x000fe20000000800 */
[----:B------:R-:W-:Y:S02]  /*1f60*/  FMNMX R3, R43, R4, !PT ;  /* 0x000000042b037209 */ /* 0x000fe40007800000 */
[----:B------:R-:W-:Y:S02]  /*1f70*/  IADD3 R5, R0, 0xa8, RZ ;  /* 0x000000a800057810 */ /* 0x000fe40007ffe0ff */
[----:B------:R-:W-:Y:S02]  /*1f80*/  FSEL R97, R97, -INF , !P3 ;  /* 0xff80000061617808 */ /* 0x000fe40005800000 */
[----:B------:R-:W-:Y:S02]  /*1f90*/  FSEL R99, R99, -INF , !P3 ;  /* 0xff80000063637808 */ /* 0x000fe40005800000 */
[----:B------:R-:W-:-:S02]  /*1fa0*/  FMNMX R4, R46, R3, !PT ;  /* 0x000000032e047209 */ /* 0x000fc40007800000 */
[----:B------:R-:W-:Y:S01]  /*1fb0*/  ISETP.GE.AND P3, PT, R5, UR6, PT ;  /* 0x0000000605007c0c */ /* 0x000fe2000bf66270 */
[----:B------:R-:W-:Y:S01]  /*1fc0*/  ULDC UR6, c[0x0][0x28c] ;  /* 0x0000a30000067ab9 */ /* 0x000fe20000000800 */
[----:B------:R-:W-:Y:S02]  /*1fd0*/  IADD3 R5, R0, 0xa9, RZ ;  /* 0x000000a900057810 */ /* 0x000fe40007ffe0ff */
[----:B------:R-:W-:Y:S02]  /*1fe0*/  FMNMX R3, R47, R4, !PT ;  /* 0x000000042f037209 */ /* 0x000fe40007800000 */
[----:B------:R-:W-:Y:S02]  /*1ff0*/  FSEL R100, R100, -INF , !P4 ;  /* 0xff80000064647808 */ /* 0x000fe40006000000 */
[----:B------:R-:W-:Y:S02]  /*2000*/  FSEL R102, R102, -INF , !P4 ;  /* 0xff80000066667808 */ /* 0x000fe40006000000 */
[----:B------:R-:W-:Y:S01]  /*2010*/  ISETP.GE.AND P4, PT, R5, UR6, PT ;  /* 0x0000000605007c0c */ /* 0x000fe2000bf86270 */
[----:B------:R-:W-:Y:S01]  /*2020*/  ULDC UR6, c[0x0][0x28c] ;  /* 0x0000a30000067ab9 */ /* 0x000fe20000000800 */
[----:B------:R-:W-:-:S02]  /*2030*/  IADD3 R5, R0, 0xb0, RZ ;  /* 0x000000b000057810 */ /* 0x000fc40007ffe0ff */
[----:B------:R-:W-:Y:S02]  /*2040*/  FMNMX R4, R50, R3, !PT ;  /* 0x0000000332047209 */ /* 0x000fe40007800000 */
[----:B------:R-:W-:Y:S02]  /*2050*/  FSEL R101, R101, -INF , !P5 ;  /* 0xff80000065657808 */ /* 0x000fe40006800000 */
[----:B------:R-:W-:Y:S02]  /*2060*/  FSEL R103, R103, -INF , !P5 ;  /* 0xff80000067677808 */ /* 0x000fe40006800000 */
[----:B------:R-:W-:Y:S01]  /*2070*/  ISETP.GE.AND P5, PT, R5, UR6, PT ;  /* 0x0000000605007c0c */ /* 0x000fe2000bfa6270 */
[----:B------:R-:W-:Y:S01]  /*2080*/  ULDC UR6, c[0x0][0x28c] ;  /* 0x0000a30000067ab9 */ /* 0x000fe20000000800 */
[----:B------:R-:W-:Y:S02]  /*2090*/  FSEL R24, R24, -INF , !P2 ;  /* 0xff80000018187808 */ /* 0x000fe40005000000 */
[----:B------:R-:W-:-:S02]  /*20a0*/  FMNMX R5, R51, R4, !PT ;  /* 0x0000000433057209 */ /* 0x000fc40007800000 */
[----:B------:R-:W-:Y:S02]  /*20b0*/  FMNMX R3, R24, R25, !PT ;  /* 0x0000001918037209 */ /* 0x000fe40007800000 */
[----:B------:R-:W-:Y:S01]  /*20c0*/  ISETP.GE.AND P2, PT, R6, UR6, PT ;  /* 0x0000000606007c0c */ /* 0x000fe2000bf46270 */
[----:B------:R-:W-:Y:S01]  /*20d0*/  ULDC UR6, c[0x0][0x28c] ;  /* 0x0000a30000067ab9 */ /* 0x000fe20000000800 */
[----:B------:R-:W-:Y:S02]  /*20e0*/  FMNMX R6, R54, R5, !PT ;  /* 0x0000000536067209 */ /* 0x000fe40007800000 */
[----:B------:R-:W-:Y:S02]  /*20f0*/  FMNMX R4, R28, R3, !PT ;  /* 0x000000031c047209 */ /* 0x000fe40007800000 */
[----:B------:R-:W-:Y:S02]  /*2100*/  FMNMX R5, R55, R6, !PT ;  /* 0x0000000637057209 */ /* 0x000fe40007800000 */
[----:B------:R-:W-:-:S02]  /*2110*/  FMNMX R3, R29, R4, !PT ;  /* 0x000000041d037209 */ /* 0x000fc40007800000 */
[----:B------:R-:W-:Y:S02]  /*2120*/  FMNMX R6, R58, R5, !PT ;  /* 0x000000053a067209 */ /* 0x000fe40007800000 */
[----:B------:R-:W-:Y:S02]  /*2130*/  FMNMX R4, R32, R3, !PT ;  /* 0x0000000320047209 */ /* 0x000fe40007800000 */
        /* <DEDUP_REMOVED lines=36> */
[----:B------:R-:W-:Y:S02]  /*2380*/  FSEL R104, R104, -INF , !P6 ;  /* 0xff80000068687808 */ /* 0x000fe40007000000 */
[----:B------:R-:W-:Y:S02]  /*2390*/  FSEL R106, R106, -INF , !P6 ;  /* 0xff8000006a6a7808 */ /* 0x000fe40007000000 */
[----:B------:R-:W-:Y:S02]  /*23a0*/  FMNMX R5, R95, R6, !PT ;  /* 0x000000065f057209 */ /* 0x000fe40007800000 */
[----:B------:R-:W-:Y:S01]  /*23b0*/  ISETP.GE.AND P6, PT, R7, UR6, PT ;  /* 0x0000000607007c0c */ /* 0x000fe2000bfc6270 */
[----:B------:R-:W-:Y:S01]  /*23c0*/  ULDC UR6, c[0x0][0x28c] ;  /* 0x0000a30000067ab9 */ /* 0x000fe20000000800 */
[----:B------:R-:W-:-:S02]  /*23d0*/  IADD3 R7, R0, 0xb9, RZ ;  /* 0x000000b900077810 */ /* 0x000fc40007ffe0ff */
[----:B------:R-:W-:Y:S02]  /*23e0*/  FMNMX R3, R69, R4, !PT ;  /* 0x0000000445037209 */ /* 0x000fe40007800000 */
[----:B------:R-:W-:Y:S02]  /*23f0*/  FMNMX R6, R98, R5, !PT ;  /* 0x0000000562067209 */ /* 0x000fe40007800000 */
[----:B------:R-:W-:Y:S02]  /*2400*/  FSEL R105, R105, -INF , !P1 ;  /* 0xff80000069697808 */ /* 0x000fe40004800000 */
[----:B------:R-:W-:Y:S02]  /*2410*/  FSEL R107, R107, -INF , !P1 ;  /* 0xff8000006b6b7808 */ /* 0x000fe40004800000 */
        /* <DEDUP_REMOVED lines=9> */
[----:B------:R-:W-:-:S02]  /*24b0*/  FMNMX R3, R73, R4, !PT ;  /* 0x0000000449037209 */ /* 0x000fc40007800000 */
[----:B------:R-:W-:Y:S02]  /*24c0*/  IADD3 R7, R0, 0xc1, RZ ;  /* 0x000000c100077810 */ /* 0x000fe40007ffe0ff */
[----:B------:R-:W-:Y:S02]  /*24d0*/  FMNMX R6, R102, R5, !PT ;  /* 0x0000000566067209 */ /* 0x000fe40007800000 */
[----:B------:R-:W-:Y:S02]  /*24e0*/  FSEL R109, R109, -INF , !P4 ;  /* 0xff8000006d6d7808 */ /* 0x000fe40006000000 */
[----:B------:R-:W-:Y:S02]  /*24f0*/  FSEL R111, R111, -INF , !P4 ;  /* 0xff8000006f6f7808 */ /* 0x000fe40006000000 */
[----:B------:R-:W-:Y:S02]  /*2500*/  FMNMX R4, R76, R3, !PT ;  /* 0x000000034c047209 */ /* 0x000fe40007800000 */
[----:B------:R-:W-:Y:S01]  /*2510*/  ISETP.GE.AND P4, PT, R7, UR6, PT ;  /* 0x0000000607007c0c */ /* 0x000fe2000bf86270 */
[----:B------:R-:W-:Y:S01]  /*2520*/  VIADD R7, R0, 0xc8 ;  /* 0x000000c800077836 */ /* 0x000fe20000000000 */
[----:B------:R-:W-:Y:S01]  /*2530*/  FMNMX R5, R103, R6, !PT ;  /* 0x0000000667057209 */ /* 0x000fe20007800000 */
[----:B------:R-:W-:Y:S01]  /*2540*/  ULDC UR6, c[0x0][0x28c] ;  /* 0x0000a30000067ab9 */ /* 0x000fe20000000800 */
[----:B------:R-:W-:-:S02]  /*2550*/  FMNMX R3, R77, R4, !PT ;  /* 0x000000044d037209 */ /* 0x000fc40007800000 */
[----:B------:R-:W-:Y:S02]  /*2560*/  FMNMX R6, R106, R5, !PT ;  /* 0x000000056a067209 */ /* 0x000fe40007800000 */
[----:B------:R-:W-:Y:S02]  /*2570*/  FSEL R112, R112, -INF , !P5 ;  /* 0xff80000070707808 */ /* 0x000fe40006800000 */
[----:B------:R-:W-:Y:S02]  /*2580*/  FSEL R114, R114, -INF , !P5 ;  /* 0xff80000072727808 */ /* 0x000fe40006800000 */
[----:B------:R-:W-:Y:S01]  /*2590*/  ISETP.GE.AND P5, PT, R7, UR6, PT ;  /* 0x0000000607007c0c */ /* 0x000fe2000bfa6270 */
[----:B------:R-:W-:Y:S01]  /*25a0*/  ULDC UR6, c[0x0][0x28c] ;  /* 0x0000a30000067ab9 */ /* 0x000fe20000000800 */
[----:B------:R-:W-:Y:S02]  /*25b0*/  IADD3 R7, R0, 0xc9, RZ ;  /* 0x000000c900077810 */ /* 0x000fe40007ffe0ff */
[----:B------:R-:W-:-:S02]  /*25c0*/  FMNMX R4, R80, R3, !PT ;  /* 0x0000000350047209 */ /* 0x000fc40007800000 */
[----:B------:R-:W-:Y:S02]  /*25d0*/  FMNMX R5, R107, R6, !PT ;  /* 0x000000066b057209 */ /* 0x000fe40007800000 */
[----:B------:R-:W-:Y:S02]  /*25e0*/  FSEL R113, R113, -INF , !P2 ;  /* 0xff80000071717808 */ /* 0x000fe40005000000 */
[----:B------:R-:W-:Y:S02]  /*25f0*/  FSEL R115, R115, -INF , !P2 ;  /* 0xff80000073737808 */ /* 0x000fe40005000000 */
[----:B------:R-:W-:Y:S01]  /*2600*/  ISETP.GE.AND P2, PT, R7, UR6, PT ;  /* 0x0000000607007c0c */ /* 0x000fe2000bf46270 */
[----:B------:R-:W-:Y:S01]  /*2610*/  ULDC UR6, c[0x0][0x28c] ;  /* 0x0000a30000067ab9 */ /* 0x000fe20000000800 */
[----:B------:R-:W-:Y:S02]  /*2620*/  FMNMX R3, R81, R4, !PT ;  /* 0x0000000451037209 */ /* 0x000fe40007800000 */
[----:B------:R-:W-:-:S02]  /*2630*/  IADD3 R7, R0, 0xd0, RZ ;  /* 0x000000d000077810 */ /* 0x000fc40007ffe0ff */
[----:B------:R-:W-:Y:S02]  /*2640*/  FMNMX R6, R110, R5, !PT ;  /* 0x000000056e067209 */ /* 0x000fe40007800000 */
[----:B------:R-:W-:Y:S02]  /*2650*/  FSEL R116, R116, -INF , !P6 ;  /* 0xff80000074747808 */ /* 0x000fe40007000000 */
[----:B------:R-:W-:Y:S02]  /*2660*/  FSEL R118, R118, -INF , !P6 ;  /* 0xff80000076767808 */ /* 0x000fe40007000000 */
[----:B------:R-:W-:Y:S02]  /*2670*/  FMNMX R4, R84, R3, !PT ;  /* 0x0000000354047209 */ /* 0x000fe40007800000 */
        /* <DEDUP_REMOVED lines=16> */
[----:B------:R-:W-:Y:S01]  /*2780*/  VIADD R7, R0, 0xd9 ;  /* 0x000000d900077836 */ /* 0x000fe20000000000 */
[----:B------:R-:W-:Y:S01]  /*2790*/  FMNMX R3, R89, R4, !PT ;  /* 0x0000000459037209 */ /* 0x000fe20007800000 */
[----:B------:R-:W-:Y:S01]  /*27a0*/  ULDC UR6, c[0x0][0x28c] ;  /* 0x0000a30000067ab9 */ /* 0x000fe20000000800 */
[----:B------:R-:W-:-:S02]  /*27b0*/  FMNMX R6, R118, R5, !PT ;  /* 0x0000000576067209 */ /* 0x000fc40007800000 */
[----:B------:R-:W-:Y:S02]  /*27c0*/  FSEL R121, R121, -INF , !P4 ;  /* 0xff80000079797808 */ /* 0x000fe40006000000 */
[----:B------:R-:W-:Y:S02]  /*27d0*/  FSEL R123, R123, -INF , !P4 ;  /* 0xff8000007b7b7808 */ /* 0x000fe40006000000 */
[----:B------:R-:W-:Y:S02]  /*27e0*/  FMNMX R4, R92, R3, !PT ;  /* 0x000000035c047209 */ /* 0x000fe40007800000 */
        /* <DEDUP_REMOVED lines=25> */
[C---:B------:R-:W-:Y:S02]  /*2980*/  IADD3 R7, R0.reuse, 0xe9, RZ ;  /* 0x000000e900077810 */ /* 0x040fe40007ffe0ff */
        /* <DEDUP_REMOVED lines=9> */
[----:B------:R-:W-:Y:S02]  /*2a20*/  FSEL R134, R134, -INF , !P3 ;  /* 0xff80000086867808 */ /* 0x000fe40005800000 */
[----:B------:R-:W-:Y:S02]  /*2a30*/  FMNMX R5, R131, R6, !PT ;  /* 0x0000000683057209 */ /* 0x000fe40007800000 */
[----:B------:R-:W-:Y:S02]  /*2a40*/  FSEL R132, R132, -INF , !P3 ;  /* 0xff80000084847808 */ /* 0x000fe40005800000 */
[----:B------:R-:W-:Y:S01]  /*2a50*/  ISETP.GE.AND P3, PT, R7, UR6, PT ;  /* 0x0000000607007c0c */ /* 0x000fe2000bf66270 */
[----:B------:R-:W-:Y:S01]  /*2a60*/  ULDC UR6, c[0x0][0x28c] ;  /* 0x0000a30000067ab9 */ /* 0x000fe20000000800 */
[----:B------:R-:W-:Y:S02]  /*2a70*/  IADD3 R7, R0, 0xf1, RZ ;  /* 0x000000f100077810 */ /* 0x000fe40007ffe0ff */
[----:B------:R-:W-:-:S02]  /*2a80*/  FMNMX R3, R105, R4, !PT ;  /* 0x0000000469037209 */ /* 0x000fc40007800000 */
[----:B------:R-:W-:Y:S02]  /*2a90*/  FSEL R135, R135, -INF , !P4 ;  /* 0xff80000087877808 */ /* 0x000fe40006000000 */
[----:B------:R-:W-:Y:S02]  /*2aa0*/  FMNMX R6, R134, R5, !PT ;  /* 0x0000000586067209 */ /* 0x000fe40007800000 */
[----:B------:R-:W-:Y:S01]  /*2ab0*/  FSEL R133, R133, -INF , !P4 ;  /* 0xff80000085857808 */ /* 0x000fe20006000000 */
[----:B------:R-:W2:Y:S01]  /*2ac0*/  LDC R5, c[0x0][0x28c] ;  /* 0x0000a300ff057b82 */ /* 0x000ea20000000800 */
[----:B------:R-:W-:Y:S01]  /*2ad0*/  ISETP.GE.AND P4, PT, R7, UR6, PT ;  /* 0x0000000607007c0c */ /* 0x000fe2000bf86270 */
[----:B------:R-:W-:Y:S01]  /*2ae0*/  ULDC UR6, c[0x0][0x28c] ;  /* 0x0000a30000067ab9 */ /* 0x000fe20000000800 */
[----:B------:R-:W-:Y:S02]  /*2af0*/  FMNMX R4, R108, R3, !PT ;  /* 0x000000036c047209 */ /* 0x000fe40007800000 */
[----:B------:R-:W-:-:S02]  /*2b00*/  FSEL R138, R138, -INF , !P5 ;  /* 0xff8000008a8a7808 */ /* 0x000fc40006800000 */
[----:B------:R-:W-:Y:S02]  /*2b10*/  FMNMX R7, R135, R6, !PT ;  /* 0x0000000687077209 */ /* 0x000fe40007800000 */
[----:B------:R-:W-:Y:S02]  /*2b20*/  FMNMX R3, R109, R4, !PT ;  /* 0x000000046d037209 */ /* 0x000fe40007800000 */
[----:B------:R-:W-:Y:S02]  /*2b30*/  FSEL R139, R139, -INF , !P2 ;  /* 0xff8000008b8b7808 */ /* 0x000fe40005000000 */
[----:B------:R-:W-:Y:S02]  /*2b40*/  FMNMX R6, R138, R7, !PT ;  /* 0x000000078a067209 */ /* 0x000fe40007800000 */
[----:B------:R-:W-:Y:S02]  /*2b50*/  FMNMX R4, R112, R3, !PT ;  /* 0x0000000370047209 */ /* 0x000fe40007800000 */
[----:B------:R-:W-:-:S02]  /*2b60*/  FSEL R142, R142, -INF , !P6 ;  /* 0xff8000008e8e7808 */ /* 0x000fc40007000000 */
[----:B------:R-:W-:Y:S02]  /*2b70*/  FMNMX R7, R139, R6, !PT ;  /* 0x000000068b077209 */ /* 0x000fe40007800000 */
[----:B------:R-:W-:Y:S02]  /*2b80*/  FSEL R136, R136, -INF , !P5 ;  /* 0xff80000088887808 */ /* 0x000fe40006800000 */
[----:B------:R-:W-:Y:S02]  /*2b90*/  FMNMX R3, R113, R4, !PT ;  /* 0x0000000471037209 */ /* 0x000fe40007800000 */
[----:B------:R-:W-:Y:S01]  /*2ba0*/  ISETP.GE.AND P5, PT, R8, UR6, PT ;  /* 0x0000000608007c0c */ /* 0x000fe2000bfa6270 */
[----:B------:R-:W-:Y:S01]  /*2bb0*/  ULDC UR6, c[0x0][0x604] ;  /* 0x0001810000067ab9 */ /* 0x000fe20000000800 */
[----:B------:R-:W-:Y:S02]  /*2bc0*/  FSEL R143, R143, -INF , !P1 ;  /* 0xff8000008f8f7808 */ /* 0x000fe40004800000 */
[----:B------:R-:W-:-:S02]  /*2bd0*/  FMNMX R8, R142, R7, !PT ;  /* 0x000000078e087209 */ /* 0x000fc40007800000 */
[----:B------:R-:W-:Y:S02]  /*2be0*/  FMNMX R6, R116, R3, !PT ;  /* 0x0000000374067209 */ /* 0x000fe40007800000 */
[----:B------:R-:W-:Y:S02]  /*2bf0*/  FSEL R146, R146, -INF , !P3 ;  /* 0xff80000092927808 */ /* 0x000fe40005800000 */
[----:B------:R-:W-:Y:S02]  /*2c00*/  FMNMX R7, R143, R8, !PT ;  /* 0x000000088f077209 */ /* 0x000fe40007800000 */
[----:B------:R-:W-:Y:S02]  /*2c10*/  FMNMX R3, R117, R6, !PT ;  /* 0x0000000675037209 */ /* 0x000fe40007800000 */
[----:B------:R-:W-:Y:S02]  /*2c20*/  IADD3 R4, R0, 0xf9, RZ ;  /* 0x000000f900047810 */ /* 0x000fe40007ffe0ff */
[----:B------:R-:W-:-:S02]  /*2c30*/  FSEL R147, R147, -INF , !P4 ;  /* 0xff80000093937808 */ /* 0x000fc40006000000 */
[----:B------:R-:W-:Y:S02]  /*2c40*/  FMNMX R8, R146, R7, !PT ;  /* 0x0000000792087209 */ /* 0x000fe40007800000 */
[----:B------:R-:W-:Y:S02]  /*2c50*/  FSEL R137, R137, -INF , !P2 ;  /* 0xff80000089897808 */ /* 0x000fe40005000000 */
[----:B------:R-:W-:Y:S02]  /*2c60*/  FMNMX R6, R120, R3, !PT ;  /* 0x0000000378067209 */ /* 0x000fe40007800000 */
[----:B--2---:R-:W-:Y:S02]  /*2c70*/  ISETP.GE.AND P2, PT, R4, R5, PT ;  /* 0x000000050400720c */ /* 0x004fe40003f46270 */
[----:B------:R-:W-:Y:S02]  /*2c80*/  FSEL R150, R150, -INF , !P5 ;  /* 0xff80000096967808 */ /* 0x000fe40006800000 */
[----:B------:R-:W-:-:S02]  /*2c90*/  FMNMX R7, R147, R8, !PT ;  /* 0x0000000893077209 */ /* 0x000fc40007800000 */
[----:B------:R-:W-:Y:S02]  /*2ca0*/  FMNMX R3, R121, R6, !PT ;  /* 0x0000000679037209 */ /* 0x000fe40007800000 */
[----:B------:R-:W-:Y:S02]  /*2cb0*/  FSEL R151, R151, -INF , !P2 ;  /* 0xff80000097977808 */ /* 0x000fe40005000000 */
[----:B------:R-:W-:Y:S02]  /*2cc0*/  FMNMX R6, R150, R7, !PT ;  /* 0x0000000796067209 */ /* 0x000fe40007800000 */
[----:B------:R-:W-:Y:S02]  /*2cd0*/  FMNMX R4, R124, R3, !PT ;  /* 0x000000037c047209 */ /* 0x000fe40007800000 */
[----:B------:R-:W-:Y:S02]  /*2ce0*/  FMNMX R6, R151, R6, !PT ;  /* 0x0000000697067209 */ /* 0x000fe40007800000 */
[----:B------:R-:W-:-:S02]  /*2cf0*/  FMNMX R3, R125, R4, !PT ;  /* 0x000000047d037209 */ /* 0x000fc40007800000 */
[----:B------:R-:W-:Y:S01]  /*2d00*/  FSEL R140, R140, -INF , !P6 ;  /* 0xff8000008c8c7808 */ /* 0x000fe20007000000 */
[----:B------:R-:W2:Y:S01]  /*2d10*/  SHFL.BFLY PT, R7, R6, 0x1, 0x1f ;  /* 0x0c201f0006077f89 */ /* 0x000ea200000e0000 */
[----:B------:R-:W-:Y:S02]  /*2d20*/  FMNMX R4, R128, R3, !PT ;  /* 0x0000000380047209 */ /* 0x000fe40007800000 */
[----:B------:R-:W-:Y:S02]  /*2d30*/  FSEL R141, R141, -INF , !P1 ;  /* 0xff8000008d8d7808 */ /* 0x000fe40004800000 */
[----:B------:R-:W-:Y:S02]  /*2d40*/  FMNMX R3, R129, R4, !PT ;  /* 0x0000000481037209 */ /* 0x000fe40007800000 */
[----:B------:R-:W-:Y:S02]  /*2d50*/  FSEL R144, R144, -INF , !P3 ;  /* 0xff80000090907808 */ /* 0x000fe40005800000 */
[----:B------:R-:W-:-:S02]  /*2d60*/  FMNMX R4, R132, R3, !PT ;  /* 0x0000000384047209 */ /* 0x000fc40007800000 */
[----:B------:R-:W-:Y:S02]  /*2d70*/  FSEL R145, R145, -INF , !P4 ;  /* 0xff80000091917808 */ /* 0x000fe40006000000 */
[----:B------:R-:W-:Y:S02]  /*2d80*/  FMNMX R3, R133, R4, !PT ;  /* 0x0000000485037209 */ /* 0x000fe40007800000 */
[----:B------:R-:W-:Y:S02]  /*2d90*/  FSEL R148, R148, -INF , !P5 ;  /* 0xff80000094947808 */ /* 0x000fe40006800000 */
[----:B------:R-:W-:Y:S02]  /*2da0*/  FMNMX R4, R136, R3, !PT ;  /* 0x0000000388047209 */ /* 0x000fe40007800000 */
[----:B------:R-:W-:Y:S02]  /*2db0*/  FSEL R149, R149, -INF , !P2 ;  /* 0xff80000095957808 */ /* 0x000fe40005000000 */
[----:B------:R-:W-:-:S02]  /*2dc0*/  FMNMX R3, R137, R4, !PT ;  /* 0x0000000489037209 */ /* 0x000fc40007800000 */
[----:B--2---:R-:W-:Y:S02]  /*2dd0*/  FMNMX R8, R6, R7, !PT ;  /* 0x0000000706087209 */ /* 0x004fe40007800000 */
[----:B------:R-:W-:-:S03]  /*2de0*/  FMNMX R4, R140, R3, !PT ;  /* 0x000000038c047209 */ /* 0x000fc60007800000 */
[----:B------:R-:W2:Y:S01]  /*2df0*/  SHFL.BFLY PT, R9, R8, 0x2, 0x1f ;  /* 0x0c401f0008097f89 */ /* 0x000ea200000e0000 */
[----:B------:R-:W-:-:S04]  /*2e00*/  FMNMX R3, R141, R4, !PT ;  /* 0x000000048d037209 */ /* 0x000fc80007800000 */
[----:B------:R-:W-:-:S04]  /*2e10*/  FMNMX R4, R144, R3, !PT ;  /* 0x0000000390047209 */ /* 0x000fc80007800000 */
[----:B------:R-:W-:-:S04]  /*2e20*/  FMNMX R3, R145, R4, !PT ;  /* 0x0000000491037209 */ /* 0x000fc80007800000 */
[----:B------:R-:W-:-:S04]  /*2e30*/  FMNMX R4, R148, R3, !PT ;  /* 0x0000000394047209 */ /* 0x000fc80007800000 */
[----:B------:R-:W-:-:S05]  /*2e40*/  FMNMX R4, R149, R4, !PT ;  /* 0x0000000495047209 */ /* 0x000fca0007800000 */
[----:B------:R-:W3:Y:S01]  /*2e50*/  SHFL.BFLY PT, R7, R4, 0x1, 0x1f ;  /* 0x0c201f0004077f89 */ /* 0x000ee200000e0000 */
[----:B--2---:R-:W-:-:S04]  /*2e60*/  FMNMX R10, R8, R9, !PT ;  /* 0x00000009080a7209 */ /* 0x004fc80007800000 */
[----:B------:R-:W-:-:S04]  /*2e70*/  FSETP.NEU.AND P1, PT, R10, -INF , PT ;  /* 0xff8000000a00780b */ /* 0x000fc80003f2d000 */
[----:B------:R-:W-:-:S05]  /*2e80*/  FSEL R3, R10, RZ, P1 ;  /* 0x000000ff0a037208 */ /* 0x000fca0000800000 */
[----:B------:R-:W-:Y:S01]  /*2e90*/  FMUL R3, R3, UR6 ;  /* 0x0000000603037c20 */ /* 0x000fe20008400000 */
[----:B------:R-:W-:-:S03]  /*2ea0*/  ULDC UR6, c[0x0][0x604] ;  /* 0x0001810000067ab9 */ /* 0x000fc60000000800 */
[--C-:B------:R-:W-:Y:S01]  /*2eb0*/  FFMA R9, R26, UR6, -R3.reuse ;  /* 0x000000061a097c23 */ /* 0x100fe20008000803 */
[----:B------:R-:W-:Y:S02]  /*2ec0*/  ULDC UR6, c[0x0][0x604] ;  /* 0x0001810000067ab9 */ /* 0x000fe40000000800 */
[--C-:B------:R-:W-:Y:S01]  /*2ed0*/  FFMA R12, R27, UR6, -R3.reuse ;  /* 0x000000061b0c7c23 */ /* 0x100fe20008000803 */
[----:B------:R-:W-:Y:S01]  /*2ee0*/  ULDC UR6, c[0x0][0x604] ;  /* 0x0001810000067ab9 */ /* 0x000fe20000000800 */
[----:B---3--:R-:W-:Y:S01]  /*2ef0*/  FMNMX R7, R4, R7, !PT ;  /* 0x0000000704077209 */ /* 0x008fe20007800000 */
[--C-:B------:R-:W-:Y:S01]  /*2f00*/  FFMA R27, R30, UR6, -R3.reuse ;  /* 0x000000061e1b7c23 */ /* 0x100fe20008000803 */
[----:B------:R-:W-:Y:S01]  /*2f10*/  FSETP.GEU.AND P6, PT, R9, -126, PT ;  /* 0xc2fc00000900780b */ /* 0x000fe20003fce000 */
[----:B------:R-:W-:Y:S01]  /*2f20*/  ULDC UR6, c[0x0][0x604] ;  /* 0x0001810000067ab9 */ /* 0x000fe20000000800 */
[----:B------:R-:W-:Y:S01]  /*2f30*/  FSETP.GEU.AND P5, PT, R12, -126, PT ;  /* 0xc2fc00000c00780b */ /* 0x000fe20003fae000 */
[----:B------:R-:W2:Y:S01]  /*2f40*/  SHFL.BFLY PT, R8, R7, 0x2, 0x1f ;  /* 0x0c401f0007087f89 */ /* 0x000ea200000e0000 */
[--C-:B------:R-:W-:Y:S01]  /*2f50*/  FFMA R14, R31, UR6, -R3.reuse ;  /* 0x000000061f0e7c23 */ /* 0x100fe20008000803 */
[----:B------:R-:W-:Y:S01]  /*2f60*/  ULDC UR6, c[0x0][0x604] ;  /* 0x0001810000067ab9 */ /* 0x000fe20000000800 */
[----:B------:R-:W-:Y:S01]  /*2f70*/  FSETP.GEU.AND P3, PT, R27, -126, PT ;  /* 0xc2fc00001b00780b */ /* 0x000fe20003f6e000 */
[--C-:B------:R-:W-:Y:S01]  /*2f80*/  FFMA R11, R34, UR6, -R3.reuse ;  /* 0x00000006220b7c23 */ /* 0x100fe20008000803 */
[----:B------:R-:W-:Y:S01]  /*2f90*/  ULDC UR6, c[0x0][0x604] ;  /* 0x0001810000067ab9 */ /* 0x000fe20000000800 */
[----:B------:R-:W-:Y:S01]  /*2fa0*/  FSETP.GEU.AND P2, PT, R14, -126, PT ;  /* 0xc2fc00000e00780b */ /* 0x000fe20003f4e000 */
[--C-:B------:R-:W-:Y:S01]  /*2fb0*/  FFMA R16, R35, UR6, -R3.reuse ;  /* 0x0000000623107c23 */ /* 0x100fe20008000803 */
[----:B------:R-:W-:Y:S01]  /*2fc0*/  ULDC UR6, c[0x0][0x604] ;  /* 0x0001810000067ab9 */ /* 0x000fe20000000800 */
[----:B------:R-:W-:Y:S01]  /*2fd0*/  FSETP.GEU.AND P4, PT, R11, -126, PT ;  /* 0xc2fc00000b00780b */ /* 0x000fe20003f8e000 */
[----:B------:R-:W-:Y:S01]  /*2fe0*/  @!P6 FMUL R9, R9, 0.5 ;  /* 0x3f0000000909e820 */ /* 0x000fe20000400000 */
[----:B------:R-:W-:Y:S01]  /*2ff0*/  FFMA R31, R38, UR6, -R3 ;  /* 0x00000006261f7c23 */ /* 0x000fe20008000803 */
[----:B------:R-:W-:Y:S01]  /*3000*/  @!P5 FMUL R12, R12, 0.5 ;  /* 0x3f0000000c0cd820 */ /* 0x000fe20000400000 */
[----:B------:R-:W-:-:S02]  /*3010*/  ULDC UR6, c[0x0][0x604] ;  /* 0x0001810000067ab9 */ /* 0x000fc40000000800 */
[--C-:B------:R-:W-:Y:S01]  /*3020*/  FFMA R18, R39, UR6, -R3.reuse ;  /* 0x0000000627127c23 */ /* 0x100fe20008000803 */
[----:B------:R-:W3:Y:S01]  /*3030*/  MUFU.EX2 R9, R9 ;  /* 0x0000000900097308 */ /* 0x000ee20000000800 */
[----:B------:R-:W-:Y:S01]  /*3040*/  @!P3 FMUL R27, R27, 0.5 ;  /* 0x3f0000001b1bb820 */ /* 0x000fe20000400000 */
[----:B------:R-:W-:Y:S01]  /*3050*/  ULDC UR6, c[0x0][0x604] ;  /* 0x0001810000067ab9 */ /* 0x000fe20000000800 */
[----:B------:R-:W-:Y:S01]  /*3060*/  @!P2 FMUL R14, R14, 0.5 ;  /* 0x3f0000000e0ea820 */ /* 0x000fe20000400000 */
[--C-:B------:R-:W-:Y:S01]  /*3070*/  FFMA R13, R42, UR6, -R3.reuse ;  /* 0x000000062a0d7c23 */ /* 0x100fe20008000803 */
[----:B------:R-:W-:Y:S01]  /*3080*/  ULDC UR6, c[0x0][0x604] ;  /* 0x0001810000067ab9 */ /* 0x000fe20000000800 */
[----:B------:R-:W-:Y:S01]  /*3090*/  @!P4 FMUL R11, R11, 0.5 ;  /* 0x3f0000000b0bc820 */ /* 0x000fe20000400000 */
[----:B------:R-:W-:Y:S01]  /*30a0*/  FFMA R20, R43, UR6, -R3 ;  /* 0x000000062b147c23 */ /* 0x000fe20008000803 */
[----:B------:R-:W4:Y:S01]  /*30b0*/  MUFU.EX2 R12, R12 ;  /* 0x0000000c000c7308 */ /* 0x000f220000000800 */
[----:B--2---:R-:W-:Y:S01]  /*30c0*/  FMNMX R8, R7, R8, !PT ;  /* 0x0000000807087209 */ /* 0x004fe20007800000 */
[----:B------:R-:W-:-:S02]  /*30d0*/  ULDC UR6, c[0x0][0x604] ;  /* 0x0001810000067ab9 */ /* 0x000fc40000000800 */
[--C-:B------:R-:W-:Y:S01]  /*30e0*/  FFMA R35, R46, UR6, -R3.reuse ;  /* 0x000000062e237c23 */ /* 0x100fe20008000803 */
[C---:B------:R-:W-:Y:S01]  /*30f0*/  FSETP.NEU.AND P1, PT, R8.reuse, -INF , PT ;  /* 0xff8000000800780b */ /* 0x040fe20003f2d000 */
[----:B------:R-:W-:Y:S02]  /*3100*/  ULDC UR6, c[0x0][0x604] ;  /* 0x0001810000067ab9 */ /* 0x000fe40000000800 */
[----:B------:R-:W2:Y:S01]  /*3110*/  MUFU.EX2 R27, R27 ;  /* 0x0000001b001b7308 */ /* 0x000ea20000000800 */
[----:B------:R-:W-:Y:S01]  /*3120*/  FSEL R4, R8, RZ, P1 ;  /* 0x000000ff08047208 */ /* 0x000fe20000800000 */
[----:B---3--:R-:W-:Y:S01]  /*3130*/  @!P6 FMUL R9, R9, R9 ;  /* 0x000000090909e220 */ /* 0x008fe20000400000 */
[----:B------:R-:W-:Y:S01]  /*3140*/  FSETP.GEU.AND P1, PT, R16, -126, PT ;  /* 0xc2fc00001000780b */ /* 0x000fe20003f2e000 */
[----:B------:R-:W-:Y:S01]  /*3150*/  FFMA R22, R47, UR6, -R3 ;  /* 0x000000062f167c23 */ /* 0x000fe20008000803 */
[----:B------:R-:W-:Y:S01]  /*3160*/  FSETP.GEU.AND P6, PT, R31, -126, PT ;  /* 0xc2fc00001f00780b */ /* 0x000fe20003fce000 */
[----:B------:R-:W-:-:S02]  /*3170*/  ULDC UR6, c[0x0][0x604] ;  /* 0x0001810000067ab9 */ /* 0x000fc40000000800 */
[----:B------:R-:W3:Y:S01]  /*3180*/  MUFU.EX2 R11, R11 ;  /* 0x0000000b000b7308 */ /* 0x000ee20000000800 */
[----:B----4-:R-:W-:Y:S01]  /*3190*/  @!P5 FMUL R12, R12, R12 ;  /* 0x0000000c0c0cd220 */ /* 0x010fe20000400000 */
[----:B------:R-:W-:Y:S01]  /*31a0*/  FSETP.GEU.AND P5, PT, R18, -126, PT ;  /* 0xc2fc00001200780b */ /* 0x000fe20003fae000 */
[--C-:B------:R-:W-:Y:S01]  /*31b0*/  FFMA R15, R50, UR6, -R3.reuse ;  /* 0x00000006320f7c23 */ /* 0x100fe20008000803 */
[----:B------:R-:W-:Y:S02]  /*31c0*/  ULDC UR6, c[0x0][0x604] ;  /* 0x0001810000067ab9 */ /* 0x000fe40000000800 */
[--C-:B------:R-:W-:Y:S01]  /*31d0*/  FFMA R26, R51, UR6, -R3.reuse ;  /* 0x00000006331a7c23 */ /* 0x100fe20008000803 */
[----:B------:R-:W-:Y:S01]  /*31e0*/  ULDC UR6, c[0x0][0x604] ;  /* 0x0001810000067ab9 */ /* 0x000fe20000000800 */
[----:B------:R-:W-:Y:S01]  /*31f0*/  @!P1 FMUL R16, R16, 0.5 ;  /* 0x3f00000010109820 */ /* 0x000fe20000400000 */
[----:B------:R-:W4:Y:S01]  /*3200*/  MUFU.EX2 R14, R14 ;  /* 0x0000000e000e7308 */ /* 0x000f220000000800 */
[----:B------:R-:W-:Y:S01]  /*3210*/  @!P6 FMUL R31, R31, 0.5 ;  /* 0x3f0000001f1fe820 */ /* 0x000fe20000400000 */
[----:B--2---:R-:W-:Y:S01]  /*3220*/  @!P3 FMUL R27, R27, R27 ;  /* 0x0000001b1b1bb220 */ /* 0x004fe20000400000 */
[----:B------:R-:W-:Y:S01]  /*3230*/  FSETP.GEU.AND P3, PT, R13, -126, PT ;  /* 0xc2fc00000d00780b */ /* 0x000fe20003f6e000 */
[--C-:B------:R-:W-:Y:S01]  /*3240*/  FFMA R39, R54, UR6, -R3.reuse ;  /* 0x0000000636277c23 */ /* 0x100fe20008000803 */
[----:B------:R-:W-:Y:S01]  /*3250*/  ULDC UR6, c[0x0][0x604] ;  /* 0x0001810000067ab9 */ /* 0x000fe20000000800 */
[----:B------:R-:W-:Y:S01]  /*3260*/  @!P5 FMUL R18, R18, 0.5 ;  /* 0x3f0000001212d820 */ /* 0x000fe20000400000 */
[----:B------:R-:W-:Y:S01]  /*3270*/  FFMA R30, R55, UR6, -R3 ;  /* 0x00000006371e7c23 */ /* 0x000fe20008000803 */
[----:B------:R-:W2:Y:S01]  /*3280*/  MUFU.EX2 R16, R16 ;  /* 0x0000001000107308 */ /* 0x000ea20000000800 */
[----:B---3--:R-:W-:Y:S01]  /*3290*/  @!P4 FMUL R11, R11, R11 ;  /* 0x0000000b0b0bc220 */ /* 0x008fe20000400000 */
[----:B------:R-:W-:Y:S01]  /*32a0*/  FSETP.GEU.AND P4, PT, R35, -126, PT ;  /* 0xc2fc00002300780b */ /* 0x000fe20003f8e000 */
[----:B------:R-:W-:-:S02]  /*32b0*/  ULDC UR6, c[0x0][0x604] ;  /* 0x0001810000067ab9 */ /* 0x000fc40000000800 */
[--C-:B------:R-:W-:Y:S01]  /*32c0*/  FFMA R17, R58, UR6, -R3.reuse ;  /* 0x000000063a117c23 */ /* 0x100fe20008000803 */
[----:B------:R-:W-:Y:S02]  /*32d0*/  ULDC UR6, c[0x0][0x604] ;  /* 0x0001810000067ab9 */ /* 0x000fe40000000800 */
[----:B------:R-:W3:Y:S01]  /*32e0*/  MUFU.EX2 R18, R18 ;  /* 0x0000001200127308 */ /* 0x000ee20000000800 */
[----:B----4-:R-:W-:Y:S01]  /*32f0*/  @!P2 FMUL R14, R14, R14 ;  /* 0x0000000e0e0ea220 */ /* 0x010fe20000400000 */
[----:B------:R-:W-:Y:S01]  /*3300*/  FSETP.GEU.AND P2, PT, R20, -126, PT ;  /* 0xc2fc00001400780b */ /* 0x000fe20003f4e000 */
[----:B------:R-:W-:Y:S01]  /*3310*/  @!P3 FMUL R13, R13, 0.5 ;  /* 0x3f0000000d0db820 */ /* 0x000fe20000400000 */
[--C-:B------:R-:W-:Y:S01]  /*3320*/  FFMA R34, R59, UR6, -R3.reuse ;  /* 0x000000063b227c23 */ /* 0x100fe20008000803 */
[----:B------:R-:W-:Y:S02]  /*3330*/  ULDC UR6, c[0x0][0x604] ;  /* 0x0001810000067ab9 */ /* 0x000fe40000000800 */
[----:B------:R-:W-:Y:S01]  /*3340*/  @!P4 FMUL R35, R35, 0.5 ;  /* 0x3f0000002323c820 */ /* 0x000fe20000400000 */
[----:B------:R-:W4:Y:S01]  /*3350*/  MUFU.EX2 R31, R31 ;  /* 0x0000001f001f7308 */ /* 0x000f220000000800 */
[----:B--2---:R-:W-:Y:S01]  /*3360*/  @!P1 FMUL R16, R16, R16 ;  /* 0x0000001010109220 */ /* 0x004fe20000400000 */
[----:B------:R-:W-:Y:S01]  /*3370*/  FSETP.GEU.AND P1, PT, R22, -126, PT ;  /* 0xc2fc00001600780b */ /* 0x000fe20003f2e000 */
[----:B------:R-:W-:Y:S01]  /*3380*/  FFMA R43, R62, UR6, -R3 ;  /* 0x000000063e2b7c23 */ /* 0x000fe20008000803 */
[----:B------:R-:W-:-:S02]  /*3390*/  ULDC UR6, c[0x0][0x604] ;  /* 0x0001810000067ab9 */ /* 0x000fc40000000800 */
[--C-:B------:R-:W-:Y:S01]  /*33a0*/  FFMA R38, R63, UR6, -R3.reuse ;  /* 0x000000063f267c23 */ /* 0x100fe20008000803 */
[----:B------:R-:W-:Y:S01]  /*33b0*/  @!P2 FMUL R20, R20, 0.5 ;  /* 0x3f0000001414a820 */ /* 0x000fe20000400000 */
[----:B------:R-:W2:Y:S01]  /*33c0*/  MUFU.EX2 R13, R13 ;  /* 0x0000000d000d7308 */ /* 0x000ea20000000800 */
[----:B---3--:R-:W-:Y:S01]  /*33d0*/  @!P5 FMUL R18, R18, R18 ;  /* 0x000000121212d220 */ /* 0x008fe20000400000 */
[----:B------:R-:W-:Y:S01]  /*33e0*/  FSETP.GEU.AND P5, PT, R26, -126, PT ;  /* 0xc2fc00001a00780b */ /* 0x000fe20003fae000 */
[----:B------:R-:W-:Y:S02]  /*33f0*/  ULDC UR6, c[0x0][0x604] ;  /* 0x0001810000067ab9 */ /* 0x000fe40000000800 */
[--C-:B------:R-:W-:Y:S01]  /*3400*/  FFMA R19, R66, UR6, -R3.reuse ;  /* 0x0000000642137c23 */ /* 0x100fe20008000803 */
[----:B------:R-:W-:Y:S01]  /*3410*/  ULDC UR6, c[0x0][0x604] ;  /* 0x0001810000067ab9 */ /* 0x000fe20000000800 */
[----:B------:R-:W-:Y:S01]  /*3420*/  @!P1 FMUL R22, R22, 0.5 ;  /* 0x3f00000016169820 */ /* 0x000fe20000400000 */
[----:B------:R-:W3:Y:S01]  /*3430*/  MUFU.EX2 R35, R35 ;  /* 0x0000002300237308 */ /* 0x000ee20000000800 */
[----:B----4-:R-:W-:Y:S01]  /*3440*/  @!P6 FMUL R31, R31, R31 ;  /* 0x0000001f1f1fe220 */ /* 0x010fe20000400000 */
[----:B------:R-:W-:Y:S01]  /*3450*/  FSETP.GEU.AND P6, PT, R15, -126, PT ;  /* 0xc2fc00000f00780b */ /* 0x000fe20003fce000 */
[----:B------:R-:W-:Y:S01]  /*3460*/  FFMA R42, R67, UR6, -R3 ;  /* 0x00000006432a7c23 */ /* 0x000fe20008000803 */
[----:B------:R-:W-:-:S02]  /*3470*/  ULDC UR6, c[0x0][0x604] ;  /* 0x0001810000067ab9 */ /* 0x000fc40000000800 */
[--C-:B------:R-:W-:Y:S01]  /*3480*/  FFMA R47, R70, UR6, -R3.reuse ;  /* 0x00000006462f7c23 */ /* 0x100fe20008000803 */
[----:B------:R-:W-:Y:S01]  /*3490*/  @!P5 FMUL R26, R26, 0.5 ;  /* 0x3f0000001a1ad820 */ /* 0x000fe20000400000 */
[----:B------:R-:W4:Y:S01]  /*34a0*/  MUFU.EX2 R20, R20 ;  /* 0x0000001400147308 */ /* 0x000f220000000800 */
[----:B--2---:R-:W-:Y:S01]  /*34b0*/  @!P3 FMUL R13, R13, R13 ;  /* 0x0000000d0d0db220 */ /* 0x004fe20000400000 */
[----:B------:R-:W-:Y:S01]  /*34c0*/  FSETP.GEU.AND P3, PT, R39, -126, PT ;  /* 0xc2fc00002700780b */ /* 0x000fe20003f6e000 */
[----:B------:R-:W-:Y:S02]  /*34d0*/  ULDC UR6, c[0x0][0x604] ;  /* 0x0001810000067ab9 */ /* 0x000fe40000000800 */
[--C-:B------:R-:W-:Y:S01]  /*34e0*/  FFMA R46, R71, UR6, -R3.reuse ;  /* 0x00000006472e7c23 */ /* 0x100fe20008000803 */
[----:B------:R-:W-:Y:S01]  /*34f0*/  ULDC UR6, c[0x0][0x604] ;  /* 0x0001810000067ab9 */ /* 0x000fe20000000800 */
[----:B------:R-:W-:Y:S01]  /*3500*/  @!P6 FMUL R15, R15, 0.5 ;  /* 0x3f0000000f0fe820 */ /* 0x000fe20000400000 */
[----:B------:R-:W2:Y:S01]  /*3510*/  MUFU.EX2 R22, R22 ;  /* 0x0000001600167308 */ /* 0x000ea20000000800 */
[----:B---3--:R-:W-:Y:S01]  /*3520*/  @!P4 FMUL R35, R35, R35 ;  /* 0x000000232323c220 */ /* 0x008fe20000400000 */
[----:B------:R-:W-:Y:S01]  /*3530*/  FSETP.GEU.AND P4, PT, R17, -126, PT ;  /* 0xc2fc00001100780b */ /* 0x000fe20003f8e000 */
[----:B------:R-:W-:Y:S01]  /*3540*/  FFMA R21, R74, UR6, -R3 ;  /* 0x000000064a157c23 */ /* 0x000fe20008000803 */
[----:B------:R-:W-:-:S02]  /*3550*/  ULDC UR6, c[0x0][0x604] ;  /* 0x0001810000067ab9 */ /* 0x000fc40000000800 */
[--C-:B------:R-:W-:Y:S01]  /*3560*/  FFMA R50, R75, UR6, -R3.reuse ;  /* 0x000000064b327c23 */ /* 0x100fe20008000803 */
[----:B------:R-:W-:Y:S01]  /*3570*/  @!P3 FMUL R39, R39, 0.5 ;  /* 0x3f0000002727b820 */ /* 0x000fe20000400000 */
[----:B------:R-:W3:Y:S01]  /*3580*/  MUFU.EX2 R26, R26 ;  /* 0x0000001a001a7308 */ /* 0x000ee20000000800 */
[----:B----4-:R-:W-:Y:S01]  /*3590*/  @!P2 FMUL R20, R20, R20 ;  /* 0x000000141414a220 */ /* 0x010fe20000400000 */
[----:B------:R-:W-:Y:S01]  /*35a0*/  FSETP.GEU.AND P2, PT, R30, -126, PT ;  /* 0xc2fc00001e00780b */ /* 0x000fe20003f4e000 */
[----:B------:R-:W-:Y:S02]  /*35b0*/  ULDC UR6, c[0x0][0x604] ;  /* 0x0001810000067ab9 */ /* 0x000fe40000000800 */
[--C-:B------:R-:W-:Y:S01]  /*35c0*/  FFMA R51, R78, UR6, -R3.reuse ;  /* 0x000000064e337c23 */ /* 0x100fe20008000803 */
[----:B------:R-:W-:Y:S01]  /*35d0*/  ULDC UR6, c[0x0][0x604] ;  /* 0x0001810000067ab9 */ /* 0x000fe20000000800 */
        /* <DEDUP_REMOVED lines=174> */
[----:B------:R-:W-:Y:S01]  /*40c0*/  FMUL R3, R4, UR6 ;  /* 0x0000000604037c20 */ /* 0x000fe20008400000 */
[----:B------:R-:W-:Y:S01]  /*40d0*/  @!P2 FMUL R71, R71, 0.5 ;  /* 0x3f0000004747a820 */ /* 0x000fe20000400000 */
[----:B------:R-:W2:Y:S01]  /*40e0*/  MUFU.EX2 R78, R78 ;  /* 0x0000004e004e7308 */ /* 0x000ea20000000800 */
[----:B---3--:R-:W-:Y:S01]  /*40f0*/  @!P5 FMUL R67, R67, R67 ;  /* 0x000000434343d220 */ /* 0x008fe20000400000 */
[----:B------:R-:W-:Y:S01]  /*4100*/  FSETP.GEU.AND P5, PT, R79, -126, PT ;  /* 0xc2fc00004f00780b */ /* 0x000fe20003fae000 */
[--C-:B------:R-:W-:Y:S01]  /*4110*/  FFMA R24, R24, UR10, -R3.reuse ;  /* 0x0000000a18187c23 */ /* 0x100fe20008000803 */
[----:B------:R-:W-:Y:S01]  /*4120*/  ULDC UR6, c[0x0][0x604] ;  /* 0x0001810000067ab9 */ /* 0x000fe20000000800 */
[----:B------:R-:W-:Y:S01]  /*4130*/  ULDC UR10, c[0x0][0x604] ;  /* 0x00018100000a7ab9 */ /* 0x000fe20000000800 */
[--C-:B------:R-:W-:Y:S01]  /*4140*/  FFMA R25, R25, UR6, -R3.reuse ;  /* 0x0000000619197c23 */ /* 0x100fe20008000803 */
[----:B------:R-:W-:Y:S01]  /*4150*/  @!P1 FMUL R75, R75, 0.5 ;  /* 0x3f0000004b4b9820 */ /* 0x000fe20000400000 */
[----:B------:R-:W3:Y:S01]  /*4160*/  MUFU.EX2 R82, R82 ;  /* 0x0000005200527308 */ /* 0x000ee20000000800 */
[----:B----4-:R-:W-:Y:S01]  /*4170*/  @!P6 FMUL R74, R74, R74 ;  /* 0x0000004a4a4ae220 */ /* 0x010fe20000400000 */
[----:B------:R-:W-:Y:S01]  /*4180*/  FSETP.GEU.AND P6, PT, R86, -126, PT ;  /* 0xc2fc00005600780b */ /* 0x000fe20003fce000 */
[----:B------:R-:W-:Y:S01]  /*4190*/  ULDC UR6, c[0x0][0x604] ;  /* 0x0001810000067ab9 */ /* 0x000fe20000000800 */
[--C-:B------:R-:W-:Y:S01]  /*41a0*/  FFMA R126, R129, UR11, -R3.reuse ;  /* 0x0000000b817e7c23 */ /* 0x100fe20008000803 */
[--C-:B------:R-:W-:Y:S01]  /*41b0*/  FFMA R28, R28, UR6, -R3.reuse ;  /* 0x000000061c1c7c23 */ /* 0x100fe20008000803 */
[----:B------:R-:W-:Y:S01]  /*41c0*/  ULDC UR6, c[0x0][0x604] ;  /* 0x0001810000067ab9 */ /* 0x000fe20000000800 */
[----:B------:R-:W-:Y:S01]  /*41d0*/  @!P5 FMUL R79, R79, 0.5 ;  /* 0x3f0000004f4fd820 */ /* 0x000fe20000400000 */
[----:B------:R-:W4:Y:S01]  /*41e0*/  MUFU.EX2 R71, R71 ;  /* 0x0000004700477308 */ /* 0x000f220000000800 */
[----:B--2---:R-:W-:Y:S01]  /*41f0*/  @!P3 FMUL R78, R78, R78 ;  /* 0x0000004e4e4eb220 */ /* 0x004fe20000400000 */
[----:B------:R-:W-:Y:S01]  /*4200*/  FSETP.GEU.AND P3, PT, R90, -126, PT ;  /* 0xc2fc00005a00780b */ /* 0x000fe20003f6e000 */
[--C-:B------:R-:W-:Y:S01]  /*4210*/  FFMA R29, R29, UR6, -R3.reuse ;  /* 0x000000061d1d7c23 */ /* 0x100fe20008000803 */
[----:B------:R-:W-:Y:S01]  /*4220*/  ULDC UR6, c[0x0][0x604] ;  /* 0x0001810000067ab9 */ /* 0x000fe20000000800 */
[--C-:B------:R-:W-:Y:S01]  /*4230*/  FFMA R129, R136, UR15, -R3.reuse ;  /* 0x0000000f88817c23 */ /* 0x100fe20008000803 */
[--C-:B------:R-:W-:Y:S01]  /*4240*/  FFMA R32, R32, UR6, -R3.reuse ;  /* 0x0000000620207c23 */ /* 0x100fe20008000803 */
[----:B------:R-:W-:Y:S01]  /*4250*/  @!P6 FMUL R86, R86, 0.5 ;  /* 0x3f0000005656e820 */ /* 0x000fe20000400000 */
[----:B------:R-:W2:Y:S01]  /*4260*/  MUFU.EX2 R75, R75 ;  /* 0x0000004b004b7308 */ /* 0x000ea20000000800 */
[----:B---3--:R-:W-:Y:S01]  /*4270*/  @!P4 FMUL R82, R82, R82 ;  /* 0x000000525252c220 */ /* 0x008fe20000400000 */
[----:B------:R-:W-:Y:S01]  /*4280*/  FSETP.GEU.AND P4, PT, R94, -126, PT ;  /* 0xc2fc00005e00780b */ /* 0x000fe20003f8e000 */
[----:B------:R-:W-:Y:S01]  /*4290*/  ULDC UR6, c[0x0][0x604] ;  /* 0x0001810000067ab9 */ /* 0x000fe20000000800 */
[----:B------:R-:W-:Y:S01]  /*42a0*/  ULDC UR11, c[0x0][0x604] ;  /* 0x00018100000b7ab9 */ /* 0x000fe20000000800 */
[--C-:B------:R-:W-:Y:S01]  /*42b0*/  FFMA R33, R33, UR6, -R3.reuse ;  /* 0x0000000621217c23 */ /* 0x100fe20008000803 */
[----:B------:R-:W-:Y:S01]  /*42c0*/  ULDC UR6, c[0x0][0x604] ;  /* 0x0001810000067ab9 */ /* 0x000fe20000000800 */
[----:B------:R-:W-:Y:S01]  /*42d0*/  @!P3 FMUL R90, R90, 0.5 ;  /* 0x3f0000005a5ab820 */ /* 0x000fe20000400000 */
[----:B------:R-:W3:Y:S01]  /*42e0*/  MUFU.EX2 R79, R79 ;  /* 0x0000004f004f7308 */ /* 0x000ee20000000800 */
[----:B----4-:R-:W-:Y:S01]  /*42f0*/  @!P2 FMUL R71, R71, R71 ;  /* 0x000000474747a220 */ /* 0x010fe20000400000 */
[----:B------:R-:W-:Y:S01]  /*4300*/  FSETP.GEU.AND P2, PT, R83, -126, PT ;  /* 0xc2fc00005300780b */ /* 0x000fe20003f4e000 */
[--C-:B------:R-:W-:Y:S01]  /*4310*/  FFMA R36, R36, UR6, -R3.reuse ;  /* 0x0000000624247c23 */ /* 0x100fe20008000803 */
[----:B------:R-:W-:Y:S01]  /*4320*/  ULDC UR6, c[0x0][0x604] ;  /* 0x0001810000067ab9 */ /* 0x000fe20000000800 */
[--C-:B------:R-:W-:Y:S01]  /*4330*/  FFMA R130, R141, UR19, -R3.reuse ;  /* 0x000000138d827c23 */ /* 0x100fe20008000803 */
[--C-:B------:R-:W-:Y:S01]  /*4340*/  FFMA R37, R37, UR6, -R3.reuse ;  /* 0x0000000625257c23 */ /* 0x100fe20008000803 */
[----:B------:R-:W-:Y:S01]  /*4350*/  @!P4 FMUL R94, R94, 0.5 ;  /* 0x3f0000005e5ec820 */ /* 0x000fe20000400000 */
[----:B------:R-:W4:Y:S01]  /*4360*/  MUFU.EX2 R86, R86 ;  /* 0x0000005600567308 */ /* 0x000f220000000800 */
[----:B--2---:R-:W-:Y:S01]  /*4370*/  @!P1 FMUL R75, R75, R75 ;  /* 0x0000004b4b4b9220 */ /* 0x004fe20000400000 */
[----:B------:R-:W-:Y:S01]  /*4380*/  FSETP.GEU.AND P1, PT, R87, -126, PT ;  /* 0xc2fc00005700780b */ /* 0x000fe20003f2e000 */
[----:B------:R-:W-:Y:S01]  /*4390*/  ULDC UR6, c[0x0][0x604] ;  /* 0x0001810000067ab9 */ /* 0x000fe20000000800 */
[--C-:B------:R-:W-:Y:S01]  /*43a0*/  FFMA R134, R133, UR14, -R3.reuse ;  /* 0x0000000e85867c23 */ /* 0x100fe20008000803 */
[--C-:B------:R-:W-:Y:S01]  /*43b0*/  FFMA R40, R40, UR6, -R3.reuse ;  /* 0x0000000628287c23 */ /* 0x100fe20008000803 */
[----:B------:R-:W-:Y:S01]  /*43c0*/  ULDC UR6, c[0x0][0x604] ;  /* 0x0001810000067ab9 */ /* 0x000fe20000000800 */
[----:B------:R-:W-:Y:S01]  /*43d0*/  @!P2 FMUL R83, R83, 0.5 ;  /* 0x3f0000005353a820 */ /* 0x000fe20000400000 */
[----:B------:R-:W2:Y:S01]  /*43e0*/  MUFU.EX2 R90, R90 ;  /* 0x0000005a005a7308 */ /* 0x000ea20000000800 */
[----:B---3--:R-:W-:Y:S01]  /*43f0*/  @!P5 FMUL R79, R79, R79 ;  /* 0x0000004f4f4fd220 */ /* 0x008fe20000400000 */
[----:B------:R-:W-:Y:S01]  /*4400*/  FSETP.GEU.AND P5, PT, R91, -126, PT ;  /* 0xc2fc00005b00780b */ /* 0x000fe20003fae000 */
[--C-:B------:R-:W-:Y:S01]  /*4410*/  FFMA R41, R41, UR6, -R3.reuse ;  /* 0x0000000629297c23 */ /* 0x100fe20008000803 */
[----:B------:R-:W-:Y:S01]  /*4420*/  ULDC UR6, c[0x0][0x604] ;  /* 0x0001810000067ab9 */ /* 0x000fe20000000800 */
[--C-:B------:R-:W-:Y:S01]  /*4430*/  FFMA R133, R140, UR18, -R3.reuse ;  /* 0x000000128c857c23 */ /* 0x100fe20008000803 */
[--C-:B------:R-:W-:Y:S01]  /*4440*/  FFMA R44, R44, UR6, -R3.reuse ;  /* 0x000000062c2c7c23 */ /* 0x100fe20008000803 */
[----:B------:R-:W-:Y:S01]  /*4450*/  @!P1 FMUL R87, R87, 0.5 ;  /* 0x3f00000057579820 */ /* 0x000fe20000400000 */
[----:B------:R-:W3:Y:S01]  /*4460*/  MUFU.EX2 R94, R94 ;  /* 0x0000005e005e7308 */ /* 0x000ee20000000800 */
[----:B----4-:R-:W-:Y:S01]  /*4470*/  @!P6 FMUL R86, R86, R86 ;  /* 0x000000565656e220 */ /* 0x010fe20000400000 */
[----:B------:R-:W-:Y:S01]  /*4480*/  FSETP.GEU.AND P6, PT, R98, -126, PT ;  /* 0xc2fc00006200780b */ /* 0x000fe20003fce000 */
[----:B------:R-:W-:Y:S01]  /*4490*/  ULDC UR6, c[0x0][0x604] ;  /* 0x0001810000067ab9 */ /* 0x000fe20000000800 */
[----:B------:R-:W-:Y:S01]  /*44a0*/  ULDC UR15, c[0x0][0x604] ;  /* 0x00018100000f7ab9 */ /* 0x000fe20000000800 */
        /* <DEDUP_REMOVED lines=50> */
[----:B------:R-:W-:Y:S01]  /*47d0*/  FADD R136, R17, R98 ;  /* 0x0000006211887221 */ /* 0x000fe20000000000 */
[----:B------:R-:W-:Y:S01]  /*47e0*/  FFMA R68, R68, UR6, -R3 ;  /* 0x0000000644447c23 */ /* 0x000fe20008000803 */
[----:B------:R-:W-:Y:S01]  /*47f0*/  @!P6 FMUL R110, R110, 0.5 ;  /* 0x3f0000006e6ee820 */ /* 0x000fe20000400000 */
[----:B------:R-:W2:Y:S01]  /*4800*/  MUFU.EX2 R99, R99 ;  /* 0x0000006300637308 */ /* 0x000ea20000000800 */
[----:B---3--:R-:W-:Y:S01]  /*4810*/  @!P4 FMUL R106, R106, R106 ;  /* 0x0000006a6a6ac220 */ /* 0x008fe20000400000 */
[----:B------:R-:W-:Y:S01]  /*4820*/  FSETP.GEU.AND P4, PT, R118, -126, PT ;  /* 0xc2fc00007600780b */ /* 0x000fe20003f8e000 */
[----:B------:R-:W-:-:S02]  /*4830*/  ULDC UR6, c[0x0][0x604] ;  /* 0x0001810000067ab9 */ /* 0x000fc40000000800 */
[--C-:B------:R-:W-:Y:S01]  /*4840*/  FFMA R69, R69, UR6, -R3.reuse ;  /* 0x0000000645457c23 */ /* 0x100fe20008000803 */
[----:B------:R-:W-:Y:S01]  /*4850*/  ULDC UR6, c[0x0][0x604] ;  /* 0x0001810000067ab9 */ /* 0x000fe20000000800 */
[----:B------:R-:W-:Y:S01]  /*4860*/  @!P3 FMUL R114, R114, 0.5 ;  /* 0x3f0000007272b820 */ /* 0x000fe20000400000 */
[----:B------:R-:W3:Y:S01]  /*4870*/  MUFU.EX2 R103, R103 ;  /* 0x0000006700677308 */ /* 0x000ee20000000800 */
[----:B----4-:R-:W-:Y:S01]  /*4880*/  @!P2 FMUL R95, R95, R95 ;  /* 0x0000005f5f5fa220 */ /* 0x010fe20000400000 */
[----:B------:R-:W-:Y:S01]  /*4890*/  FSETP.GEU.AND P2, PT, R107, -126, PT ;  /* 0xc2fc00006b00780b */ /* 0x000fe20003f4e000 */
[--C-:B------:R-:W-:Y:S01]  /*48a0*/  FFMA R72, R72, UR6, -R3.reuse ;  /* 0x0000000648487c23 */ /* 0x100fe20008000803 */
[----:B------:R-:W-:Y:S02]  /*48b0*/  ULDC UR6, c[0x0][0x604] ;  /* 0x0001810000067ab9 */ /* 0x000fe40000000800 */
[----:B------:R-:W-:Y:S01]  /*48c0*/  FFMA R73, R73, UR6, -R3 ;  /* 0x0000000649497c23 */ /* 0x000fe20008000803 */
[----:B------:R-:W-:Y:S01]  /*48d0*/  @!P4 FMUL R118, R118, 0.5 ;  /* 0x3f0000007676c820 */ /* 0x000fe20000400000 */
[----:B------:R-:W4:Y:S01]  /*48e0*/  MUFU.EX2 R110, R110 ;  /* 0x0000006e006e7308 */ /* 0x000f220000000800 */
[----:B--2---:R-:W-:Y:S01]  /*48f0*/  @!P1 FMUL R99, R99, R99 ;  /* 0x0000006363639220 */ /* 0x004fe20000400000 */
[----:B------:R-:W-:Y:S01]  /*4900*/  FSETP.GEU.AND P1, PT, R111, -126, PT ;  /* 0xc2fc00006f00780b */ /* 0x000fe20003f2e000 */
[----:B------:R-:W-:-:S02]  /*4910*/  ULDC UR6, c[0x0][0x604] ;  /* 0x0001810000067ab9 */ /* 0x000fc40000000800 */
[--C-:B------:R-:W-:Y:S01]  /*4920*/  FFMA R76, R76, UR6, -R3.reuse ;  /* 0x000000064c4c7c23 */ /* 0x100fe20008000803 */
[----:B------:R-:W-:Y:S01]  /*4930*/  ULDC UR6, c[0x0][0x604] ;  /* 0x0001810000067ab9 */ /* 0x000fe20000000800 */
[----:B------:R-:W-:Y:S01]  /*4940*/  @!P2 FMUL R107, R107, 0.5 ;  /* 0x3f0000006b6ba820 */ /* 0x000fe20000400000 */
[----:B------:R-:W2:Y:S01]  /*4950*/  MUFU.EX2 R114, R114 ;  /* 0x0000007200727308 */ /* 0x000ea20000000800 */
[----:B---3--:R-:W-:Y:S01]  /*4960*/  @!P5 FMUL R103, R103, R103 ;  /* 0x000000676767d220 */ /* 0x008fe20000400000 */
[----:B------:R-:W-:Y:S01]  /*4970*/  FSETP.GEU.AND P5, PT, R115, -126, PT ;  /* 0xc2fc00007300780b */ /* 0x000fe20003fae000 */
[--C-:B------:R-:W-:Y:S01]  /*4980*/  FFMA R77, R77, UR6, -R3.reuse ;  /* 0x000000064d4d7c23 */ /* 0x100fe20008000803 */
[----:B------:R-:W-:Y:S02]  /*4990*/  ULDC UR6, c[0x0][0x604] ;  /* 0x0001810000067ab9 */ /* 0x000fe40000000800 */
[----:B------:R-:W-:Y:S01]  /*49a0*/  FFMA R80, R80, UR6, -R3 ;  /* 0x0000000650507c23 */ /* 0x000fe20008000803 */
[----:B------:R-:W-:Y:S01]  /*49b0*/  @!P1 FMUL R111, R111, 0.5 ;  /* 0x3f0000006f6f9820 */ /* 0x000fe20000400000 */
[----:B------:R-:W3:Y:S01]  /*49c0*/  MUFU.EX2 R118, R118 ;  /* 0x0000007600767308 */ /* 0x000ee20000000800 */
[----:B----4-:R-:W-:Y:S01]  /*49d0*/  @!P6 FMUL R110, R110, R110 ;  /* 0x0000006e6e6ee220 */ /* 0x010fe20000400000 */
[----:B------:R-:W-:Y:S01]  /*49e0*/  FSETP.GEU.AND P6, PT, R122, -126, PT ;  /* 0xc2fc00007a00780b */ /* 0x000fe20003fce000 */
[----:B------:R-:W-:-:S02]  /*49f0*/  ULDC UR6, c[0x0][0x604] ;  /* 0x0001810000067ab9 */ /* 0x000fc40000000800 */
        /* <DEDUP_REMOVED lines=23> */
[----:B------:R-:W-:Y:S01]  /*4b70*/  FADD R140, R51, R118 ;  /* 0x00000076338c7221 */ /* 0x000fe20000000000 */
[--C-:B------:R-:W-:Y:S01]  /*4b80*/  FFMA R4, R92, UR6, -R3.reuse ;  /* 0x000000065c047c23 */ /* 0x100fe20008000803 */
[----:B------:R-:W-:Y:S01]  /*4b90*/  @!P4 FMUL R24, R24, 0.5 ;  /* 0x3f0000001818c820 */ /* 0x000fe20000400000 */
[----:B------:R-:W4:Y:S01]  /*4ba0*/  MUFU.EX2 R122, R122 ;  /* 0x0000007a007a7308 */ /* 0x000f220000000800 */
[----:B--2---:R-:W-:Y:S01]  /*4bb0*/  @!P1 FMUL R111, R111, R111 ;  /* 0x0000006f6f6f9220 */ /* 0x004fe20000400000 */
[----:B------:R-:W-:Y:S01]  /*4bc0*/  FSETP.GEU.AND P1, PT, R25, -126, PT ;  /* 0xc2fc00001900780b */ /* 0x000fe20003f2e000 */
[----:B------:R-:W-:Y:S01]  /*4bd0*/  ULDC UR6, c[0x0][0x604] ;  /* 0x0001810000067ab9 */ /* 0x000fe20000000800 */
[----:B------:R-:W-:Y:S01]  /*4be0*/  F2FP.BF16.F32.PACK_AB R51, R54, R51 ;  /* 0x000000333633723e */ /* 0x000fe200000010ff */
[----:B------:R-:W-:Y:S01]  /*4bf0*/  FFMA R92, R93, UR6, -R3 ;  /* 0x000000065d5c7c23 */ /* 0x000fe20008000803 */
[----:B------:R-:W-:Y:S01]  /*4c00*/  ULDC UR6, c[0x0][0x604] ;  /* 0x0001810000067ab9 */ /* 0x000fe20000000800 */
[----:B------:R-:W-:Y:S01]  /*4c10*/  @!P2 FMUL R7, R7, 0.5 ;  /* 0x3f0000000707a820 */ /* 0x000fe20000400000 */
[----:B------:R-:W2:Y:S01]  /*4c20*/  MUFU.EX2 R6, R6 ;  /* 0x0000000600067308 */ /* 0x000ea20000000800 */
[----:B---3--:R-:W-:Y:S01]  /*4c30*/  @!P5 FMUL R115, R115, R115 ;  /* 0x000000737373d220 */ /* 0x008fe20000400000 */
[----:B------:R-:W-:-:S05]  /*4c40*/  FSETP.GEU.AND P5, PT, R29, -126, PT ;  /* 0xc2fc00001d00780b */ /* 0x000fca0003fae000 */
[----:B------:R-:W-:Y:S01]  /*4c50*/  @!P1 FMUL R25, R25, 0.5 ;  /* 0x3f00000019199820 */ /* 0x000fe20000400000 */
[----:B------:R-:W3:Y:S01]  /*4c60*/  MUFU.EX2 R24, R24 ;  /* 0x0000001800187308 */ /* 0x000ee20000000800 */
[----:B----4-:R-:W-:Y:S01]  /*4c70*/  @!P6 FMUL R122, R122, R122 ;  /* 0x0000007a7a7ae220 */ /* 0x010fe20000400000 */
[----:B------:R-:W-:-:S05]  /*4c80*/  FSETP.GEU.AND P6, PT, R28, -126, PT ;  /* 0xc2fc00001c00780b */ /* 0x000fca0003fce000 */
[----:B------:R-:W-:Y:S01]  /*4c90*/  @!P5 FMUL R29, R29, 0.5 ;  /* 0x3f0000001d1dd820 */ /* 0x000fe20000400000 */
[----:B------:R-:W4:Y:S01]  /*4ca0*/  MUFU.EX2 R7, R7 ;  /* 0x0000000700077308 */ /* 0x000f220000000800 */
[----:B--2---:R-:W-:Y:S01]  /*4cb0*/  @!P3 FMUL R6, R6, R6 ;  /* 0x000000060606b220 */ /* 0x004fe20000400000 */
[----:B------:R-:W-:-:S05]  /*4cc0*/  FSETP.GEU.AND P3, PT, R32, -126, PT ;  /* 0xc2fc00002000780b */ /* 0x000fca0003f6e000 */
[----:B------:R-:W-:Y:S01]  /*4cd0*/  @!P6 FMUL R28, R28, 0.5 ;  /* 0x3f0000001c1ce820 */ /* 0x000fe20000400000 */
[----:B------:R2:W5:Y:S01]  /*4ce0*/  MUFU.EX2 R119, R25 ;  /* 0x0000001900777308 */ /* 0x0005620000000800 */
[----:B---3--:R-:W-:Y:S01]  /*4cf0*/  @!P4 FMUL R24, R24, R24 ;  /* 0x000000181818c220 */ /* 0x008fe20000400000 */
[----:B------:R-:W-:-:S05]  /*4d00*/  FSETP.GEU.AND P4, PT, R36, -126, PT ;  /* 0xc2fc00002400780b */ /* 0x000fca0003f8e000 */
[----:B------:R-:W-:Y:S01]  /*4d10*/  @!P3 FMUL R32, R32, 0.5 ;  /* 0x3f0000002020b820 */ /* 0x000fe20000400000 */
[----:B------:R3:W1:Y:S01]  /*4d20*/  MUFU.EX2 R123, R29 ;  /* 0x0000001d007b7308 */ /* 0x0006620000000800 */
[----:B----4-:R-:W-:Y:S01]  /*4d30*/  @!P2 FMUL R7, R7, R7 ;  /* 0x000000070707a220 */ /* 0x010fe20000400000 */
[----:B------:R-:W-:Y:S01]  /*4d40*/  FSETP.GEU.AND P2, PT, R33, -126, PT ;  /* 0xc2fc00002100780b */ /* 0x000fe20003f4e000 */
[--C-:B--2---:R-:W-:Y:S01]  /*4d50*/  FFMA R25, R96, UR6, -R3.reuse ;  /* 0x0000000660197c23 */ /* 0x104fe20008000803 */
[----:B------:R-:W-:Y:S02]  /*4d60*/  ULDC UR6, c[0x0][0x604] ;  /* 0x0001810000067ab9 */ /* 0x000fe40000000800 */
[----:B------:R-:W-:Y:S01]  /*4d70*/  FFMA R96, R97, UR6, -R3 ;  /* 0x0000000661607c23 */ /* 0x000fe20008000803 */
[----:B------:R-:W-:Y:S01]  /*4d80*/  @!P4 FMUL R36, R36, 0.5 ;  /* 0x3f0000002424c820 */ /* 0x000fe20000400000 */
[----:B------:R-:W2:Y:S01]  /*4d90*/  MUFU.EX2 R28, R28 ;  /* 0x0000001c001c7308 */ /* 0x000ea20000000800 */
[----:B-----5:R-:W-:Y:S01]  /*4da0*/  @!P1 FMUL R119, R119, R119 ;  /* 0x0000007777779220 */ /* 0x020fe20000400000 */
[----:B------:R-:W-:Y:S01]  /*4db0*/  FSETP.GEU.AND P1, PT, R37, -126, PT ;  /* 0xc2fc00002500780b */ /* 0x000fe20003f2e000 */
[----:B------:R-:W-:-:S02]  /*4dc0*/  ULDC UR6, c[0x0][0x604] ;  /* 0x0001810000067ab9 */ /* 0x000fc40000000800 */
[--C-:B---3--:R-:W-:Y:S01]  /*4dd0*/  FFMA R29, R100, UR6, -R3.reuse ;  /* 0x00000006641d7c23 */ /* 0x108fe20008000803 */
[----:B------:R-:W-:Y:S01]  /*4de0*/  ULDC UR6, c[0x0][0x604] ;  /* 0x0001810000067ab9 */ /* 0x000fe20000000800 */
[----:B------:R-:W-:Y:S01]  /*4df0*/  @!P2 FMUL R33, R33, 0.5 ;  /* 0x3f0000002121a820 */ /* 0x000fe20000400000 */
[----:B------:R-:W3:Y:S01]  /*4e00*/  MUFU.EX2 R32, R32 ;  /* 0x0000002000207308 */ /* 0x000ee20000000800 */
[----:B-1----:R-:W-:Y:S01]  /*4e10*/  @!P5 FMUL R123, R123, R123 ;  /* 0x0000007b7b7bd220 */ /* 0x002fe20000400000 */
[----:B------:R-:W-:Y:S01]  /*4e20*/  FSETP.GEU.AND P5, PT, R41, -126, PT ;  /* 0xc2fc00002900780b */ /* 0x000fe20003fae000 */
[----:B------:R-:W-:Y:S01]  /*4e30*/  FFMA R100, R101, UR6, -R3 ;  /* 0x0000000665647c23 */ /* 0x000fe20008000803 */
[----:B------:R-:W-:-:S03]  /*4e40*/  ULDC UR6, c[0x0][0x604] ;  /* 0x0001810000067ab9 */ /* 0x000fc60000000800 */
[----:B------:R-:W-:Y:S01]  /*4e50*/  @!P1 FMUL R37, R37, 0.5 ;  /* 0x3f00000025259820 */ /* 0x000fe20000400000 */
[----:B------:R-:W1:Y:S01]  /*4e60*/  MUFU.EX2 R36, R36 ;  /* 0x0000002400247308 */ /* 0x000e620000000800 */
[----:B--2---:R-:W-:Y:S01]  /*4e70*/  @!P6 FMUL R28, R28, R28 ;  /* 0x0000001c1c1ce220 */ /* 0x004fe20000400000 */
[----:B------:R-:W-:-:S05]  /*4e80*/  FSETP.GEU.AND P6, PT, R40, -126, PT ;  /* 0xc2fc00002800780b */ /* 0x000fca0003fce000 */
[----:B------:R-:W-:Y:S01]  /*4e90*/  @!P5 FMUL R41, R41, 0.5 ;  /* 0x3f0000002929d820 */ /* 0x000fe20000400000 */
[----:B------:R2:W4:Y:S01]  /*4ea0*/  MUFU.EX2 R127, R33 ;  /* 0x00000021007f7308 */ /* 0x0005220000000800 */
[----:B---3--:R-:W-:Y:S01]  /*4eb0*/  @!P3 FMUL R32, R32, R32 ;  /* 0x000000202020b220 */ /* 0x008fe20000400000 */
[----:B------:R-:W-:-:S05]  /*4ec0*/  FSETP.GEU.AND P3, PT, R44, -126, PT ;  /* 0xc2fc00002c00780b */ /* 0x000fca0003f6e000 */
[----:B------:R-:W-:Y:S01]  /*4ed0*/  @!P6 FMUL R40, R40, 0.5 ;  /* 0x3f0000002828e820 */ /* 0x000fe20000400000 */
[----:B------:R-:W3:Y:S01]  /*4ee0*/  MUFU.EX2 R131, R37 ;  /* 0x0000002500837308 */ /* 0x000ee20000000800 */
[----:B-1----:R-:W-:Y:S01]  /*4ef0*/  @!P4 FMUL R36, R36, R36 ;  /* 0x000000242424c220 */ /* 0x002fe20000400000 */
[----:B------:R-:W-:Y:S01]  /*4f00*/  FSETP.GEU.AND P4, PT, R48, -126, PT ;  /* 0xc2fc00003000780b */ /* 0x000fe20003f8e000 */
[----:B--2---:R-:W-:Y:S01]  /*4f10*/  FADD R33, R35, R86 ;  /* 0x0000005623217221 */ /* 0x004fe20000000000 */
[----:B------:R-:W-:-:S03]  /*4f20*/  F2FP.BF16.F32.PACK_AB R35, R22, R35 ;  /* 0x000000231623723e */ /* 0x000fc600000010ff */
[----:B------:R-:W-:Y:S01]  /*4f30*/  @!P3 FMUL R44, R44, 0.5 ;  /* 0x3f0000002c2cb820 */ /* 0x000fe20000400000 */
[----:B------:R-:W1:Y:S01]  /*4f40*/  MUFU.EX2 R135, R41 ;  /* 0x0000002900877308 */ /* 0x000e620000000800 */
[----:B----4-:R-:W-:Y:S01]  /*4f50*/  @!P2 FMUL R127, R127, R127 ;  /* 0x0000007f7f7fa220 */ /* 0x010fe20000400000 */
[----:B------:R-:W-:Y:S01]  /*4f60*/  FSETP.GEU.AND P2, PT, R45, -126, PT ;  /* 0xc2fc00002d00780b */ /* 0x000fe20003f4e000 */
[----:B------:R-:W-:Y:S01]  /*4f70*/  FADD R160, R33, R140 ;  /* 0x0000008c21a07221 */ /* 0x000fe20000000000 */
[----:B------:R-:W-:Y:S01]  /*4f80*/  FADD R33, R15, R90 ;  /* 0x0000005a0f217221 */ /* 0x000fe20000000000 */
[----:B------:R-:W-:Y:S02]  /*4f90*/  FADD R140, R23, R122 ;  /* 0x0000007a178c7221 */ /* 0x000fe40000000000 */
[----:B------:R-:W-:Y:S01]  /*4fa0*/  @!P4 FMUL R48, R48, 0.5 ;  /* 0x3f0000003030c820 */ /* 0x000fe20000400000 */
[----:B------:R-:W2:Y:S01]  /*4fb0*/  MUFU.EX2 R40, R40 ;  /* 0x0000002800287308 */ /* 0x000ea20000000800 */
[----:B---3--:R-:W-:Y:S01]  /*4fc0*/  @!P1 FMUL R131, R131, R131 ;  /* 0x0000008383839220 */ /* 0x008fe20000400000 */
[----:B------:R-:W-:Y:S01]  /*4fd0*/  FSETP.GEU.AND P1, PT, R49, -126, PT ;  /* 0xc2fc00003100780b */ /* 0x000fe20003f2e000 */
[----:B------:R-:W-:Y:S01]  /*4fe0*/  FADD R164, R33, R140 ;  /* 0x0000008c21a47221 */ /* 0x000fe20000000000 */
[----:B------:R-:W-:Y:S01]  /*4ff0*/  FADD R33, R30, R87 ;  /* 0x000000571e217221 */ /* 0x000fe20000000000 */
[----:B------:R-:W-:-:S02]  /*5000*/  FADD R140, R62, R7 ;  /* 0x000000073e8c7221 */ /* 0x000fc40000000000 */
[----:B------:R-:W-:Y:S01]  /*5010*/  @!P2 FMUL R45, R45, 0.5 ;  /* 0x3f0000002d2da820 */ /* 0x000fe20000400000 */
[----:B------:R-:W3:Y:S01]  /*5020*/  MUFU.EX2 R44, R44 ;  /* 0x0000002c002c7308 */ /* 0x000ee20000000800 */
[----:B-1----:R-:W-:Y:S01]  /*5030*/  @!P5 FMUL R135, R135, R135 ;  /* 0x000000878787d220 */ /* 0x002fe20000400000 */
[----:B------:R-:W-:Y:S01]  /*5040*/  FSETP.GEU.AND P5, PT, R53, -126, PT ;  /* 0xc2fc00003500780b */ /* 0x000fe20003fae000 */
[----:B------:R-:W-:-:S04]  /*5050*/  FADD R170, R33, R140 ;  /* 0x0000008c21aa7221 */ /* 0x000fc80000000000 */
[----:B------:R-:W-:Y:S01]  /*5060*/  @!P1 FMUL R49, R49, 0.5 ;  /* 0x3f00000031319820 */ /* 0x000fe20000400000 */
[----:B------:R-:W1:Y:S01]  /*5070*/  MUFU.EX2 R48, R48 ;  /* 0x0000003000307308 */ /* 0x000e620000000800 */
[----:B--2---:R-:W-:Y:S01]  /*5080*/  @!P6 FMUL R40, R40, R40 ;  /* 0x000000282828e220 */ /* 0x004fe20000400000 */
[----:B------:R-:W-:-:S05]  /*5090*/  FSETP.GEU.AND P6, PT, R52, -126, PT ;  /* 0xc2fc00003400780b */ /* 0x000fca0003fce000 */
[----:B------:R-:W-:Y:S01]  /*50a0*/  @!P5 FMUL R53, R53, 0.5 ;  /* 0x3f0000003535d820 */ /* 0x000fe20000400000 */
[----:B------:R-:W2:Y:S01]  /*50b0*/  MUFU.EX2 R139, R45 ;  /* 0x0000002d008b7308 */ /* 0x000ea20000000800 */
[----:B---3--:R-:W-:Y:S01]  /*50c0*/  @!P3 FMUL R44, R44, R44 ;  /* 0x0000002c2c2cb220 */ /* 0x008fe20000400000 */
[----:B------:R-:W-:-:S05]  /*50d0*/  FSETP.GEU.AND P3, PT, R56, -126, PT ;  /* 0xc2fc00003800780b */ /* 0x000fca0003f6e000 */
[----:B------:R-:W-:Y:S01]  /*50e0*/  @!P6 FMUL R52, R52, 0.5 ;  /* 0x3f0000003434e820 */ /* 0x000fe20000400000 */
[----:B------:R-:W3:Y:S01]  /*50f0*/  MUFU.EX2 R143, R49 ;  /* 0x00000031008f7308 */ /* 0x000ee20000000800 */
[----:B-1----:R-:W-:Y:S01]  /*5100*/  @!P4 FMUL R48, R48, R48 ;  /* 0x000000303030c220 */ /* 0x002fe20000400000 */
[----:B------:R-:W-:-:S05]  /*5110*/  FSETP.GEU.AND P4, PT, R60, -126, PT ;  /* 0xc2fc00003c00780b */ /* 0x000fca0003f8e000 */
        /* <DEDUP_REMOVED lines=85> */
[----:B------:R1:W4:Y:S01]  /*5670*/  MUFU.EX2 R93, R4 ;  /* 0x00000004005d7308 */ /* 0x0003220000000800 */
[----:B--2---:R-:W-:Y:S01]  /*5680*/  @!P6 FMUL R165, R165, R165 ;  /* 0x000000a5a5a5e220 */ /* 0x004fe20000400000 */
[----:B------:R-:W-:-:S05]  /*5690*/  FSETP.GEU.AND P6, PT, R29, -126, PT ;  /* 0xc2fc00001d00780b */ /* 0x000fca0003fce000 */
[----:B------:R-:W-:Y:S01]  /*56a0*/  @!P4 FMUL R25, R25, 0.5 ;  /* 0x3f0000001919c820 */ /* 0x000fe20000400000 */
[----:B------:R-:W2:Y:S01]  /*56b0*/  MUFU.EX2 R96, R96 ;  /* 0x0000006000607308 */ /* 0x000ea20000000800 */
[--C-:B-1----:R-:W-:Y:S01]  /*56c0*/  FFMA R4, R104, UR6, -R3.reuse ;  /* 0x0000000668047c23 */ /* 0x102fe20008000803 */
[----:B------:R-:W-:Y:S01]  /*56d0*/  ULDC UR6, c[0x0][0x604] ;  /* 0x0001810000067ab9 */ /* 0x000fe20000000800 */
[----:B---3--:R-:W-:Y:S01]  /*56e0*/  @!P2 FMUL R92, R92, R92 ;  /* 0x0000005c5c5ca220 */ /* 0x008fe20000400000 */
[----:B------:R-:W-:Y:S01]  /*56f0*/  FFMA R104, R105, UR6, -R3 ;  /* 0x0000000669687c23 */ /* 0x000fe20008000803 */
[----:B------:R-:W-:Y:S02]  /*5700*/  ULDC UR6, c[0x0][0x604] ;  /* 0x0001810000067ab9 */ /* 0x000fe40000000800 */
[----:B------:R-:W-:Y:S01]  /*5710*/  @!P6 FMUL R29, R29, 0.5 ;  /* 0x3f0000001d1de820 */ /* 0x000fe20000400000 */
[----:B------:R1:W3:Y:S01]  /*5720*/  MUFU.EX2 R97, R25 ;  /* 0x0000001900617308 */ /* 0x0002e20000000800 */
[----:B----4-:R-:W-:Y:S01]  /*5730*/  @!P3 FMUL R93, R93, R93 ;  /* 0x0000005d5d5db220 */ /* 0x010fe20000400000 */
[----:B------:R-:W-:-:S02]  /*5740*/  FSETP.GEU.AND P3, PT, R4, -126, PT ;  /* 0xc2fc00000400780b */ /* 0x000fc40003f6e000 */
[----:B------:R-:W-:-:S04]  /*5750*/  FSETP.GEU.AND P2, PT, R104, -126, PT ;  /* 0xc2fc00006800780b */ /* 0x000fc80003f4e000 */
[----:B------:R-:W4:Y:S01]  /*5760*/  MUFU.EX2 R100, R100 ;  /* 0x0000006400647308 */ /* 0x000f220000000800 */
[--C-:B-1----:R-:W-:Y:S01]  /*5770*/  FFMA R25, R108, UR6, -R3.reuse ;  /* 0x000000066c197c23 */ /* 0x102fe20008000803 */
[----:B------:R-:W-:Y:S01]  /*5780*/  ULDC UR6, c[0x0][0x604] ;  /* 0x0001810000067ab9 */ /* 0x000fe20000000800 */
[----:B--2---:R-:W-:Y:S01]  /*5790*/  @!P1 FMUL R96, R96, R96 ;  /* 0x0000006060609220 */ /* 0x004fe20000400000 */
[----:B------:R-:W-:Y:S01]  /*57a0*/  FFMA R108, R109, UR6, -R3 ;  /* 0x000000066d6c7c23 */ /* 0x000fe20008000803 */
[----:B------:R-:W-:Y:S02]  /*57b0*/  ULDC UR6, c[0x0][0x604] ;  /* 0x0001810000067ab9 */ /* 0x000fe40000000800 */
[----:B------:R-:W-:Y:S01]  /*57c0*/  @!P3 FMUL R4, R4, 0.5 ;  /* 0x3f0000000404b820 */ /* 0x000fe20000400000 */
[----:B------:R1:W2:Y:S01]  /*57d0*/  MUFU.EX2 R101, R29 ;  /* 0x0000001d00657308 */ /* 0x0002a20000000800 */
[----:B------:R-:W-:Y:S01]  /*57e0*/  FSETP.GEU.AND P1, PT, R108, -126, PT ;  /* 0xc2fc00006c00780b */ /* 0x000fe20003f2e000 */
[----:B---3--:R-:W-:Y:S01]  /*57f0*/  @!P4 FMUL R97, R97, R97 ;  /* 0x000000616161c220 */ /* 0x008fe20000400000 */
[----:B------:R-:W-:Y:S01]  /*5800*/  FSETP.GEU.AND P4, PT, R25, -126, PT ;  /* 0xc2fc00001900780b */ /* 0x000fe20003f8e000 */
[----:B------:R-:W-:-:S04]  /*5810*/  @!P2 FMUL R104, R104, 0.5 ;  /* 0x3f0000006868a820 */ /* 0x000fc80000400000 */
[----:B------:R3:W5:Y:S01]  /*5820*/  MUFU.EX2 R105, R4 ;  /* 0x0000000400697308 */ /* 0x0007620000000800 */
[--C-:B-1----:R-:W-:Y:S01]  /*5830*/  FFMA R29, R112, UR6, -R3.reuse ;  /* 0x00000006701d7c23 */ /* 0x102fe20008000803 */
[----:B------:R-:W-:Y:S01]  /*5840*/  ULDC UR6, c[0x0][0x604] ;  /* 0x0001810000067ab9 */ /* 0x000fe20000000800 */
[----:B----4-:R-:W-:Y:S01]  /*5850*/  @!P5 FMUL R100, R100, R100 ;  /* 0x000000646464d220 */ /* 0x010fe20000400000 */
[--C-:B------:R-:W-:Y:S01]  /*5860*/  FFMA R112, R113, UR6, -R3.reuse ;  /* 0x0000000671707c23 */ /* 0x100fe20008000803 */
[----:B------:R-:W-:Y:S01]  /*5870*/  ULDC UR6, c[0x0][0x604] ;  /* 0x0001810000067ab9 */ /* 0x000fe20000000800 */
[----:B------:R-:W-:Y:S01]  /*5880*/  @!P1 FMUL R108, R108, 0.5 ;  /* 0x3f0000006c6c9820 */ /* 0x000fe20000400000 */
[--C-:B------:R-:W-:Y:S01]  /*5890*/  FFMA R116, R116, UR6, -R3.reuse ;  /* 0x0000000674747c23 */ /* 0x100fe20008000803 */
[----:B------:R-:W-:Y:S01]  /*58a0*/  @!P4 FMUL R25, R25, 0.5 ;  /* 0x3f0000001919c820 */ /* 0x000fe20000400000 */
[----:B------:R-:W-:Y:S01]  /*58b0*/  FSETP.GEU.AND P5, PT, R112, -126, PT ;  /* 0xc2fc00007000780b */ /* 0x000fe20003fae000 */
[----:B------:R-:W1:Y:S01]  /*58c0*/  MUFU.EX2 R104, R104 ;  /* 0x0000006800687308 */ /* 0x000e620000000800 */
[----:B------:R-:W-:Y:S01]  /*58d0*/  ULDC UR6, c[0x0][0x604] ;  /* 0x0001810000067ab9 */ /* 0x000fe20000000800 */
[----:B--2---:R-:W-:Y:S01]  /*58e0*/  @!P6 FMUL R101, R101, R101 ;  /* 0x000000656565e220 */ /* 0x004fe20000400000 */
[--C-:B------:R-:W-:Y:S01]  /*58f0*/  FFMA R167, R120, UR6, -R3.reuse ;  /* 0x0000000678a77c23 */ /* 0x100fe20008000803 */
[----:B------:R-:W-:Y:S01]  /*5900*/  ULDC UR6, c[0x0][0x604] ;  /* 0x0001810000067ab9 */ /* 0x000fe20000000800 */
[----:B------:R-:W-:Y:S01]  /*5910*/  FSETP.GEU.AND P6, PT, R29, -126, PT ;  /* 0xc2fc00001d00780b */ /* 0x000fe20003fce000 */
[--C-:B---3--:R-:W-:Y:S01]  /*5920*/  FFMA R4, R121, UR6, -R3.reuse ;  /* 0x0000000679047c23 */ /* 0x108fe20008000803 */
[----:B------:R-:W-:Y:S01]  /*5930*/  ULDC UR6, c[0x0][0x604] ;  /* 0x0001810000067ab9 */ /* 0x000fe20000000800 */
[----:B------:R2:W3:Y:S01]  /*5940*/  MUFU.EX2 R109, R25 ;  /* 0x00000019006d7308 */ /* 0x0004e20000000800 */
[--C-:B------:R-:W-:Y:S01]  /*5950*/  FFMA R124, R124, UR6, -R3.reuse ;  /* 0x000000067c7c7c23 */ /* 0x100fe20008000803 */
[----:B------:R-:W-:Y:S01]  /*5960*/  ULDC UR6, c[0x0][0x604] ;  /* 0x0001810000067ab9 */ /* 0x000fe20000000800 */
[----:B-----5:R-:W-:Y:S01]  /*5970*/  @!P3 FMUL R105, R105, R105 ;  /* 0x000000696969b220 */ /* 0x020fe20000400000 */
[----:B------:R-:W-:Y:S01]  /*5980*/  @!P5 FMUL R112, R112, 0.5 ;  /* 0x3f0000007070d820 */ /* 0x000fe20000400000 */
[--C-:B------:R-:W-:Y:S01]  /*5990*/  FFMA R120, R117, UR6, -R3.reuse ;  /* 0x0000000675787c23 */ /* 0x100fe20008000803 */
[----:B------:R-:W-:Y:S01]  /*59a0*/  ULDC UR6, c[0x0][0x604] ;  /* 0x0001810000067ab9 */ /* 0x000fe20000000800 */
[----:B------:R-:W-:Y:S01]  /*59b0*/  FSETP.GEU.AND P3, PT, R116, -126, PT ;  /* 0xc2fc00007400780b */ /* 0x000fe20003f6e000 */
[----:B------:R-:W4:Y:S01]  /*59c0*/  MUFU.EX2 R108, R108 ;  /* 0x0000006c006c7308 */ /* 0x000f220000000800 */
[--C-:B--2---:R-:W-:Y:S01]  /*59d0*/  FFMA R25, R125, UR6, -R3.reuse ;  /* 0x000000067d197c23 */ /* 0x104fe20008000803 */
[----:B-1----:R-:W-:Y:S01]  /*59e0*/  @!P2 FMUL R104, R104, R104 ;  /* 0x000000686868a220 */ /* 0x002fe20000400000 */
[----:B------:R-:W-:Y:S01]  /*59f0*/  FSETP.GEU.AND P2, PT, R167, -126, PT ;  /* 0xc2fc0000a700780b */ /* 0x000fe20003f4e000 */
[--C-:B------:R-:W-:Y:S01]  /*5a00*/  FFMA R125, R128, UR10, -R3.reuse ;  /* 0x0000000a807d7c23 */ /* 0x100fe20008000803 */
[----:B------:R-:W-:Y:S01]  /*5a10*/  ULDC UR10, c[0x0][0x604] ;  /* 0x00018100000a7ab9 */ /* 0x000fe20000000800 */
[----:B------:R-:W-:Y:S01]  /*5a20*/  ULDC UR6, c[0x0][0x604] ;  /* 0x0001810000067ab9 */ /* 0x000fe20000000800 */
[--C-:B------:R-:W-:Y:S01]  /*5a30*/  FFMA R128, R137, UR10, -R3.reuse ;  /* 0x0000000a89807c23 */ /* 0x100fe20008000803 */
[----:B------:R-:W1:Y:S01]  /*5a40*/  MUFU.EX2 R112, R112 ;  /* 0x0000007000707308 */ /* 0x000e620000000800 */
[----:B---3--:R-:W-:Y:S01]  /*5a50*/  @!P4 FMUL R109, R109, R109 ;  /* 0x0000006d6d6dc220 */ /* 0x008fe20000400000 */
[----:B------:R-:W-:Y:S01]  /*5a60*/  FSETP.GEU.AND P4, PT, R4, -126, PT ;  /* 0xc2fc00000400780b */ /* 0x000fe20003f8e000 */
[----:B------:R-:W-:Y:S01]  /*5a70*/  FFMA R137, R144, UR11, -R3 ;  /* 0x0000000b90897c23 */ /* 0x000fe20008000803 */
[----:B------:R-:W-:Y:S01]  /*5a80*/  @!P3 FMUL R116, R116, 0.5 ;  /* 0x3f0000007474b820 */ /* 0x000fe20000400000 */
[----:B------:R-:W-:-:S03]  /*5a90*/  @!P6 FMUL R29, R29, 0.5 ;  /* 0x3f0000001d1de820 */ /* 0x000fc60000400000 */
[----:B------:R-:W-:Y:S01]  /*5aa0*/  @!P2 FMUL R167, R167, 0.5 ;  /* 0x3f000000a7a7a820 */ /* 0x000fe20000400000 */
[----:B----4-:R-:W-:Y:S01]  /*5ab0*/  @!P1 FMUL R108, R108, R108 ;  /* 0x0000006c6c6c9220 */ /* 0x010fe20000400000 */
[----:B------:R-:W-:Y:S01]  /*5ac0*/  FSETP.GEU.AND P1, PT, R124, -126, PT ;  /* 0xc2fc00007c00780b */ /* 0x000fe20003f2e000 */
[----:B------:R-:W2:Y:S04]  /*5ad0*/  MUFU.EX2 R121, R116 ;  /* 0x0000007400797308 */ /* 0x000ea80000000800 */
[----:B------:R-:W-:Y:S01]  /*5ae0*/  @!P4 FMUL R4, R4, 0.5 ;  /* 0x3f0000000404c820 */ /* 0x000fe20000400000 */
[----:B-1----:R-:W-:Y:S01]  /*5af0*/  @!P5 FMUL R112, R112, R112 ;  /* 0x000000707070d220 */ /* 0x002fe20000400000 */
[----:B------:R-:W-:Y:S02]  /*5b00*/  FSETP.GEU.AND P5, PT, R25, -126, PT ;  /* 0xc2fc00001900780b */ /* 0x000fe40003fae000 */
[----:B------:R1:W3:Y:S04]  /*5b10*/  MUFU.EX2 R116, R4 ;  /* 0x0000000400747308 */ /* 0x0002e80000000800 */
[----:B------:R-:W-:-:S04]  /*5b20*/  @!P1 FMUL R124, R124, 0.5 ;  /* 0x3f0000007c7c9820 */ /* 0x000fc80000400000 */
[----:B------:R-:W4:Y:S01]  /*5b30*/  MUFU.EX2 R117, R124 ;  /* 0x0000007c00757308 */ /* 0x000f220000000800 */
[--C-:B-1----:R-:W-:Y:S01]  /*5b40*/  FFMA R4, R132, UR6, -R3.reuse ;  /* 0x0000000684047c23 */ /* 0x102fe20008000803 */
[--C-:B------:R-:W-:Y:S01]  /*5b50*/  FFMA R132, R145, UR22, -R3.reuse ;  /* 0x0000001691847c23 */ /* 0x100fe20008000803 */
[--C-:B------:R-:W-:Y:S01]  /*5b60*/  FFMA R145, R148, UR23, -R3.reuse ;  /* 0x0000001794917c23 */ /* 0x100fe20008000803 */
[----:B------:R-:W-:Y:S01]  /*5b70*/  @!P5 FMUL R25, R25, 0.5 ;  /* 0x3f0000001919d820 */ /* 0x000fe20000400000 */
[----:B------:R-:W-:Y:S01]  /*5b80*/  FFMA R3, R149, UR15, -R3 ;  /* 0x0000000f95037c23 */ /* 0x000fe20008000803 */
[----:B--2---:R-:W-:Y:S02]  /*5b90*/  @!P3 FMUL R121, R121, R121 ;  /* 0x000000797979b220 */ /* 0x004fe40000400000 */
[----:B------:R-:W1:Y:S01]  /*5ba0*/  MUFU.EX2 R167, R167 ;  /* 0x000000a700a77308 */ /* 0x000e620000000800 */
[----:B---3--:R-:W-:Y:S01]  /*5bb0*/  @!P4 FMUL R116, R116, R116 ;  /* 0x000000747474c220 */ /* 0x008fe20000400000 */
[----:B------:R-:W-:-:S03]  /*5bc0*/  FSETP.GEU.AND P4, PT, R126, -126, PT ;  /* 0xc2fc00007e00780b */ /* 0x000fc60003f8e000 */
[----:B------:R-:W-:-:S03]  /*5bd0*/  FADD R33, R151, R116 ;  /* 0x0000007497217221 */ /* 0x000fc60000000000 */
[----:B------:R2:W3:Y:S01]  /*5be0*/  MUFU.EX2 R124, R25 ;  /* 0x00000019007c7308 */ /* 0x0004e20000000800 */
[----:B----4-:R-:W-:Y:S01]  /*5bf0*/  @!P1 FMUL R117, R117, R117 ;  /* 0x0000007575759220 */ /* 0x010fe20000400000 */
[----:B------:R-:W-:-:S05]  /*5c00*/  FSETP.GEU.AND P1, PT, R129, -126, PT ;  /* 0xc2fc00008100780b */ /* 0x000fca0003f2e000 */
[----:B------:R-:W-:Y:S01]  /*5c10*/  @!P4 FMUL R126, R126, 0.5 ;  /* 0x3f0000007e7ec820 */ /* 0x000fe20000400000 */
[----:B------:R4:W-:Y:S01]  /*5c20*/  MUFU.EX2 R113, R29 ;  /* 0x0000001d00717308 */ /* 0x0009e20000000800 */
[----:B-1----:R-:W-:Y:S01]  /*5c30*/  @!P2 FMUL R167, R167, R167 ;  /* 0x000000a7a7a7a220 */ /* 0x002fe20000400000 */
[----:B------:R-:W-:Y:S01]  /*5c40*/  FSETP.GEU.AND P2, PT, R125, -126, PT ;  /* 0xc2fc00007d00780b */ /* 0x000fe20003f4e000 */
[----:B--2---:R-:W-:-:S04]  /*5c50*/  FADD R25, R9, R66 ;  /* 0x0000004209197221 */ /* 0x004fc80000000000 */
[----:B------:R-:W-:Y:S01]  /*5c60*/  @!P1 FMUL R129, R129, 0.5 ;  /* 0x3f00000081819820 */ /* 0x000fe20000400000 */
[----:B------:R-:W1:Y:S01]  /*5c70*/  MUFU.EX2 R126, R126 ;  /* 0x0000007e007e7308 */ /* 0x000e620000000800 */
[----:B---3--:R-:W-:Y:S01]  /*5c80*/  @!P5 FMUL R124, R124, R124 ;  /* 0x0000007c7c7cd220 */ /* 0x008fe20000400000 */
[----:B------:R-:W-:Y:S01]  /*5c90*/  FSETP.GEU.AND P5, PT, R128, -126, PT ;  /* 0xc2fc00008000780b */ /* 0x000fe20003fae000 */
[----:B------:R-:W-:Y:S01]  /*5ca0*/  FADD R61, R25, R136 ;  /* 0x00000088193d7221 */ /* 0x000fe20000000000 */
[----:B------:R-:W-:Y:S01]  /*5cb0*/  FADD R25, R12, R59 ;  /* 0x0000003b0c197221 */ /* 0x000fe20000000000 */
[----:B------:R-:W-:Y:S01]  /*5cc0*/  FADD R136, R34, R91 ;  /* 0x0000005b22887221 */ /* 0x000fe20000000000 */
[----:B----4-:R-:W-:Y:S01]  /*5cd0*/  FADD R29, R13, R82 ;  /* 0x000000520d1d7221 */ /* 0x010fe20000000000 */
[----:B------:R-:W-:Y:S01]  /*5ce0*/  @!P2 FMUL R125, R125, 0.5 ;  /* 0x3f0000007d7da820 */ /* 0x000fe20000400000 */
[----:B------:R-:W2:Y:S01]  /*5cf0*/  MUFU.EX2 R129, R129 ;  /* 0x0000008100817308 */ /* 0x000ea20000000800 */
[----:B------:R-:W-:Y:S01]  /*5d00*/  FADD R65, R25, R136 ;  /* 0x0000008819417221 */ /* 0x000fe20000000000 */
[----:B------:R-:W-:Y:S01]  /*5d10*/  FADD R25, R27, R70 ;  /* 0x000000461b197221 */ /* 0x000fe20000000000 */
[----:B------:R-:W-:Y:S01]  /*5d20*/  FADD R136, R43, R102 ;  /* 0x000000662b887221 */ /* 0x000fe20000000000 */
[----:B------:R-:W-:Y:S01]  /*5d30*/  FADD R156, R29, R138 ;  /* 0x0000008a1d9c7221 */ /* 0x000fe20000000000 */
[----:B------:R-:W-:Y:S01]  /*5d40*/  FADD R29, R20, R75 ;  /* 0x0000004b141d7221 */ /* 0x000fe20000000000 */
[----:B------:R-:W-:Y:S01]  /*5d50*/  FADD R138, R50, R107 ;  /* 0x0000006b328a7221 */ /* 0x000fe20000000000 */
[----:B------:R-:W-:Y:S01]  /*5d60*/  @!P5 FMUL R128, R128, 0.5 ;  /* 0x3f0000008080d820 */ /* 0x000fe20000400000 */
[----:B------:R-:W3:Y:S01]  /*5d70*/  MUFU.EX2 R125, R125 ;  /* 0x0000007d007d7308 */ /* 0x000ee20000000800 */
[----:B-1----:R-:W-:Y:S01]  /*5d80*/  @!P4 FMUL R126, R126, R126 ;  /* 0x0000007e7e7ec220 */ /* 0x002fe20000400000 */
[----:B------:R-:W-:Y:S01]  /*5d90*/  FSETP.GEU.AND P4, PT, R130, -126, PT ;  /* 0xc2fc00008200780b */ /* 0x000fe20003f8e000 */
[----:B------:R-:W-:Y:S01]  /*5da0*/  FADD R69, R25, R136 ;  /* 0x0000008819457221 */ /* 0x000fe20000000000 */
[----:B------:R-:W-:Y:S01]  /*5db0*/  FADD R25, R14, R63 ;  /* 0x0000003f0e197221 */ /* 0x000fe20000000000 */
[----:B------:R-:W-:Y:S01]  /*5dc0*/  FADD R136, R38, R95 ;  /* 0x0000005f26887221 */ /* 0x000fe20000000000 */
[----:B------:R-:W-:Y:S01]  /*5dd0*/  @!P6 FMUL R113, R113, R113 ;  /* 0x000000717171e220 */ /* 0x000fe20000400000 */
[----:B------:R-:W-:Y:S01]  /*5de0*/  FADD R158, R29, R138 ;  /* 0x0000008a1d9e7221 */ /* 0x000fe20000000000 */
[----:B------:R-:W1:Y:S01]  /*5df0*/  MUFU.EX2 R128, R128 ;  /* 0x0000008000807308 */ /* 0x000e620000000800 */
[----:B--2---:R-:W-:Y:S01]  /*5e00*/  @!P1 FMUL R129, R129, R129 ;  /* 0x0000008181819220 */ /* 0x004fe20000400000 */
[----:B------:R-:W-:Y:S01]  /*5e10*/  FSETP.GEU.AND P1, PT, R137, -126, PT ;  /* 0xc2fc00008900780b */ /* 0x000fe20003f2e000 */
[----:B------:R-:W-:Y:S01]  /*5e20*/  FADD R73, R25, R136 ;  /* 0x0000008819497221 */ /* 0x000fe20000000000 */
[----:B------:R-:W-:Y:S01]  /*5e30*/  FADD R25, R11, R74 ;  /* 0x0000004a0b197221 */ /* 0x000fe20000000000 */
[----:B------:R-:W-:Y:S01]  /*5e40*/  FADD R136, R19, R106 ;  /* 0x0000006a13887221 */ /* 0x000fe20000000000 */
[----:B------:R-:W-:Y:S01]  /*5e50*/  FSETP.GEU.AND P6, PT, R120, -126, PT ;  /* 0xc2fc00007800780b */ /* 0x000fe20003fce000 */
[----:B------:R-:W-:Y:S01]  /*5e60*/  @!P4 FMUL R130, R130, 0.5 ;  /* 0x3f0000008282c820 */ /* 0x000fe20000400000 */
[----:B------:R-:W-:Y:S01]  /*5e70*/  FADD R29, R22, R79 ;  /* 0x0000004f161d7221 */ /* 0x000fe20000000000 */
[----:B---3--:R-:W-:Y:S01]  /*5e80*/  @!P2 FMUL R125, R125, R125 ;  /* 0x0000007d7d7da220 */ /* 0x008fe20000400000 */
[----:B------:R-:W-:Y:S01]  /*5e90*/  FSETP.GEU.AND P2, PT, R133, -126, PT ;  /* 0xc2fc00008500780b */ /* 0x000fe20003f4e000 */
[----:B------:R-:W-:Y:S01]  /*5ea0*/  FADD R77, R25, R136 ;  /* 0x00000088194d7221 */ /* 0x000fe20000000000 */
[----:B------:R-:W-:Y:S01]  /*5eb0*/  FADD R25, R31, R78 ;  /* 0x0000004e1f197221 */ /* 0x000fe20000000000 */
[----:B------:R-:W2:Y:S01]  /*5ec0*/  MUFU.EX2 R130, R130 ;  /* 0x0000008200827308 */ /* 0x000ea20000000800 */
[----:B------:R-:W-:Y:S01]  /*5ed0*/  FADD R136, R47, R110 ;  /* 0x0000006e2f887221 */ /* 0x000fe20000000000 */
[----:B------:R-:W-:Y:S01]  /*5ee0*/  @!P1 FMUL R137, R137, 0.5 ;  /* 0x3f00000089899820 */ /* 0x000fe20000400000 */
[----:B------:R-:W-:Y:S01]  /*5ef0*/  FADD R138, R54, R111 ;  /* 0x0000006f368a7221 */ /* 0x000fe20000000000 */
[----:B-1----:R-:W-:Y:S01]  /*5f00*/  @!P5 FMUL R128, R128, R128 ;  /* 0x000000808080d220 */ /* 0x002fe20000400000 */
[----:B------:R-:W-:Y:S01]  /*5f10*/  FSETP.GEU.AND P5, PT, R132, -126, PT ;  /* 0xc2fc00008400780b */ /* 0x000fe20003fae000 */
[----:B------:R-:W-:Y:S01]  /*5f20*/  FADD R85, R25, R136 ;  /* 0x0000008819557221 */ /* 0x000fe20000000000 */
[----:B------:R-:W-:Y:S01]  /*5f30*/  FADD R25, R18, R71 ;  /* 0x0000004712197221 */ /* 0x000fe20000000000 */
[----:B------:R-:W1:Y:S01]  /*5f40*/  MUFU.EX2 R137, R137 ;  /* 0x0000008900897308 */ /* 0x000e620000000800 */
[----:B------:R-:W-:Y:S01]  /*5f50*/  FADD R136, R46, R103 ;  /* 0x000000672e887221 */ /* 0x000fe20000000000 */
[----:B------:R-:W-:Y:S01]  /*5f60*/  @!P2 FMUL R133, R133, 0.5 ;  /* 0x3f0000008585a820 */ /* 0x000fe20000400000 */
[----:B------:R-:W-:Y:S01]  /*5f70*/  FADD R162, R29, R138 ;  /* 0x0000008a1da27221 */ /* 0x000fe20000000000 */
[----:B------:R-:W-:Y:S01]  /*5f80*/  FADD R29, R16, R67 ;  /* 0x00000043101d7221 */ /* 0x000fe20000000000 */
[----:B------:R-:W-:Y:S01]  /*5f90*/  FADD R149, R25, R136 ;  /* 0x0000008819957221 */ /* 0x000fe20000000000 */
[----:B------:R-:W-:Y:S01]  /*5fa0*/  FADD R25, R24, R165 ;  /* 0x000000a518197221 */ /* 0x000fe20000000000 */
[----:B------:R-:W-:Y:S01]  /*5fb0*/  FADD R136, R56, R167 ;  /* 0x000000a738887221 */ /* 0x000fe20000000000 */
[----:B------:R-:W3:Y:S01]  /*5fc0*/  MUFU.EX2 R133, R133 ;  /* 0x0000008500857308 */ /* 0x000ee20000000800 */
[----:B--2---:R-:W-:Y:S01]  /*5fd0*/  @!P4 FMUL R130, R130, R130 ;  /* 0x000000828282c220 */ /* 0x004fe20000400000 */
[----:B------:R-:W-:Y:S01]  /*5fe0*/  @!P5 FMUL R132, R132, 0.5 ;  /* 0x3f0000008484d820 */ /* 0x000fe20000400000 */
[----:B------:R-:W-:Y:S01]  /*5ff0*/  FSETP.GEU.AND P4, PT, R134, -126, PT ;  /* 0xc2fc00008600780b */ /* 0x000fe20003f8e000 */
[----:B------:R-:W-:Y:S01]  /*6000*/  FADD R138, R42, R99 ;  /* 0x000000632a8a7221 */ /* 0x000fe20000000000 */
[----:B------:R-:W-:Y:S01]  /*6010*/  FADD R41, R25, R136 ;  /* 0x0000008819297221 */ /* 0x000fe20000000000 */
[----:B------:R-:W-:Y:S01]  /*6020*/  FADD R25, R28, R93 ;  /* 0x0000005d1c197221 */ /* 0x000fe20000000000 */
[----:B------:R-:W-:Y:S01]  /*6030*/  FADD R136, R60, R117 ;  /* 0x000000753c887221 */ /* 0x000fe20000000000 */
[----:B------:R-:W2:Y:S01]  /*6040*/  MUFU.EX2 R132, R132 ;  /* 0x0000008400847308 */ /* 0x000ea20000000800 */
[----:B-1----:R-:W-:Y:S01]  /*6050*/  @!P1 FMUL R137, R137, R137 ;  /* 0x0000008989899220 */ /* 0x002fe20000400000 */
[----:B------:R-:W-:Y:S01]  /*6060*/  FSETP.GEU.AND P1, PT, R145, -126, PT ;  /* 0xc2fc00009100780b */ /* 0x000fe20003f2e000 */
[----:B------:R-:W-:Y:S01]  /*6070*/  FADD R81, R29, R138 ;  /* 0x0000008a1d517221 */ /* 0x000fe20000000000 */
[----:B------:R-:W-:Y:S01]  /*6080*/  FADD R29, R26, R83 ;  /* 0x000000531a1d7221 */ /* 0x000fe20000000000 */
[----:B------:R-:W-:Y:S01]  /*6090*/  FADD R138, R58, R115 ;  /* 0x000000733a8a7221 */ /* 0x000fe20000000000 */
[----:B------:R-:W-:Y:S01]  /*60a0*/  FADD R49, R25, R136 ;  /* 0x0000008819317221 */ /* 0x000fe20000000000 */
[----:B------:R-:W-:Y:S01]  /*60b0*/  @!P6 FMUL R120, R120, 0.5 ;  /* 0x3f0000007878e820 */ /* 0x000fe20000400000 */
[----:B------:R-:W-:Y:S01]  /*60c0*/  @!P4 FMUL R134, R134, 0.5 ;  /* 0x3f0000008686c820 */ /* 0x000fe20000400000 */
[----:B---3--:R-:W-:Y:S01]  /*60d0*/  @!P2 FMUL R133, R133, R133 ;  /* 0x000000858585a220 */ /* 0x008fe20000400000 */
[----:B------:R-:W-:Y:S01]  /*60e0*/  FSETP.GEU.AND P2, PT, R4, -126, PT ;  /* 0xc2fc00000400780b */ /* 0x000fe20003f4e000 */
[----:B------:R-:W-:Y:S01]  /*60f0*/  FADD R166, R29, R138 ;  /* 0x0000008a1da67221 */ /* 0x000fe20000000000 */
[----:B------:R-:W-:Y:S01]  /*6100*/  FADD R25, R44, R109 ;  /* 0x0000006d2c197221 */ /* 0x000fe20000000000 */
[----:B------:R-:W-:Y:S01]  /*6110*/  FADD R136, R76, R133 ;  /* 0x000000854c887221 */ /* 0x000fe20000000000 */
[----:B------:R-:W-:Y:S01]  /*6120*/  FADD R29, R39, R94 ;  /* 0x0000005e271d7221 */ /* 0x000fe20000000000 */
[----:B------:R-:W-:Y:S01]  /*6130*/  @!P1 FMUL R145, R145, 0.5 ;  /* 0x3f00000091919820 */ /* 0x000fe20000400000 */
[----:B------:R-:W-:Y:S01]  /*6140*/  FADD R138, R55, R6 ;  /* 0x00000006378a7221 */ /* 0x000fe20000000000 */
[----:B--2---:R-:W-:Y:S01]  /*6150*/  @!P5 FMUL R132, R132, R132 ;  /* 0x000000848484d220 */ /* 0x004fe20000400000 */
[----:B------:R-:W-:Y:S01]  /*6160*/  FSETP.GEU.AND P5, PT, R3, -126, PT ;  /* 0xc2fc00000300780b */ /* 0x000fe20003fae000 */
[----:B------:R-:W-:Y:S01]  /*6170*/  FADD R148, R25, R136 ;  /* 0x0000008819947221 */ /* 0x000fe20000000000 */
[----:B------:R-:W1:Y:S01]  /*6180*/  MUFU.EX2 R120, R120 ;  /* 0x0000007800787308 */ /* 0x000e620000000800 */
[----:B------:R-:W-:Y:S01]  /*6190*/  FADD R168, R29, R138 ;  /* 0x0000008a1da87221 */ /* 0x000fe20000000000 */
[----:B------:R-:W-:Y:S01]  /*61a0*/  FADD R29, R40, R105 ;  /* 0x00000069281d7221 */ /* 0x000fe20000000000 */
[----:B------:R-:W-:Y:S01]  /*61b0*/  @!P2 FMUL R4, R4, 0.5 ;  /* 0x3f0000000404a820 */ /* 0x000fe20000400000 */
[----:B------:R-:W-:Y:S01]  /*61c0*/  FADD R138, R72, R129 ;  /* 0x00000081488a7221 */ /* 0x000fe20000000000 */
[----:B------:R-:W-:Y:S01]  /*61d0*/  FADD R37, R64, R125 ;  /* 0x0000007d40257221 */ /* 0x000fe20000000000 */
[----:B------:R-:W-:Y:S01]  /*61e0*/  FADD R140, R80, R137 ;  /* 0x00000089508c7221 */ /* 0x000fe20000000000 */
[----:B------:R-:W-:Y:S01]  /*61f0*/  FADD R25, R127, R96 ;  /* 0x000000607f197221 */ /* 0x000fe20000000000 */
[----:B------:R2:W3:Y:S01]  /*6200*/  MUFU.EX2 R141, R4 ;  /* 0x00000004008d7308 */ /* 0x0004e20000000800 */
[----:B------:R-:W-:Y:S01]  /*6210*/  FADD R144, R29, R138 ;  /* 0x0000008a1d907221 */ /* 0x000fe20000000000 */
[----:B------:R-:W-:Y:S01]  /*6220*/  FADD R29, R135, R104 ;  /* 0x00000068871d7221 */ /* 0x000fe20000000000 */
[----:B------:R-:W-:Y:S01]  /*6230*/  @!P5 FMUL R3, R3, 0.5 ;  /* 0x3f0000000303d820 */ /* 0x000fe20000400000 */
[----:B------:R-:W-:Y:S01]  /*6240*/  FADD R138, R159, R128 ;  /* 0x000000809f8a7221 */ /* 0x000fe20000000000 */
[----:B------:R-:W-:Y:S01]  /*6250*/  FADD R142, R163, R132 ;  /* 0x00000084a38e7221 */ /* 0x000fe20000000000 */
[----:B------:R-:W-:Y:S01]  /*6260*/  FADD R41, R41, R144 ;  /* 0x0000009029297221 */ /* 0x000fe20000000000 */
[----:B------:R-:W-:Y:S01]  /*6270*/  FADD R49, R49, R148 ;  /* 0x0000009431317221 */ /* 0x000fe20000000000 */
[----:B------:R-:W4:Y:S01]  /*6280*/  MUFU.EX2 R134, R134 ;  /* 0x0000008600867308 */ /* 0x000f220000000800 */
[----:B--2---:R-:W-:Y:S01]  /*6290*/  FADD R4, R119, R88 ;  /* 0x0000005877047221 */ /* 0x004fe20000000000 */
[----:B------:R-:W-:Y:S01]  /*62a0*/  FADD R146, R29, R138 ;  /* 0x0000008a1d927221 */ /* 0x000fe20000000000 */
[----:B------:R-:W-:Y:S01]  /*62b0*/  FADD R29, R139, R108 ;  /* 0x0000006c8b1d7221 */ /* 0x000fe20000000000 */
[----:B------:R-:W-:Y:S01]  /*62c0*/  FADD R138, R161, R130 ;  /* 0x00000082a18a7221 */ /* 0x000fe20000000000 */
[----:B------:R-:W-:Y:S01]  /*62d0*/  FADD R45, R4, R33 ;  /* 0x00000021042d7221 */ /* 0x000fe20000000000 */
[----:B------:R-:W-:Y:S01]  /*62e0*/  FADD R4, R123, R92 ;  /* 0x0000005c7b047221 */ /* 0x000fe20000000000 */
[----:B------:R-:W-:Y:S01]  /*62f0*/  FADD R33, R153, R124 ;  /* 0x0000007c99217221 */ /* 0x000fe20000000000 */
[----:B------:R-:W2:Y:S01]  /*6300*/  MUFU.EX2 R145, R145 ;  /* 0x0000009100917308 */ /* 0x000ea20000000800 */
[----:B------:R-:W-:Y:S01]  /*6310*/  FADD R150, R29, R138 ;  /* 0x0000008a1d967221 */ /* 0x000fe20000000000 */
[----:B------:R-:W-:Y:S01]  /*6320*/  FADD R29, R48, R113 ;  /* 0x00000071301d7221 */ /* 0x000fe20000000000 */
[----:B------:R-:W-:Y:S01]  /*6330*/  FADD R53, R4, R33 ;  /* 0x0000002104357221 */ /* 0x000fe20000000000 */
[----:B------:R-:W-:Y:S01]  /*6340*/  FADD R4, R32, R97 ;  /* 0x0000006120047221 */ /* 0x000fe20000000000 */
[----:B------:R-:W-:Y:S01]  /*6350*/  FADD R138, R155, R126 ;  /* 0x0000007e9b8a7221 */ /* 0x000fe20000000000 */
[----:B------:R-:W-:Y:S01]  /*6360*/  FADD R33, R143, R112 ;  /* 0x000000708f217221 */ /* 0x000fe20000000000 */
[----:B-1----:R-:W-:Y:S01]  /*6370*/  @!P6 FMUL R120, R120, R120 ;  /* 0x000000787878e220 */ /* 0x002fe20000400000 */
[----:B------:R1:W5:Y:S01]  /*6380*/  MUFU.EX2 R136, R3 ;  /* 0x0000000300887308 */ /* 0x0003620000000800 */
[----:B---3--:R-:W-:Y:S01]  /*6390*/  @!P2 FMUL R141, R141, R141 ;  /* 0x0000008d8d8da220 */ /* 0x008fe20000400000 */
[----:B----4-:R-:W-:Y:S01]  /*63a0*/  @!P4 FMUL R134, R134, R134 ;  /* 0x000000868686c220 */ /* 0x010fe20000400000 */
[----:B------:R-:W-:Y:S01]  /*63b0*/  FADD R37, R4, R37 ;  /* 0x0000002504257221 */ /* 0x000fe20000000000 */
[----:B------:R-:W-:Y:S01]  /*63c0*/  FADD R152, R29, R140 ;  /* 0x0000008c1d987221 */ /* 0x000fe20000000000 */
[----:B------:R-:W-:Y:S01]  /*63d0*/  FADD R57, R25, R138 ;  /* 0x0000008a19397221 */ /* 0x000fe20000000000 */
[----:B------:R-:W-:Y:S01]  /*63e0*/  FADD R154, R33, R142 ;  /* 0x0000008e219a7221 */ /* 0x000fe20000000000 */
[----:B------:R-:W-:Y:S01]  /*63f0*/  FADD R138, R68, R141 ;  /* 0x0000008d448a7221 */ /* 0x000fe20000000000 */
[----:B------:R-:W-:Y:S01]  /*6400*/  FADD R25, R52, R121 ;  /* 0x0000007934197221 */ /* 0x000fe20000000000 */
[----:B--2---:R-:W-:Y:S01]  /*6410*/  @!P1 FMUL R145, R145, R145 ;  /* 0x0000009191919220 */ /* 0x004fe20000400000 */
[----:B-1----:R-:W-:Y:S01]  /*6420*/  FADD R3, R36, R101 ;  /* 0x0000006524037221 */ /* 0x002fe20000000000 */
[----:B------:R-:W-:Y:S01]  /*6430*/  FADD R4, R131, R100 ;  /* 0x0000006483047221 */ /* 0x000fe20000000000 */
[----:B------:R-:W-:Y:S01]  /*6440*/  FADD R33, R157, R134 ;  /* 0x000000869d217221 */ /* 0x000fe20000000000 */
[----:B------:R-:W-:Y:S01]  /*6450*/  FADD R140, R84, R145 ;  /* 0x00000091548c7221 */ /* 0x000fe20000000000 */
[----:B------:R-:W-:Y:S01]  /*6460*/  FADD R29, R147, R120 ;  /* 0x00000078931d7221 */ /* 0x000fe20000000000 */
[----:B------:R-:W-:Y:S01]  /*6470*/  FADD R3, R3, R138 ;  /* 0x0000008a03037221 */ /* 0x000fe20000000000 */
[----:B------:R-:W-:Y:S01]  /*6480*/  FADD R4, R4, R33 ;  /* 0x0000002104047221 */ /* 0x000fe20000000000 */
[----:B-----5:R-:W-:Y:S01]  /*6490*/  @!P5 FMUL R136, R136, R136 ;  /* 0x000000888888d220 */ /* 0x020fe20000400000 */
[----:B------:R-:W-:Y:S01]  /*64a0*/  FADD R140, R25, R140 ;  /* 0x0000008c198c7221 */ /* 0x000fe20000000000 */
        /* <DEDUP_REMOVED lines=24> */
[----:B------:R-:W-:Y:S01]  /*6630*/  MOV R3, UR7 ;  /* 0x0000000700037c02 */ /* 0x000fe20008000f00 */
[----:B------:R-:W-:Y:S01]  /*6640*/  FADD R4, R45, R4 ;  /* 0x000000042d047221 */ /* 0x000fe20000000000 */
[----:B------:R-:W-:Y:S01]  /*6650*/  FADD R41, R41, R140 ;  /* 0x0000008c29297221 */ /* 0x000fe20000000000 */
[----:B------:R-:W-:Y:S01]  /*6660*/  FADD R61, R61, R168 ;  /* 0x000000a83d3d7221 */ /* 0x000fe20000000000 */
[----:B------:R-:W-:Y:S01]  /*6670*/  FADD R170, R65, R170 ;  /* 0x000000aa41aa7221 */ /* 0x000fe20000000000 */
[----:B------:R-:W-:Y:S01]  /*6680*/  F2FP.BF16.F32.PACK_AB R37, R26, R15 ;  /* 0x0000000f1a25723e */ /* 0x000fe200000010ff */
[----:B------:R1:W-:Y:S01]  /*6690*/  SYNCS.ARRIVE.TRANS64.A1T0 RZ, [R3+UR25], RZ ;  /* 0x000000ff03ff79a7 */ /* 0x0003e20008100019 */
[----:B------:R-:W-:Y:S01]  /*66a0*/  FADD R4, R41, R4 ;  /* 0x0000000429047221 */ /* 0x000fe20000000000 */
[----:B------:R-:W-:-:S02]  /*66b0*/  F2FP.BF16.F32.PACK_AB R39, R30, R39 ;  /* 0x000000271e27723e */ /* 0x000fc400000010ff */
[----:B------:R-:W-:Y:S02]  /*66c0*/  F2FP.BF16.F32.PACK_AB R26, R123, R28 ;  /* 0x0000001c7b1a723e */ /* 0x000fe400000010ff */
[----:B------:R-:W-:Y:S01]  /*66d0*/  F2FP.BF16.F32.PACK_AB R41, R34, R17 ;  /* 0x000000112229723e */ /* 0x000fe200000010ff */
[----:B-1----:R-:W-:Y:S01]  /*66e0*/  FADD R3, R61, R170 ;  /* 0x000000aa3d037221 */ /* 0x002fe20000000000 */
[----:B------:R-:W-:Y:S02]  /*66f0*/  F2FP.BF16.F32.PACK_AB R43, R38, R43 ;  /* 0x0000002b262b723e */ /* 0x000fe400000010ff */
[----:B------:R-:W-:Y:S02]  /*6700*/  F2FP.BF16.F32.PACK_AB R57, R59, R66 ;  /* 0x000000423b39723e */ /* 0x000fe400000010ff */
[----:B------:R-:W-:Y:S02]  /*6710*/  F2FP.BF16.F32.PACK_AB R28, R127, R32 ;  /* 0x000000207f1c723e */ /* 0x000fe400000010ff */
[----:B------:R-:W-:-:S02]  /*6720*/  F2FP.BF16.F32.PACK_AB R30, R131, R36 ;  /* 0x00000024831e723e */ /* 0x000fc400000010ff */
[----:B------:R-:W-:Y:S02]  /*6730*/  F2FP.BF16.F32.PACK_AB R45, R42, R19 ;  /* 0x000000132a2d723e */ /* 0x000fe400000010ff */
[----:B------:R-:W-:Y:S02]  /*6740*/  F2FP.BF16.F32.PACK_AB R47, R46, R47 ;  /* 0x0000002f2e2f723e */ /* 0x000fe400000010ff */
        /* <DEDUP_REMOVED lines=50> */
[----:B------:R-:W-:Y:S01]  /*6a70*/  F2FP.BF16.F32.PACK_AB R86, R136, R145 ;  /* 0x000000918856723e */ /* 0x000fe200000010ff */
[----:B------:R-:W-:Y:S06]  /*6a80*/  @!P0 BRA `(.L_x_19) ;  /* 0x0000000000048947 */ /* 0x000fec0003800000 */
[----:B------:R-:W-:Y:S01]  /*6a90*/  BPT.TRAP 0x1 ;  /* 0x000000040000795c */ /* 0x000fe20000300000 */
.L_x_19:
[----:B------:R-:W1:Y:S02]  /*6aa0*/  SYNCS.PHASECHK.TRANS64.TRYWAIT P1, [UR37+0x37008], R2 ;  /* 0x03700802ff0075a7 */ /* 0x000e640008020165 */
[----:B-1----:R-:W-:Y:S05]  /*6ab0*/  @!P1 BRA `(.L_x_20) ;  /* 0x0000011c009c9947 */ /* 0x002fea0003800000 */
.L_x_110:
[----:B------:R-:W-:Y:S01]  /*6ac0*/  UIADD3 UR6, UR24, 0xa00, URZ ;  /* 0x00000a0018067890 */ /* 0x000fe2000fffe03f */
[----:B------:R-:W-:Y:S01]  /*6ad0*/  WARPGROUP.ARRIVE ;  /* 0x00000000000079c5 */ /* 0x000fe20000000000 */
[----:B------:R-:W-:Y:S01]  /*6ae0*/  UMOV UR7, 0xc0000010 ;  /* 0xc000001000077882 */ /* 0x000fe20000000000 */
[----:B------:R-:W-:Y:S01]  /*6af0*/  UIADD3 UR10, UR24, 0xc00, URZ ;  /* 0x00000c00180a7890 */ /* 0x000fe2000fffe03f */
[----:B------:R-:W-:Y:S01]  /*6b00*/  F2FP.BF16.F32.PACK_AB R87, R7, R6 ;  /* 0x000000060757723e */ /* 0x000fe200000010ff */
[----:B------:R-:W-:Y:S01]  /*6b10*/  UMOV UR11, 0xc0000010 ;  /* 0xc0000010000b7882 */ /* 0x000fe20000000000 */
[----:B------:R-:W-:Y:S01]  /*6b20*/  UIADD3 UR14, UR24, 0xe00, URZ ;  /* 0x00000e00180e7890 */ /* 0x000fe2000fffe03f */
[----:B------:R-:W-:Y:S02]  /*6b30*/  UMOV UR15, 0xc0000010 ;  /* 0xc0000010000f7882 */ /* 0x000fe40000000000 */
[----:B------:R-:W-:Y:S01]  /*6b40*/  HGMMA.64x16x16.F32.BF16 R184, R24, gdesc[UR4].tnspB, RZ, !UPT, gsb0 ;  /* 0x4020000418b87df0 */ /* 0x000fe2000c0018ff */
[----:B------:R-:W-:Y:S01]  /*6b50*/  UIADD3 UR18, UR24, 0x1000, URZ ;  /* 0x0000100018127890 */ /* 0x000fe2000fffe03f */
[----:B------:R-:W-:Y:S01]  /*6b60*/  UMOV UR19, 0xc0000010 ;  /* 0xc000001000137882 */ /* 0x000fe20000000000 */
[----:B------:R-:W-:Y:S01]  /*6b70*/  UIADD3 UR6, UR24, 0x1200, URZ ;  /* 0x0000120018067890 */ /* 0x000fe2000fffe03f */
[----:B------:R-:W-:Y:S01]  /*6b80*/  UMOV UR7, 0xc0000010 ;  /* 0xc000001000077882 */ /* 0x000fe20000000000 */
[----:B------:R-:W-:-:S02]  /*6b90*/  WARPGROUP.DEPBAR.LE gsb0, 0x0 ;  /* 0x00008000000079c5 */ /* 0x000fc40000010000 */
[----:B------:R-:W-:-:S06]  /*6ba0*/  WARPGROUP.ARRIVE ;  /* 0x00000000000079c5 */ /* 0x000fcc0000000000 */
[----:B------:R-:W-:Y:S01]  /*6bb0*/  HGMMA.64x16x16.F32.BF16 R176, R24, gdesc[UR8].tnspB, RZ, !UPT, gsb0 ;  /* 0x4020000818b07df0 */ /* 0x000fe2000c0018ff */
[----:B------:R-:W-:Y:S01]  /*6bc0*/  UIADD3 UR10, UR24, 0xc20, URZ ;  /* 0x00000c20180a7890 */ /* 0x000fe2000fffe03f */
[----:B------:R-:W-:Y:S01]  /*6bd0*/  UMOV UR11, 0xc0000010 ;  /* 0xc0000010000b7882 */ /* 0x000fe20000000000 */
[----:B------:R-:W-:Y:S02]  /*6be0*/  WARPGROUP.DEPBAR.LE gsb0, 0x0 ;  /* 0x00008000000079c5 */ /* 0x000fe40000010000 */
        /* <DEDUP_REMOVED lines=16> */
[----:B------:R-:W-:Y:S01]  /*6cf0*/  HGMMA.64x16x16.F32.BF16 R184, R28, gdesc[UR4].tnspB, R184, gsb0 ;  /* 0x402000041cb87df0 */ /* 0x000fe200080018b8 */
        /* <DEDUP_REMOVED lines=354> */
[----:B------:R-:W-:Y:S03]  /*8320*/  HGMMA.64x16x16.F32.BF16 R176, R84, gdesc[UR8].tnspB, R176, gsb0 ;  /* 0x4020000854b07df0 */ /* 0x000fe600080018b0 */
        /* <DEDUP_REMOVED lines=10> */
[----:B------:R-:W-:Y:S05]  /*83d0*/  @!P0 BRA `(.L_x_21) ;  /* 0x0000000000048947 */ /* 0x000fea0003800000 */
[----:B------:R-:W-:Y:S01]  /*83e0*/  BPT.TRAP 0x1 ;  /* 0x000000040000795c */ /* 0x000fe20000300000 */
.L_x_21:
[----:B------:R-:W-:Y:S01]  /*83f0*/  UISETP.EQ.AND UP0, UPT, UR36, URZ, !UP0 ;  /* 0x0000003f2400728c */ /* 0x000fe2000c702270 */
[----:B-1----:R-:W-:Y:S01]  /*8400*/  IMAD.MOV.U32 R2, RZ, RZ, RZ ;  /* 0x000000ffff027224 */ /* 0x002fe200078e00ff */
[----:B------:R-:W-:Y:S02]  /*8410*/  UIADD3 UR6, UR37, 0x37028, URZ ;  /* 0x0003702825067890 */ /* 0x000fe4000fffe03f */
[----:B------:R-:W-:Y:S02]  /*8420*/  USEL UR7, URZ, 0x1, !UP0 ;  /* 0x000000013f077887 */ /* 0x000fe4000c000000 */
[----:B------:R-:W-:Y:S02]  /*8430*/  UPRMT UR6, URZ, 0x654, UR6 ;  /* 0x000006543f067896 */ /* 0x000fe40008000006 */
[----:B------:R-:W-:-:S04]  /*8440*/  USEL UR7, UR7, 0x2, UP1 ;  /* 0x0000000207077887 */ /* 0x000fc80008800000 */
[----:B------:R-:W-:-:S03]  /*8450*/  UISETP.GT.U32.AND UP0, UPT, UR7, 0x1, UPT ;  /* 0x000000010700788c */ /* 0x000fc6000bf04070 */
[----:B------:R-:W-:Y:S03]  /*8460*/  SYNCS.ARRIVE.TRANS64.RED.A1T0 RZ, [UR6], RZ ;  /* 0x000000ffffff79a7 */ /* 0x000fe60008100406 */
[----:B------:R-:W-:-:S13]  /*8470*/  PLOP3.LUT P1, PT, PT, PT, UP0, 0x80, 0x0 ;  /* 0x000000000000781c */ /* 0x000fda0003f2f008 */
[----:B------:R-:W-:Y:S05]  /*8480*/  @P1 BRA `(.L_x_22) ;  /* 0x0000000000041947 */ /* 0x000fea0003800000 */
[----:B------:R-:W-:Y:S01]  /*8490*/  BPT.TRAP 0x1 ;  /* 0x000000040000795c */ /* 0x000fe20000300000 */
.L_x_22:
[C---:B------:R-:W-:Y:S01]  /*84a0*/  ISETP.GE.AND P2, PT, R5.reuse, 0x201, PT ;  /* 0x000002010500780c */ /* 0x040fe20003f46270 */
[----:B------:R-:W-:Y:S01]  /*84b0*/  UMOV UR25, 0x1 ;  /* 0x0000000100197882 */ /* 0x000fe20000000000 */
[----:B------:R-:W-:Y:S01]  /*84c0*/  IADD3 R6, R5, 0xff, RZ ;  /* 0x000000ff05067810 */ /* 0x000fe20007ffe0ff */
[----:B------:R-:W-:Y:S01]  /*84d0*/  UMOV UR27, 0x2 ;  /* 0x00000002001b7882 */ /* 0x000fe20000000000 */
[----:B------:R-:W-:Y:S02]  /*84e0*/  IADD3 R0, R0, 0x100, RZ ;  /* 0x0000010000007810 */ /* 0x000fe40007ffe0ff */
[----:B------:R-:W-:-:S04]  /*84f0*/  SHF.R.S32.HI R7, RZ, 0x1f, R6 ;  /* 0x0000001fff077819 */ /* 0x000fc80000011406 */
[----:B------:R-:W-:-:S04]  /*8500*/  LEA.HI R7, R7, R6, RZ, 0x8 ;  /* 0x0000000607077211 */ /* 0x000fc800078f40ff */
[----:B------:R-:W-:Y:S01]  /*8510*/  LEA.HI.SX32 R5, R7, 0xffffffff, 0x18 ;  /* 0xffffffff07057811 */ /* 0x000fe200078fc2ff */
[----:B------:R-:W-:Y:S06]  /*8520*/  @!P2 BRA `(.L_x_23) ;  /* 0x0000005c00aca947 */ /* 0x000fec0003800000 */
[----:B------:R-:W-:Y:S01]  /*8530*/  MOV R9, R8 ;  /* 0x0000000800097202 */ /* 0x000fe20000000f00 */
[----:B------:R-:W-:Y:S01]  /*8540*/  IMAD.MOV.U32 R2, RZ, RZ, RZ ;  /* 0x000000ffff027224 */ /* 0x000fe200078e00ff */
[----:B------:R-:W-:Y:S01]  /*8550*/  MOV R7, R10 ;  /* 0x0000000a00077202 */ /* 0x000fe20000000f00 */
[----:B------:R-:W-:Y:S01]  /*8560*/  UMOV UR27, 0x2 ;  /* 0x00000002001b7882 */ /* 0x000fe20000000000 */
[----:B------:R-:W-:Y:S01]  /*8570*/  UMOV UR25, 0x1 ;  /* 0x0000000100197882 */ /* 0x000fe20000000000 */
[----:B------:R-:W-:-:S05]  /*8580*/  ULDC UR29, c[0x0][0x604] ;  /* 0x00018100001d7ab9 */ /* 0x000fca0000000800 */
.L_x_34:
[----:B------:R-:W-:-:S13]  /*8590*/  PLOP3.LUT P3, PT, PT, PT, UP1, 0x80, 0x0 ;  /* 0x000000000000781c */ /* 0x000fda0003f6f018 */
[----:B------:R-:W-:Y:S05]  /*85a0*/  @!P3 BRA `(.L_x_24) ;  /* 0x000000000004b947 */ /* 0x000fea0003800000 */
[----:B------:R-:W-:Y:S01]  /*85b0*/  BPT.TRAP 0x1 ;  /* 0x000000040000795c */ /* 0x000fe20000300000 */
.L_x_24:
[----:B------:R-:W-:Y:S01]  /*85c0*/  ULEA UR6, UR27, UR37, 0x3 ;  /* 0x000000251b067291 */ /* 0x000fe2000f8e183f */
[----:B------:R-:W-:-:S08]  /*85d0*/  SHF.L.U32 R6, R2, 0x1f, RZ ;  /* 0x0000001f02067819 */ /* 0x000fd000000006ff */
[----:B------:R-:W1:Y:S02]  /*85e0*/  SYNCS.PHASECHK.TRANS64.TRYWAIT P2, [UR6+0x37000], R6 ;  /* 0x03700006ff0075a7 */ /* 0x000e640008040146 */
[----:B-1----:R-:W-:Y:S05]  /*85f0*/  @!P2 BRA `(.L_x_25) ;  /* 0x0000010000e4a947 */ /* 0x002fea0003800000 */
.L_x_111:
[----:B------:R-:W-:Y:S01]  /*8600*/  UIMAD UR6, UR27, 0xa00, UR26 ;  /* 0x00000a001b0678a4 */ /* 0x000fe2000f8e021a */
[----:B------:R-:W-:Y:S01]  /*8610*/  WARPGROUP.ARRIVE ;  /* 0x00000000000079c5 */ /* 0x000fe20000000000 */
[----:B------:R-:W-:Y:S01]  /*8620*/  UMOV UR7, 0xc0000010 ;  /* 0xc000001000077882 */ /* 0x000fe20000000000 */
[----:B------:R-:W-:Y:S01]  /*8630*/  UMOV UR23, 0xc0000010 ;  /* 0xc000001000177882 */ /* 0x000fe20000000000 */
[----:B------:R-:W-:Y:S02]  /*8640*/  UIADD3 UR22, UR6, 0x200, URZ ;  /* 0x0000020006167890 */ /* 0x000fe4000fffe03f */
[----:B------:R-:W-:Y:S01]  /*8650*/  UIADD3 UR10, UR6, 0x400, URZ ;  /* 0x00000400060a7890 */ /* 0x000fe2000fffe03f */
[----:B------:R-:W-:Y:S02]  /*8660*/  UMOV UR11, 0xc0000010 ;  /* 0xc0000010000b7882 */ /* 0x000fe40000000000 */
[----:B------:R-:W-:Y:S01]  /*8670*/  HGMMA.64x256x16.F32.BF16 R24, gdesc[UR4], RZ, !UPT, gsb0 ;  /* 0x03e00000041879f0 */ /* 0x000fe2000c0018ff */
[----:B------:R-:W-:Y:S01]  /*8680*/  UIADD3 UR14, UR6, 0x600, URZ ;  /* 0x00000600060e7890 */ /* 0x000fe2000fffe03f */
[----:B------:R-:W-:Y:S01]  /*8690*/  UMOV UR15, 0xc0000010 ;  /* 0xc0000010000f7882 */ /* 0x000fe20000000000 */
[----:B------:R-:W-:Y:S01]  /*86a0*/  UIADD3 UR18, UR6, 0x800, URZ ;  /* 0x0000080006127890 */ /* 0x000fe2000fffe03f */
[----:B------:R-:W-:Y:S01]  /*86b0*/  UMOV UR19, 0xc0000010 ;  /* 0xc000001000137882 */ /* 0x000fe20000000000 */
[----:B------:R-:W-:-:S04]  /*86c0*/  UIADD3 UR6, UR27, 0x1, URZ ;  /* 0x000000011b067890 */ /* 0x000fc8000fffe03f */
[----:B------:R-:W-:-:S04]  /*86d0*/  UISETP.NE.AND UP0, UPT, UR6, 0x5, UPT ;  /* 0x000000050600788c */ /* 0x000fc8000bf05270 */
[----:B------:R-:W-:Y:S02]  /*86e0*/  USEL UR7, URZ, 0x1, UP0 ;  /* 0x000000013f077887 */ /* 0x000fe40008000000 */
[----:B------:R-:W-:-:S04]  /*86f0*/  USEL UR6, UR6, URZ, UP0 ;  /* 0x0000003f06067287 */ /* 0x000fc80008000000 */
[----:B------:R-:W-:Y:S01]  /*8700*/  LOP3.LUT R2, R2, UR7, RZ, 0x3c, !PT ;  /* 0x0000000702027c12 */ /* 0x000fe2000f8e3cff */
[----:B------:R-:W-:Y:S02]  /*8710*/  WARPGROUP.DEPBAR.LE gsb0, 0x0 ;  /* 0x00008000000079c5 */ /* 0x000fe40000010000 */
[----:B------:R-:W-:-:S06]  /*8720*/  WARPGROUP.ARRIVE ;  /* 0x00000000000079c5 */ /* 0x000fcc0000000000 */
[----:B------:R-:W-:Y:S03]  /*8730*/  HGMMA.64x256x16.F32.BF16 R24, gdesc[UR20], R24, gsb0 ;  /* 0x03e00000141879f0 */ /* 0x000fe60008001818 */
[----:B------:R-:W-:Y:S02]  /*8740*/  WARPGROUP.DEPBAR.LE gsb0, 0x0 ;  /* 0x00008000000079c5 */ /* 0x000fe40000010000 */
[----:B------:R-:W-:-:S15]  /*8750*/  WARPGROUP.ARRIVE ;  /* 0x00000000000079c5 */ /* 0x000fde0000000000 */
[----:B------:R-:W-:-:S08]  /*8760*/  NOP ;  /* 0x0000000000007918 */ /* 0x000fd00000000000 */
        /* <DEDUP_REMOVED lines=10> */
[----:B------:R-:W-:Y:S05]  /*8810*/  @!P3 BRA `(.L_x_26) ;  /* 0x000000000004b947 */ /* 0x000fea0003800000 */
[----:B------:R-:W-:Y:S01]  /*8820*/  BPT.TRAP 0x1 ;  /* 0x000000040000795c */ /* 0x000fe20000300000 */
.L_x_26:
[----:B-1----:R-:W-:Y:S01]  /*8830*/  FMNMX R6, R24, R9, !PT ;  /* 0x0000000918067209 */ /* 0x002fe20007800000 */
[----:B------:R-:W-:-:S03]  /*8840*/  ULEA UR7, UR6, UR37, 0x3 ;  /* 0x0000002506077291 */ /* 0x000fc6000f8e183f */
[----:B------:R-:W-:-:S04]  /*8850*/  FMNMX R11, R25, R6, !PT ;  /* 0x00000006190b7209 */ /* 0x000fc80007800000 */
        /* <DEDUP_REMOVED lines=61> */
[----:B------:R-:W-:-:S05]  /*8c30*/  FMNMX R10, R149, R6, !PT ;  /* 0x00000006950a7209 */ /* 0x000fca0007800000 */
[----:B------:R-:W1:Y:S02]  /*8c40*/  SHFL.BFLY PT, R11, R10, 0x1, 0x1f ;  /* 0x0c201f000a0b7f89 */ /* 0x000e6400000e0000 */
[----:B-1----:R-:W-:Y:S02]  /*8c50*/  FMNMX R12, R10, R11, !PT ;  /* 0x0000000b0a0c7209 */ /* 0x002fe40007800000 */
[----:B------:R-:W-:-:S03]  /*8c60*/  FMNMX R10, R26, R7, !PT ;  /* 0x000000071a0a7209 */ /* 0x000fc60007800000 */
[----:B------:R-:W1:Y:S01]  /*8c70*/  SHFL.BFLY PT, R11, R12, 0x2, 0x1f ;  /* 0x0c401f000c0b7f89 */ /* 0x000e6200000e0000 */
[----:B------:R-:W-:-:S04]  /*8c80*/  FMNMX R15, R27, R10, !PT ;  /* 0x0000000a1b0f7209 */ /* 0x000fc80007800000 */
[----:B------:R-:W-:-:S04]  /*8c90*/  FMNMX R10, R30, R15, !PT ;  /* 0x0000000f1e0a7209 */ /* 0x000fc80007800000 */
[----:B------:R-:W-:-:S04]  /*8ca0*/  FMNMX R15, R31, R10, !PT ;  /* 0x0000000a1f0f7209 */ /* 0x000fc80007800000 */
[----:B------:R-:W-:-:S04]  /*8cb0*/  FMNMX R10, R34, R15, !PT ;  /* 0x0000000f220a7209 */ /* 0x000fc80007800000 */
[----:B------:R-:W-:-:S04]  /*8cc0*/  FMNMX R15, R35, R10, !PT ;  /* 0x0000000a230f7209 */ /* 0x000fc80007800000 */
[----:B------:R-:W-:Y:S02]  /*8cd0*/  FMNMX R10, R38, R15, !PT ;  /* 0x0000000f260a7209 */ /* 0x000fe40007800000 */
[----:B-1----:R-:W-:Y:S02]  /*8ce0*/  FMNMX R8, R12, R11, !PT ;  /* 0x0000000b0c087209 */ /* 0x002fe40007800000 */
[----:B------:R-:W-:Y:S02]  /*8cf0*/  FMNMX R15, R39, R10, !PT ;  /* 0x0000000a270f7209 */ /* 0x000fe40007800000 */
[----:B------:R-:W-:Y:S02]  /*8d00*/  FSETP.NEU.AND P2, PT, R8, -INF , PT ;  /* 0xff8000000800780b */ /* 0x000fe40003f4d000 */
[----:B------:R-:W-:Y:S02]  /*8d10*/  FMNMX R10, R42, R15, !PT ;  /* 0x0000000f2a0a7209 */ /* 0x000fe40007800000 */
[----:B------:R-:W-:-:S02]  /*8d20*/  FSEL R6, R8, RZ, P2 ;  /* 0x000000ff08067208 */ /* 0x000fc40001000000 */
[----:B------:R-:W-:-:S03]  /*8d30*/  FMNMX R15, R43, R10, !PT ;  /* 0x0000000a2b0f7209 */ /* 0x000fc60007800000 */
[----:B------:R-:W-:Y:S01]  /*8d40*/  FMUL R11, R6, UR29 ;  /* 0x0000001d060b7c20 */ /* 0x000fe20008400000 */
[----:B------:R-:W-:-:S03]  /*8d50*/  FMNMX R10, R46, R15, !PT ;  /* 0x0000000f2e0a7209 */ /* 0x000fc60007800000 */
[--C-:B------:R-:W-:Y:S01]  /*8d60*/  FFMA R24, R24, UR29, -R11.reuse ;  /* 0x0000001d18187c23 */ /* 0x100fe2000800080b */
[--C-:B------:R-:W-:Y:S01]  /*8d70*/  FFMA R13, R25, UR29, -R11.reuse ;  /* 0x0000001d190d7c23 */ /* 0x100fe2000800080b */
[--C-:B------:R-:W-:Y:S01]  /*8d80*/  FFMA R196, R29, UR29, -R11.reuse ;  /* 0x0000001d1dc47c23 */ /* 0x100fe2000800080b */
[--C-:B------:R-:W-:Y:S01]  /*8d90*/  FFMA R25, R28, UR29, -R11.reuse ;  /* 0x0000001d1c197c23 */ /* 0x100fe2000800080b */
[--C-:B------:R-:W-:Y:S01]  /*8da0*/  FFMA R33, R33, UR29, -R11.reuse ;  /* 0x0000001d21217c23 */ /* 0x100fe2000800080b */
[----:B------:R-:W-:Y:S01]  /*8db0*/  FSETP.GEU.AND P5, PT, R24, -126, PT ;  /* 0xc2fc00001800780b */ /* 0x000fe20003fae000 */
        /* <DEDUP_REMOVED lines=9> */
[--C-:B------:R-:W-:Y:S01]  /*8e50*/  FFMA R41, R41, UR29, -R11.reuse ;  /* 0x0000001d29297c23 */ /* 0x100fe2000800080b */
[--C-:B------:R-:W-:Y:S01]  /*8e60*/  FFMA R37, R48, UR29, -R11.reuse ;  /* 0x0000001d30257c23 */ /* 0x100fe2000800080b */
[--C-:B------:R-:W-:Y:S01]  /*8e70*/  FFMA R14, R53, UR29, -R11.reuse ;  /* 0x0000001d350e7c23 */ /* 0x100fe2000800080b */
[----:B------:R-:W-:Y:S01]  /*8e80*/  @!P5 FMUL R24, R24, 0.5 ;  /* 0x3f0000001818d820 */ /* 0x000fe20000400000 */
[--C-:B------:R-:W-:Y:S01]  /*8e90*/  FFMA R52, R52, UR29, -R11.reuse ;  /* 0x0000001d34347c23 */ /* 0x100fe2000800080b */
[----:B------:R-:W-:Y:S01]  /*8ea0*/  @!P2 FMUL R13, R13, 0.5 ;  /* 0x3f0000000d0da820 */ /* 0x000fe20000400000 */
[--C-:B------:R-:W-:Y:S01]  /*8eb0*/  FFMA R60, R60, UR29, -R11.reuse ;  /* 0x0000001d3c3c7c23 */ /* 0x100fe2000800080b */
[----:B------:R-:W1:Y:S01]  /*8ec0*/  MUFU.EX2 R28, R24 ;  /* 0x00000018001c7308 */ /* 0x000e620000000800 */
[----:B------:R-:W-:Y:S01]  /*8ed0*/  @!P3 FMUL R196, R196, 0.5 ;  /* 0x3f000000c4c4b820 */ /* 0x000fe20000400000 */
[----:B------:R-:W-:Y:S01]  /*8ee0*/  @!P6 FMUL R25, R25, 0.5 ;  /* 0x3f0000001919e820 */ /* 0x000fe20000400000 */
[----:B------:R-:W-:Y:S01]  /*8ef0*/  FMNMX R15, R47, R10, !PT ;  /* 0x0000000a2f0f7209 */ /* 0x000fe20007800000 */
[----:B------:R-:W-:Y:S01]  /*8f00*/  @!P4 FMUL R32, R32, 0.5 ;  /* 0x3f0000002020c820 */ /* 0x000fe20000400000 */
[--C-:B------:R-:W-:Y:S01]  /*8f10*/  FFMA R16, R69, UR29, -R11.reuse ;  /* 0x0000001d45107c23 */ /* 0x100fe2000800080b */
[--C-:B------:R-:W-:Y:S01]  /*8f20*/  FFMA R68, R68, UR29, -R11.reuse ;  /* 0x0000001d44447c23 */ /* 0x100fe2000800080b */
[----:B------:R-:W-:Y:S01]  /*8f30*/  FMNMX R10, R50, R15, !PT ;  /* 0x0000000f320a7209 */ /* 0x000fe20007800000 */
[----:B------:R2:W3:Y:S01]  /*8f40*/  MUFU.EX2 R29, R13 ;  /* 0x0000000d001d7308 */ /* 0x0004e20000000800 */
[--C-:B------:R-:W-:Y:S01]  /*8f50*/  FFMA R15, R61, UR29, -R11.reuse ;  /* 0x0000001d3d0f7c23 */ /* 0x100fe2000800080b */
[--C-:B------:R-:W-:Y:S01]  /*8f60*/  FFMA R48, R73, UR29, -R11.reuse ;  /* 0x0000001d49307c23 */ /* 0x100fe2000800080b */
[----:B------:R-:W-:Y:S01]  /*8f70*/  FMNMX R17, R51, R10, !PT ;  /* 0x0000000a33117209 */ /* 0x000fe20007800000 */
[--C-:B------:R-:W-:Y:S01]  /*8f80*/  FFMA R76, R76, UR29, -R11.reuse ;  /* 0x0000001d4c4c7c23 */ /* 0x100fe2000800080b */
[--C-:B------:R-:W-:Y:S01]  /*8f90*/  FFMA R53, R80, UR29, -R11.reuse ;  /* 0x0000001d50357c23 */ /* 0x100fe2000800080b */
[--C-:B------:R-:W-:Y:S01]  /*8fa0*/  FFMA R73, R84, UR29, -R11.reuse ;  /* 0x0000001d54497c23 */ /* 0x100fe2000800080b */
[----:B------:R-:W-:Y:S01]  /*8fb0*/  FMNMX R10, R54, R17, !PT ;  /* 0x00000011360a7209 */ /* 0x000fe20007800000 */
[----:B------:R-:W4:Y:S01]  /*8fc0*/  MUFU.EX2 R196, R196 ;  /* 0x000000c400c47308 */ /* 0x000f220000000800 */
[----:B-1----:R-:W-:Y:S01]  /*8fd0*/  @!P5 FMUL R28, R28, R28 ;  /* 0x0000001c1c1cd220 */ /* 0x002fe20000400000 */
[----:B------:R-:W-:Y:S01]  /*8fe0*/  FSETP.GEU.AND P5, PT, R33, -126, PT ;  /* 0xc2fc00002100780b */ /* 0x000fe20003fae000 */
[--C-:B--2---:R-:W-:Y:S01]  /*8ff0*/  FFMA R13, R45, UR29, -R11.reuse ;  /* 0x0000001d2d0d7c23 */ /* 0x104fe2000800080b */
[--C-:B------:R-:W-:Y:S01]  /*9000*/  FFMA R45, R64, UR29, -R11.reuse ;  /* 0x0000001d402d7c23 */ /* 0x100fe2000800080b */
[----:B------:R-:W-:Y:S01]  /*9010*/  FMNMX R17, R55, R10, !PT ;  /* 0x0000000a37117209 */ /* 0x000fe20007800000 */
[--C-:B------:R-:W-:Y:S01]  /*9020*/  FFMA R18, R85, UR29, -R11.reuse ;  /* 0x0000001d55127c23 */ /* 0x100fe2000800080b */
[--C-:B------:R-:W-:Y:S01]  /*9030*/  FFMA R61, R96, UR29, -R11.reuse ;  /* 0x0000001d603d7c23 */ /* 0x100fe2000800080b */
[----:B------:R-:W1:Y:S01]  /*9040*/  MUFU.EX2 R25, R25 ;  /* 0x0000001900197308 */ /* 0x000e620000000800 */
[----:B---3--:R-:W-:Y:S01]  /*9050*/  @!P2 FMUL R29, R29, R29 ;  /* 0x0000001d1d1da220 */ /* 0x008fe20000400000 */
[----:B------:R-:W-:Y:S01]  /*9060*/  FSETP.GEU.AND P2, PT, R36, -126, PT ;  /* 0xc2fc00002400780b */ /* 0x000fe20003f4e000 */
[--C-:B------:R-:W-:Y:S01]  /*9070*/  FFMA R64, R104, UR29, -R11.reuse ;  /* 0x0000001d68407c23 */ /* 0x100fe2000800080b */
[----:B------:R-:W-:Y:S01]  /*9080*/  FMNMX R10, R58, R17, !PT ;  /* 0x000000113a0a7209 */ /* 0x000fe20007800000 */
[--C-:B------:R-:W-:Y:S01]  /*9090*/  FFMA R20, R109, UR29, -R11.reuse ;  /* 0x0000001d6d147c23 */ /* 0x100fe2000800080b */
[--C-:B------:R-:W-:Y:S01]  /*90a0*/  FFMA R69, R108, UR29, -R11.reuse ;  /* 0x0000001d6c457c23 */ /* 0x100fe2000800080b */
[----:B------:R-:W-:Y:S01]  /*90b0*/  @!P5 FMUL R33, R33, 0.5 ;  /* 0x3f0000002121d820 */ /* 0x000fe20000400000 */
[----:B------:R-:W2:Y:S01]  /*90c0*/  MUFU.EX2 R24, R32 ;  /* 0x0000002000187308 */ /* 0x000ea20000000800 */
[----:B----4-:R-:W-:Y:S01]  /*90d0*/  @!P3 FMUL R196, R196, R196 ;  /* 0x000000c4c4c4b220 */ /* 0x010fe20000400000 */
[----:B------:R-:W-:Y:S01]  /*90e0*/  FSETP.GEU.AND P3, PT, R40, -126, PT ;  /* 0xc2fc00002800780b */ /* 0x000fe20003f6e000 */
[--C-:B------:R-:W-:Y:S01]  /*90f0*/  FFMA R22, R112, UR29, -R11.reuse ;  /* 0x0000001d70167c23 */ /* 0x100fe2000800080b */
[----:B------:R-:W-:Y:S01]  /*9100*/  FMNMX R17, R59, R10, !PT ;  /* 0x0000000a3b117209 */ /* 0x000fe20007800000 */
[--C-:B------:R-:W-:Y:S01]  /*9110*/  FFMA R80, R116, UR29, -R11.reuse ;  /* 0x0000001d74507c23 */ /* 0x100fe2000800080b */
[--C-:B------:R-:W-:Y:S01]  /*9120*/  FFMA R84, R120, UR29, -R11.reuse ;  /* 0x0000001d78547c23 */ /* 0x100fe2000800080b */
[----:B------:R-:W-:Y:S01]  /*9130*/  @!P2 FMUL R36, R36, 0.5 ;  /* 0x3f0000002424a820 */ /* 0x000fe20000400000 */
[----:B------:R-:W3:Y:S01]  /*9140*/  MUFU.EX2 R199, R33 ;  /* 0x0000002100c77308 */ /* 0x000ee20000000800 */
[----:B-1----:R-:W-:Y:S01]  /*9150*/  @!P6 FMUL R25, R25, R25 ;  /* 0x000000191919e220 */ /* 0x002fe20000400000 */
[----:B------:R-:W-:Y:S01]  /*9160*/  FSETP.GEU.AND P6, PT, R12, -126, PT ;  /* 0xc2fc00000c00780b */ /* 0x000fe20003fce000 */
[--C-:B------:R-:W-:Y:S01]  /*9170*/  FFMA R96, R132, UR29, -R11.reuse ;  /* 0x0000001d84607c23 */ /* 0x100fe2000800080b */
[----:B------:R-:W-:Y:S01]  /*9180*/  FMNMX R10, R62, R17, !PT ;  /* 0x000000113e0a7209 */ /* 0x000fe20007800000 */
[--C-:B------:R-:W-:Y:S01]  /*9190*/  FFMA R108, R144, UR29, -R11.reuse ;  /* 0x0000001d906c7c23 */ /* 0x100fe2000800080b */
[--C-:B------:R-:W-:Y:S01]  /*91a0*/  FFMA R104, R141, UR29, -R11.reuse ;  /* 0x0000001d8d687c23 */ /* 0x100fe2000800080b */
[----:B------:R-:W-:Y:S01]  /*91b0*/  @!P3 FMUL R40, R40, 0.5 ;  /* 0x3f0000002828b820 */ /* 0x000fe20000400000 */
[----:B------:R1:W4:Y:S01]  /*91c0*/  MUFU.EX2 R197, R36 ;  /* 0x0000002400c57308 */ /* 0x0003220000000800 */
[----:B--2---:R-:W-:Y:S01]  /*91d0*/  @!P4 FMUL R24, R24, R24 ;  /* 0x000000181818c220 */ /* 0x004fe20000400000 */
[----:B------:R-:W-:Y:S01]  /*91e0*/  FSETP.GEU.AND P4, PT, R41, -126, PT ;  /* 0xc2fc00002900780b */ /* 0x000fe20003f8e000 */
[--C-:B------:R-:W-:Y:S01]  /*91f0*/  FFMA R145, R145, UR29, -R11.reuse ;  /* 0x0000001d91917c23 */ /* 0x100fe2000800080b */
[----:B------:R-:W-:Y:S01]  /*9200*/  FMNMX R17, R63, R10, !PT ;  /* 0x0000000a3f117209 */ /* 0x000fe20007800000 */
[----:B------:R-:W-:-:S02]  /*9210*/  FFMA R112, R148, UR29, -R11 ;  /* 0x0000001d94707c23 */ /* 0x000fc4000800080b */
[----:B------:R-:W-:Y:S01]  /*9220*/  @!P6 FMUL R12, R12, 0.5 ;  /* 0x3f0000000c0ce820 */ /* 0x000fe20000400000 */
[----:B------:R2:W5:Y:S01]  /*9230*/  MUFU.EX2 R33, R40 ;  /* 0x0000002800217308 */ /* 0x0005620000000800 */
[----:B---3--:R-:W-:Y:S01]  /*9240*/  @!P5 FMUL R199, R199, R199 ;  /* 0x000000c7c7c7d220 */ /* 0x008fe20000400000 */
[----:B------:R-:W-:Y:S01]  /*9250*/  FSETP.GEU.AND P5, PT, R44, -126, PT ;  /* 0xc2fc00002c00780b */ /* 0x000fe20003fae000 */
[--C-:B-1----:R-:W-:Y:S01]  /*9260*/  FFMA R36, R49, UR29, -R11.reuse ;  /* 0x0000001d31247c23 */ /* 0x102fe2000800080b */
[--C-:B------:R-:W-:Y:S01]  /*9270*/  FFMA R49, R72, UR29, -R11.reuse ;  /* 0x0000001d48317c23 */ /* 0x100fe2000800080b */
[----:B------:R-:W-:Y:S01]  /*9280*/  FMNMX R10, R66, R17, !PT ;  /* 0x00000011420a7209 */ /* 0x000fe20007800000 */
[--C-:B------:R-:W-:Y:S01]  /*9290*/  FFMA R72, R92, UR29, -R11.reuse ;  /* 0x0000001d5c487c23 */ /* 0x100fe2000800080b */
[----:B------:R-:W-:Y:S01]  /*92a0*/  @!P4 FMUL R41, R41, 0.5 ;  /* 0x3f0000002929c820 */ /* 0x000fe20000400000 */
[----:B------:R-:W1:Y:S01]  /*92b0*/  MUFU.EX2 R12, R12 ;  /* 0x0000000c000c7308 */ /* 0x000e620000000800 */
[----:B----4-:R-:W-:Y:S01]  /*92c0*/  @!P2 FMUL R197, R197, R197 ;  /* 0x000000c5c5c5a220 */ /* 0x010fe20000400000 */
[----:B------:R-:W-:Y:S01]  /*92d0*/  FSETP.GEU.AND P2, PT, R13, -126, PT ;  /* 0xc2fc00000d00780b */ /* 0x000fe20003f4e000 */
[--C-:B--2---:R-:W-:Y:S01]  /*92e0*/  FFMA R40, R57, UR29, -R11.reuse ;  /* 0x0000001d39287c23 */ /* 0x104fe2000800080b */
[----:B------:R-:W-:Y:S01]  /*92f0*/  FMNMX R17, R67, R10, !PT ;  /* 0x0000000a43117209 */ /* 0x000fe20007800000 */
[--C-:B------:R-:W-:Y:S01]  /*9300*/  FFMA R57, R88, UR29, -R11.reuse ;  /* 0x0000001d58397c23 */ /* 0x100fe2000800080b */
[--C-:B------:R-:W-:Y:S01]  /*9310*/  FFMA R92, R125, UR29, -R11.reuse ;  /* 0x0000001d7d5c7c23 */ /* 0x100fe2000800080b */
[----:B------:R-:W-:Y:S01]  /*9320*/  @!P5 FMUL R44, R44, 0.5 ;  /* 0x3f0000002c2cd820 */ /* 0x000fe20000400000 */
[----:B------:R2:W3:Y:S01]  /*9330*/  MUFU.EX2 R32, R41 ;  /* 0x0000002900207308 */ /* 0x0004e20000000800 */
[----:B-----5:R-:W-:Y:S01]  /*9340*/  @!P3 FMUL R33, R33, R33 ;  /* 0x000000212121b220 */ /* 0x020fe20000400000 */
[----:B------:R-:W-:Y:S01]  /*9350*/  FSETP.GEU.AND P3, PT, R36, -126, PT ;  /* 0xc2fc00002400780b */ /* 0x000fe20003f6e000 */
[----:B------:R-:W-:Y:S01]  /*9360*/  FFMA R88, R128, UR29, -R11 ;  /* 0x0000001d80587c23 */ /* 0x000fe2000800080b */
[----:B------:R-:W-:-:S03]  /*9370*/  FMNMX R10, R70, R17, !PT ;  /* 0x00000011460a7209 */ /* 0x000fc60007800000 */
[----:B------:R-:W-:Y:S01]  /*9380*/  @!P2 FMUL R13, R13, 0.5 ;  /* 0x3f0000000d0da820 */ /* 0x000fe20000400000 */
[----:B------:R4:W5:Y:S01]  /*9390*/  MUFU.EX2 R194, R44 ;  /* 0x0000002c00c27308 */ /* 0x0009620000000800 */
[----:B-1----:R-:W-:Y:S01]  /*93a0*/  @!P6 FMUL R12, R12, R12 ;  /* 0x0000000c0c0ce220 */ /* 0x002fe20000400000 */
[----:B------:R-:W-:Y:S01]  /*93b0*/  FSETP.GEU.AND P6, PT, R37, -126, PT ;  /* 0xc2fc00002500780b */ /* 0x000fe20003fce000 */
[--C-:B--2---:R-:W-:Y:S01]  /*93c0*/  FFMA R41, R56, UR29, -R11.reuse ;  /* 0x0000001d38297c23 */ /* 0x104fe2000800080b */
[----:B------:R-:W-:Y:S01]  /*93d0*/  FMNMX R17, R71, R10, !PT ;  /* 0x0000000a47117209 */ /* 0x000fe20007800000 */
[--C-:B------:R-:W-:Y:S02]  /*93e0*/  FFMA R56, R89, UR29, -R11.reuse ;  /* 0x0000001d59387c23 */ /* 0x100fe4000800080b */
[----:B------:R-:W-:Y:S01]  /*93f0*/  @!P3 FMUL R36, R36, 0.5 ;  /* 0x3f0000002424b820 */ /* 0x000fe20000400000 */
[----:B------:R-:W1:Y:S01]  /*9400*/  MUFU.EX2 R13, R13 ;  /* 0x0000000d000d7308 */ /* 0x000e620000000800 */
[----:B---3--:R-:W-:Y:S01]  /*9410*/  @!P4 FMUL R32, R32, R32 ;  /* 0x000000202020c220 */ /* 0x008fe20000400000 */
[----:B------:R-:W-:Y:S01]  /*9420*/  FSETP.GEU.AND P4, PT, R52, -126, PT ;  /* 0xc2fc00003400780b */ /* 0x000fe20003f8e000 */
[--C-:B----4-:R-:W-:Y:S01]  /*9430*/  FFMA R44, R65, UR29, -R11.reuse ;  /* 0x0000001d412c7c23 */ /* 0x110fe2000800080b */
[----:B------:R-:W-:Y:S01]  /*9440*/  FMNMX R10, R74, R17, !PT ;  /* 0x000000114a0a7209 */ /* 0x000fe20007800000 */
[----:B------:R-:W-:-:S02]  /*9450*/  FFMA R17, R77, UR29, -R11 ;  /* 0x0000001d4d117c23 */ /* 0x000fc4000800080b */
[----:B------:R-:W-:Y:S01]  /*9460*/  @!P6 FMUL R37, R37, 0.5 ;  /* 0x3f0000002525e820 */ /* 0x000fe20000400000 */
[----:B------:R-:W2:Y:S01]  /*9470*/  MUFU.EX2 R36, R36 ;  /* 0x0000002400247308 */ /* 0x000ea20000000800 */
[----:B-----5:R-:W-:Y:S01]  /*9480*/  @!P5 FMUL R194, R194, R194 ;  /* 0x000000c2c2c2d220 */ /* 0x020fe20000400000 */
[----:B------:R-:W-:Y:S02]  /*9490*/  FSETP.GEU.AND P5, PT, R14, -126, PT ;  /* 0xc2fc00000e00780b */ /* 0x000fe40003fae000 */
[----:B------:R-:W-:-:S03]  /*94a0*/  FMNMX R19, R75, R10, !PT ;  /* 0x0000000a4b137209 */ /* 0x000fc60007800000 */
[----:B------:R-:W-:Y:S01]  /*94b0*/  @!P4 FMUL R52, R52, 0.5 ;  /* 0x3f0000003434c820 */ /* 0x000fe20000400000 */
[----:B------:R-:W3:Y:S01]  /*94c0*/  MUFU.EX2 R37, R37 ;  /* 0x0000002500257308 */ /* 0x000ee20000000800 */
[----:B-1----:R-:W-:Y:S01]  /*94d0*/  @!P2 FMUL R13, R13, R13 ;  /* 0x0000000d0d0da220 */ /* 0x002fe20000400000 */
[----:B------:R-:W-:Y:S02]  /*94e0*/  FSETP.GEU.AND P2, PT, R41, -126, PT ;  /* 0xc2fc00002900780b */ /* 0x000fe40003f4e000 */
[----:B------:R-:W-:-:S03]  /*94f0*/  FMNMX R10, R78, R19, !PT ;  /* 0x000000134e0a7209 */ /* 0x000fc60007800000 */
[----:B------:R-:W-:Y:S01]  /*9500*/  @!P5 FMUL R14, R14, 0.5 ;  /* 0x3f0000000e0ed820 */ /* 0x000fe20000400000 */
[----:B------:R1:W4:Y:S01]  /*9510*/  MUFU.EX2 R195, R52 ;  /* 0x0000003400c37308 */ /* 0x0003220000000800 */
[----:B--2---:R-:W-:Y:S01]  /*9520*/  @!P3 FMUL R36, R36, R36 ;  /* 0x000000242424b220 */ /* 0x004fe20000400000 */
[----:B------:R-:W-:Y:S02]  /*9530*/  FSETP.GEU.AND P3, PT, R60, -126, PT ;  /* 0xc2fc00003c00780b */ /* 0x000fe40003f6e000 */
[----:B------:R-:W-:-:S03]  /*9540*/  FMNMX R19, R79, R10, !PT ;  /* 0x0000000a4f137209 */ /* 0x000fc60007800000 */
[----:B------:R-:W-:Y:S01]  /*9550*/  @!P2 FMUL R41, R41, 0.5 ;  /* 0x3f0000002929a820 */ /* 0x000fe20000400000 */
[----:B------:R-:W2:Y:S01]  /*9560*/  MUFU.EX2 R14, R14 ;  /* 0x0000000e000e7308 */ /* 0x000ea20000000800 */
[----:B---3--:R-:W-:Y:S01]  /*9570*/  @!P6 FMUL R37, R37, R37 ;  /* 0x000000252525e220 */ /* 0x008fe20000400000 */
[----:B------:R-:W-:Y:S01]  /*9580*/  FSETP.GEU.AND P6, PT, R40, -126, PT ;  /* 0xc2fc00002800780b */ /* 0x000fe20003fce000 */
[----:B-1----:R-:W-:Y:S01]  /*9590*/  FFMA R52, R81, UR29, -R11 ;  /* 0x0000001d51347c23 */ /* 0x002fe2000800080b */
[----:B------:R-:W-:-:S03]  /*95a0*/  FMNMX R10, R82, R19, !PT ;  /* 0x00000013520a7209 */ /* 0x000fc60007800000 */
[----:B------:R-:W-:Y:S01]  /*95b0*/  @!P3 FMUL R60, R60, 0.5 ;  /* 0x3f0000003c3cb820 */ /* 0x000fe20000400000 */
[----:B------:R-:W1:Y:S01]  /*95c0*/  MUFU.EX2 R41, R41 ;  /* 0x0000002900297308 */ /* 0x000e620000000800 */
[----:B----4-:R-:W-:Y:S01]  /*95d0*/  @!P4 FMUL R195, R195, R195 ;  /* 0x000000c3c3c3c220 */ /* 0x010fe20000400000 */
        /* <DEDUP_REMOVED lines=9> */
[----:B-1----:R-:W-:Y:S01]  /*9670*/  @!P2 FMUL R41, R41, R41 ;  /* 0x000000292929a220 */ /* 0x002fe20000400000 */
[----:B------:R-:W-:Y:S01]  /*9680*/  FSETP.GEU.AND P2, PT, R44, -126, PT ;  /* 0xc2fc00002c00780b */ /* 0x000fe20003f4e000 */
[--C-:B---3--:R-:W-:Y:S01]  /*9690*/  FFMA R60, R97, UR29, -R11.reuse ;  /* 0x0000001d613c7c23 */ /* 0x108fe2000800080b */
[----:B------:R-:W-:Y:S01]  /*96a0*/  FMNMX R19, R87, R10, !PT ;  /* 0x0000000a57137209 */ /* 0x000fe20007800000 */
[----:B------:R-:W-:Y:S02]  /*96b0*/  FFMA R97, R137, UR29, -R11 ;  /* 0x0000001d89617c23 */ /* 0x000fe4000800080b */
[----:B------:R-:W-:Y:S01]  /*96c0*/  @!P5 FMUL R45, R45, 0.5 ;  /* 0x3f0000002d2dd820 */ /* 0x000fe20000400000 */
[----:B------:R-:W1:Y:S01]  /*96d0*/  MUFU.EX2 R15, R15 ;  /* 0x0000000f000f7308 */ /* 0x000e620000000800 */
[----:B----4-:R-:W-:Y:S01]  /*96e0*/  @!P3 FMUL R192, R192, R192 ;  /* 0x000000c0c0c0b220 */ /* 0x010fe20000400000 */
[----:B------:R-:W-:-:S02]  /*96f0*/  FSETP.GEU.AND P3, PT, R16, -126, PT ;  /* 0xc2fc00001000780b */ /* 0x000fc40003f6e000 */
[----:B------:R-:W-:-:S03]  /*9700*/  FMNMX R10, R90, R19, !PT ;  /* 0x000000135a0a7209 */ /* 0x000fc60007800000 */
[----:B------:R-:W-:Y:S01]  /*9710*/  @!P2 FMUL R44, R44, 0.5 ;  /* 0x3f0000002c2ca820 */ /* 0x000fe20000400000 */
[----:B------:R-:W3:Y:S01]  /*9720*/  MUFU.EX2 R45, R45 ;  /* 0x0000002d002d7308 */ /* 0x000ee20000000800 */
[----:B--2---:R-:W-:Y:S01]  /*9730*/  @!P6 FMUL R40, R40, R40 ;  /* 0x000000282828e220 */ /* 0x004fe20000400000 */
[----:B------:R-:W-:Y:S02]  /*9740*/  FSETP.GEU.AND P6, PT, R68, -126, PT ;  /* 0xc2fc00004400780b */ /* 0x000fe40003fce000 */
[----:B------:R-:W-:-:S03]  /*9750*/  FMNMX R19, R91, R10, !PT ;  /* 0x0000000a5b137209 */ /* 0x000fc60007800000 */
[----:B------:R-:W-:Y:S01]  /*9760*/  @!P3 FMUL R16, R16, 0.5 ;  /* 0x3f0000001010b820 */ /* 0x000fe20000400000 */
[----:B------:R-:W2:Y:S01]  /*9770*/  MUFU.EX2 R44, R44 ;  /* 0x0000002c002c7308 */ /* 0x000ea20000000800 */
[----:B-1----:R-:W-:Y:S01]  /*9780*/  @!P4 FMUL R15, R15, R15 ;  /* 0x0000000f0f0fc220 */ /* 0x002fe20000400000 */
[----:B------:R-:W-:Y:S02]  /*9790*/  FSETP.GEU.AND P4, PT, R49, -126, PT ;  /* 0xc2fc00003100780b */ /* 0x000fe40003f8e000 */
[----:B------:R-:W-:-:S03]  /*97a0*/  FMNMX R10, R94, R19, !PT ;  /* 0x000000135e0a7209 */ /* 0x000fc60007800000 */
[----:B------:R-:W-:Y:S01]  /*97b0*/  @!P6 FMUL R68, R68, 0.5 ;  /* 0x3f0000004444e820 */ /* 0x000fe20000400000 */
[----:B------:R-:W1:Y:S01]  /*97c0*/  MUFU.EX2 R16, R16 ;  /* 0x0000001000107308 */ /* 0x000e620000000800 */
[----:B---3--:R-:W-:Y:S01]  /*97d0*/  @!P5 FMUL R45, R45, R45 ;  /* 0x0000002d2d2dd220 */ /* 0x008fe20000400000 */
[----:B------:R-:W-:Y:S02]  /*97e0*/  FSETP.GEU.AND P5, PT, R48, -126, PT ;  /* 0xc2fc00003000780b */ /* 0x000fe40003fae000 */
[----:B------:R-:W-:-:S03]  /*97f0*/  FMNMX R19, R95, R10, !PT ;  /* 0x0000000a5f137209 */ /* 0x000fc60007800000 */
[----:B------:R-:W-:Y:S01]  /*9800*/  @!P4 FMUL R49, R49, 0.5 ;  /* 0x3f0000003131c820 */ /* 0x000fe20000400000 */
[----:B------:R3:W4:Y:S01]  /*9810*/  MUFU.EX2 R193, R68 ;  /* 0x0000004400c17308 */ /* 0x0007220000000800 */
[----:B--2---:R-:W-:Y:S01]  /*9820*/  @!P2 FMUL R44, R44, R44 ;  /* 0x0000002c2c2ca220 */ /* 0x004fe20000400000 */
[----:B------:R-:W-:Y:S02]  /*9830*/  FSETP.GEU.AND P2, PT, R76, -126, PT ;  /* 0xc2fc00004c00780b */ /* 0x000fe40003f4e000 */
[----:B------:R-:W-:Y:S01]  /*9840*/  FMNMX R10, R98, R19, !PT ;  /* 0x00000013620a7209 */ /* 0x000fe20007800000 */
[--C-:B------:R-:W-:Y:S01]  /*9850*/  FFMA R19, R93, UR29, -R11.reuse ;  /* 0x0000001d5d137c23 */ /* 0x100fe2000800080b */
[--C-:B------:R-:W-:Y:S01]  /*9860*/  FFMA R93, R133, UR29, -R11.reuse ;  /* 0x0000001d855d7c23 */ /* 0x100fe2000800080b */
[----:B------:R-:W-:Y:S01]  /*9870*/  @!P5 FMUL R48, R48, 0.5 ;  /* 0x3f0000003030d820 */ /* 0x000fe20000400000 */
[----:B------:R-:W2:Y:S01]  /*9880*/  MUFU.EX2 R49, R49 ;  /* 0x0000003100317308 */ /* 0x000ea20000000800 */
[----:B-1----:R-:W-:Y:S01]  /*9890*/  @!P3 FMUL R16, R16, R16 ;  /* 0x000000101010b220 */ /* 0x002fe20000400000 */
[----:B------:R-:W-:Y:S01]  /*98a0*/  FSETP.GEU.AND P3, PT, R53, -126, PT ;  /* 0xc2fc00003500780b */ /* 0x000fe20003f6e000 */
[--C-:B---3--:R-:W-:Y:S01]  /*98b0*/  FFMA R68, R100, UR29, -R11.reuse ;  /* 0x0000001d64447c23 */ /* 0x108fe2000800080b */
[----:B------:R-:W-:Y:S01]  /*98c0*/  FMNMX R21, R99, R10, !PT ;  /* 0x0000000a63157209 */ /* 0x000fe20007800000 */
[----:B------:R-:W-:-:S02]  /*98d0*/  FFMA R100, R136, UR29, -R11 ;  /* 0x0000001d88647c23 */ /* 0x000fc4000800080b */
[----:B------:R-:W-:Y:S01]  /*98e0*/  @!P2 FMUL R76, R76, 0.5 ;  /* 0x3f0000004c4ca820 */ /* 0x000fe20000400000 */
[----:B------:R-:W1:Y:S01]  /*98f0*/  MUFU.EX2 R48, R48 ;  /* 0x0000003000307308 */ /* 0x000e620000000800 */
[----:B----4-:R-:W-:Y:S01]  /*9900*/  @!P6 FMUL R193, R193, R193 ;  /* 0x000000c1c1c1e220 */ /* 0x010fe20000400000 */
[----:B------:R-:W-:Y:S02]  /*9910*/  FSETP.GEU.AND P6, PT, R17, -126, PT ;  /* 0xc2fc00001100780b */ /* 0x000fe40003fce000 */
        /* <DEDUP_REMOVED lines=17> */
[----:B------:R-:W3:Y:S01]  /*9a30*/  MUFU.EX2 R52, R52 ;  /* 0x0000003400347308 */ /* 0x000ee20000000800 */
[----:B--2---:R-:W-:Y:S01]  /*9a40*/  @!P3 FMUL R53, R53, R53 ;  /* 0x000000353535b220 */ /* 0x004fe20000400000 */
[----:B------:R-:W-:Y:S02]  /*9a50*/  FSETP.GEU.AND P3, PT, R56, -126, PT ;  /* 0xc2fc00003800780b */ /* 0x000fe40003f6e000 */
[----:B------:R-:W-:Y:S01]  /*9a60*/  FMNMX R10, R110, R21, !PT ;  /* 0x000000156e0a7209 */ /* 0x000fe20007800000 */
[----:B------:R-:W-:Y:S02]  /*9a70*/  FFMA R21, R101, UR29, -R11 ;  /* 0x0000001d65157c23 */ /* 0x000fe4000800080b */
[----:B------:R-:W-:Y:S01]  /*9a80*/  @!P2 FMUL R18, R18, 0.5 ;  /* 0x3f0000001212a820 */ /* 0x000fe20000400000 */
[----:B------:R-:W2:Y:S01]  /*9a90*/  MUFU.EX2 R73, R73 ;  /* 0x0000004900497308 */ /* 0x000ea20000000800 */
[----:B-1----:R-:W-:Y:S01]  /*9aa0*/  @!P6 FMUL R17, R17, R17 ;  /* 0x000000111111e220 */ /* 0x002fe20000400000 */
[----:B------:R-:W-:-:S02]  /*9ab0*/  FSETP.GEU.AND P6, PT, R57, -126, PT ;  /* 0xc2fc00003900780b */ /* 0x000fc40003fce000 */
        /* <DEDUP_REMOVED lines=15> */
[----:B------:R-:W-:Y:S01]  /*9bb0*/  FMNMX R10, R118, R23, !PT ;  /* 0x00000017760a7209 */ /* 0x000fe20007800000 */
[----:B------:R-:W-:Y:S02]  /*9bc0*/  FFMA R23, R105, UR29, -R11 ;  /* 0x0000001d69177c23 */ /* 0x000fe4000800080b */
[----:B------:R-:W-:Y:S01]  /*9bd0*/  @!P5 FMUL R19, R19, 0.5 ;  /* 0x3f0000001313d820 */ /* 0x000fe20000400000 */
[----:B------:R-:W1:Y:S01]  /*9be0*/  MUFU.EX2 R72, R72 ;  /* 0x0000004800487308 */ /* 0x000e620000000800 */
[----:B---3--:R-:W-:Y:S01]  /*9bf0*/  @!P3 FMUL R56, R56, R56 ;  /* 0x000000383838b220 */ /* 0x008fe20000400000 */
        /* <DEDUP_REMOVED lines=32> */
[----:B------:R-:W-:Y:S01]  /*9e00*/  FMNMX R77, R131, R10, !PT ;  /* 0x0000000a834d7209 */ /* 0x000fe20007800000 */
[----:B------:R-:W-:Y:S01]  /*9e10*/  FADD R137, R199, R60 ;  /* 0x0000003cc7897221 */ /* 0x000fe20000000000 */
[----:B------:R-:W-:Y:S01]  /*9e20*/  F2FP.BF16.F32.PACK_AB R60, R60, R61 ;  /* 0x0000003d3c3c723e */ /* 0x000fe200000010ff */
        /* <DEDUP_REMOVED lines=13> */
[----:B------:R-:W-:Y:S01]  /*9f00*/  FMNMX R10, R138, R81, !PT ;  /* 0x000000518a0a7209 */ /* 0x000fe20007800000 */
[----:B---3--:R-:W-:Y:S01]  /*9f10*/  @!P2 FMUL R23, R23, R23 ;  /* 0x000000171717a220 */ /* 0x008fe20000400000 */
[----:B------:R-:W-:Y:S02]  /*9f20*/  FSETP.GEU.AND P2, PT, R80, -126, PT ;  /* 0xc2fc00005000780b */ /* 0x000fe40003f4e000 */
[----:B------:R-:W-:Y:S02]  /*9f30*/  FMNMX R81, R139, R10, !PT ;  /* 0x0000000a8b517209 */ /* 0x000fe40007800000 */
[----:B------:R-:W-:Y:S01]  /*9f40*/  @!P5 FMUL R65, R65, 0.5 ;  /* 0x3f0000004141d820 */ /* 0x000fe20000400000 */
[----:B------:R-:W3:Y:S01]  /*9f50*/  MUFU.EX2 R22, R22 ;  /* 0x0000001600167308 */ /* 0x000ee20000000800 */
[----:B--2---:R-:W-:Y:S01]  /*9f60*/  @!P3 FMUL R20, R20, R20 ;  /* 0x000000141414b220 */ /* 0x004fe20000400000 */
[----:B------:R-:W-:-:S02]  /*9f70*/  FSETP.GEU.AND P3, PT, R84, -126, PT ;  /* 0xc2fc00005400780b */ /* 0x000fc40003f6e000 */
[----:B------:R-:W-:Y:S01]  /*9f80*/  FMNMX R10, R142, R81, !PT ;  /* 0x000000518e0a7209 */ /* 0x000fe20007800000 */
[----:B------:R-:W-:-:S03]  /*9f90*/  FFMA R81, R121, UR29, -R11 ;  /* 0x0000001d79517c23 */ /* 0x000fc6000800080b */
[----:B------:R-:W2:Y:S01]  /*9fa0*/  MUFU.EX2 R65, R65 ;  /* 0x0000004100417308 */ /* 0x000ea20000000800 */
[----:B-1----:R-:W-:Y:S01]  /*9fb0*/  @!P6 FMUL R69, R69, R69 ;  /* 0x000000454545e220 */ /* 0x002fe20000400000 */
[----:B------:R-:W-:Y:S01]  /*9fc0*/  FSETP.GEU.AND P6, PT, R77, -126, PT ;  /* 0xc2fc00004d00780b */ /* 0x000fe20003fce000 */
[----:B------:R-:W-:Y:S01]  /*9fd0*/  @!P2 FMUL R80, R80, 0.5 ;  /* 0x3f0000005050a820 */ /* 0x000fe20000400000 */
[----:B------:R-:W-:-:S03]  /*9fe0*/  FMNMX R85, R143, R10, !PT ;  /* 0x0000000a8f557209 */ /* 0x000fc60007800000 */
[----:B------:R-:W-:Y:S01]  /*9ff0*/  @!P3 FMUL R84, R84, 0.5 ;  /* 0x3f0000005454b820 */ /* 0x000fe20000400000 */
[----:B------:R-:W-:Y:S01]  /*a000*/  FMNMX R10, R146, R85, !PT ;  /* 0x00000055920a7209 */ /* 0x000fe20007800000 */
[--C-:B------:R-:W-:Y:S01]  /*a010*/  FFMA R85, R124, UR29, -R11.reuse ;  /* 0x0000001d7c557c23 */ /* 0x100fe2000800080b */
[----:B------:R-:W1:Y:S01]  /*a020*/  MUFU.EX2 R80, R80 ;  /* 0x0000005000507308 */ /* 0x000e620000000800 */
[----:B---3--:R-:W-:Y:S01]  /*a030*/  @!P4 FMUL R22, R22, R22 ;  /* 0x000000161616c220 */ /* 0x008fe20000400000 */
[----:B------:R-:W-:Y:S02]  /*a040*/  FSETP.GEU.AND P4, PT, R81, -126, PT ;  /* 0xc2fc00005100780b */ /* 0x000fe40003f8e000 */
[----:B------:R-:W-:Y:S01]  /*a050*/  FMNMX R89, R147, R10, !PT ;  /* 0x0000000a93597209 */ /* 0x000fe20007800000 */
[----:B------:R-:W-:Y:S01]  /*a060*/  @!P6 FMUL R77, R77, 0.5 ;  /* 0x3f0000004d4de820 */ /* 0x000fe20000400000 */
[----:B------:R-:W-:Y:S01]  /*a070*/  FADD R144, R37, R22 ;  /* 0x0000001625907221 */ /* 0x000fe20000000000 */
[----:B--2---:R-:W-:Y:S01]  /*a080*/  @!P5 FMUL R65, R65, R65 ;  /* 0x000000414141d220 */ /* 0x004fe20000400000 */
[----:B------:R-:W-:Y:S01]  /*a090*/  FSETP.GEU.AND P5, PT, R85, -126, PT ;  /* 0xc2fc00005500780b */ /* 0x000fe20003fae000 */
[----:B------:R-:W2:Y:S01]  /*a0a0*/  MUFU.EX2 R84, R84 ;  /* 0x0000005400547308 */ /* 0x000ea20000000800 */
[----:B------:R-:W-:Y:S01]  /*a0b0*/  FMNMX R10, R150, R89, !PT ;  /* 0x00000059960a7209 */ /* 0x000fe20007800000 */
[----:B------:R-:W-:-:S03]  /*a0c0*/  FFMA R89, R129, UR29, -R11 ;  /* 0x0000001d81597c23 */ /* 0x000fc6000800080b */
[----:B------:R-:W-:Y:S01]  /*a0d0*/  FMNMX R10, R151, R10, !PT ;  /* 0x0000000a970a7209 */ /* 0x000fe20007800000 */
[----:B------:R-:W-:Y:S02]  /*a0e0*/  @!P4 FMUL R81, R81, 0.5 ;  /* 0x3f0000005151c820 */ /* 0x000fe40000400000 */
[----:B------:R-:W3:Y:S01]  /*a0f0*/  MUFU.EX2 R77, R77 ;  /* 0x0000004d004d7308 */ /* 0x000ee20000000800 */
[----:B-1----:R-:W-:Y:S01]  /*a100*/  @!P2 FMUL R80, R80, R80 ;  /* 0x000000505050a220 */ /* 0x002fe20000400000 */
[----:B------:R-:W-:Y:S01]  /*a110*/  FSETP.GEU.AND P2, PT, R92, -126, PT ;  /* 0xc2fc00005c00780b */ /* 0x000fe20003f4e000 */
[----:B------:R-:W1:Y:S01]  /*a120*/  SHFL.BFLY PT, R101, R10, 0x1, 0x1f ;  /* 0x0c201f000a657f89 */ /* 0x000e6200000e0000 */
[----:B------:R-:W-:Y:S01]  /*a130*/  @!P5 FMUL R85, R85, 0.5 ;  /* 0x3f0000005555d820 */ /* 0x000fe20000400000 */
[----:B------:R-:W-:-:S03]  /*a140*/  FADD R148, R195, R80 ;  /* 0x00000050c3947221 */ /* 0x000fc60000000000 */
[----:B------:R-:W4:Y:S01]  /*a150*/  MUFU.EX2 R81, R81 ;  /* 0x0000005100517308 */ /* 0x000f220000000800 */
        /* <DEDUP_REMOVED lines=8> */
[----:B----4-:R-:W-:Y:S01]  /*a1e0*/  @!P4 FMUL R81, R81, R81 ;  /* 0x000000515151c220 */ /* 0x010fe20000400000 */
[----:B------:R-:W-:Y:S02]  /*a1f0*/  FSETP.GEU.AND P4, PT, R96, -126, PT ;  /* 0xc2fc00006000780b */ /* 0x000fe40003f8e000 */
[----:B-1----:R-:W-:Y:S01]  /*a200*/  FMNMX R10, R10, R101, !PT ;  /* 0x000000650a0a7209 */ /* 0x002fe20007800000 */
[----:B------:R-:W-:Y:S02]  /*a210*/  FFMA R101, R140, UR29, -R11 ;  /* 0x0000001d8c657c23 */ /* 0x000fe4000800080b */
[----:B------:R-:W-:Y:S01]  /*a220*/  @!P6 FMUL R88, R88, 0.5 ;  /* 0x3f0000005858e820 */ /* 0x000fe20000400000 */
[----:B------:R-:W1:Y:S01]  /*a230*/  MUFU.EX2 R89, R89 ;  /* 0x0000005900597308 */ /* 0x000e620000000800 */
[----:B--2---:R-:W-:Y:S01]  /*a240*/  @!P5 FMUL R85, R85, R85 ;  /* 0x000000555555d220 */ /* 0x004fe20000400000 */
[----:B------:R-:W-:Y:S01]  /*a250*/  FSETP.GEU.AND P5, PT, R93, -126, PT ;  /* 0xc2fc00005d00780b */ /* 0x000fe20003fae000 */
[----:B------:R-:W2:Y:S04]  /*a260*/  SHFL.BFLY PT, R105, R10, 0x2, 0x1f ;  /* 0x0c401f000a697f89 */ /* 0x000ea800000e0000 */
[----:B------:R-:W-:Y:S01]  /*a270*/  @!P4 FMUL R96, R96, 0.5 ;  /* 0x3f0000006060c820 */ /* 0x000fe20000400000 */
[----:B------:R-:W4:Y:S01]  /*a280*/  MUFU.EX2 R88, R88 ;  /* 0x0000005800587308 */ /* 0x000f220000000800 */
        /* <DEDUP_REMOVED lines=8> */
[----:B----4-:R-:W-:Y:S01]  /*a310*/  @!P6 FMUL R88, R88, R88 ;  /* 0x000000585858e220 */ /* 0x010fe20000400000 */
[----:B------:R-:W-:Y:S02]  /*a320*/  FSETP.GEU.AND P6, PT, R97, -126, PT ;  /* 0xc2fc00006100780b */ /* 0x000fe40003fce000 */
[----:B--2---:R-:W-:Y:S01]  /*a330*/  FMNMX R10, R10, R105, !PT ;  /* 0x000000690a0a7209 */ /* 0x004fe20007800000 */
[----:B------:R-:W-:Y:S02]  /*a340*/  FFMA R105, R149, UR29, -R11 ;  /* 0x0000001d95697c23 */ /* 0x000fe4000800080b */
        /* <DEDUP_REMOVED lines=11> */
[----:B------:R-:W-:-:S04]  /*a400*/  FSETP.NEU.AND P2, PT, R10, -INF , PT ;  /* 0xff8000000a00780b */ /* 0x000fc80003f4d000 */
[----:B------:R-:W-:Y:S01]  /*a410*/  FSEL R140, R10, RZ, P2 ;  /* 0x000000ff0a8c7208 */ /* 0x000fe20001000000 */
[----:B------:R-:W-:Y:S01]  /*a420*/  @!P5 FMUL R108, R108, 0.5 ;  /* 0x3f0000006c6cd820 */ /* 0x000fe20000400000 */
[----:B------:R-:W2:Y:S01]  /*a430*/  MUFU.EX2 R104, R104 ;  /* 0x0000006800687308 */ /* 0x000ea20000000800 */
[----:B---3--:R-:W-:Y:S01]  /*a440*/  @!P3 FMUL R101, R101, R101 ;  /* 0x000000656565b220 */ /* 0x008fe20000400000 */
[----:B------:R-:W-:Y:S01]  /*a450*/  FSETP.GEU.AND P3, PT, R105, -126, PT ;  /* 0xc2fc00006900780b */ /* 0x000fe20003f6e000 */
[----:B------:R-:W-:Y:S01]  /*a460*/  FMUL R133, R140, UR29 ;  /* 0x0000001d8c857c20 */ /* 0x000fe20008400000 */
[----:B------:R-:W-:Y:S01]  /*a470*/  FSETP.GEU.AND P2, PT, R112, -126, PT ;  /* 0xc2fc00007000780b */ /* 0x000fe20003f4e000 */
[----:B------:R-:W-:Y:S02]  /*a480*/  FADD R140, -R140, R7 ;  /* 0x000000078c8c7221 */ /* 0x000fe40000000100 */
[--C-:B------:R-:W-:Y:S01]  /*a490*/  FFMA R27, R27, UR29, -R133.reuse ;  /* 0x0000001d1b1b7c23 */ /* 0x100fe20008000885 */
[----:B------:R-:W3:Y:S01]  /*a4a0*/  MUFU.EX2 R108, R108 ;  /* 0x0000006c006c7308 */ /* 0x000ee20000000800 */
[----:B-1----:R-:W-:Y:S01]  /*a4b0*/  @!P6 FMUL R97, R97, R97 ;  /* 0x000000616161e220 */ /* 0x002fe20000400000 */
[----:B------:R-:W-:Y:S01]  /*a4c0*/  FSETP.GEU.AND P6, PT, R145, -126, PT ;  /* 0xc2fc00009100780b */ /* 0x000fe20003fce000 */
[--C-:B------:R-:W-:Y:S01]  /*a4d0*/  FFMA R26, R26, UR29, -R133.reuse ;  /* 0x0000001d1a1a7c23 */ /* 0x100fe20008000885 */
[--C-:B------:R-:W-:Y:S01]  /*a4e0*/  FFMA R34, R34, UR29, -R133.reuse ;  /* 0x0000001d22227c23 */ /* 0x100fe20008000885 */
[--C-:B------:R-:W-:Y:S01]  /*a4f0*/  FFMA R30, R30, UR29, -R133.reuse ;  /* 0x0000001d1e1e7c23 */ /* 0x100fe20008000885 */
[--C-:B------:R-:W-:Y:S01]  /*a500*/  FFMA R109, R35, UR29, -R133.reuse ;  /* 0x0000001d236d7c23 */ /* 0x100fe20008000885 */
[----:B------:R-:W-:Y:S01]  /*a510*/  @!P3 FMUL R105, R105, 0.5 ;  /* 0x3f0000006969b820 */ /* 0x000fe20000400000 */
[--C-:B------:R-:W-:Y:S01]  /*a520*/  FFMA R35, R38, UR29, -R133.reuse ;  /* 0x0000001d26237c23 */ /* 0x100fe20008000885 */
[----:B--2---:R-:W-:Y:S01]  /*a530*/  @!P4 FMUL R104, R104, R104 ;  /* 0x000000686868c220 */ /* 0x004fe20000400000 */
[----:B------:R-:W-:Y:S01]  /*a540*/  FSETP.GEU.AND P4, PT, R26, -126, PT ;  /* 0xc2fc00001a00780b */ /* 0x000fe20003f8e000 */
[--C-:B------:R-:W-:Y:S01]  /*a550*/  FFMA R116, R31, UR29, -R133.reuse ;  /* 0x0000001d1f747c23 */ /* 0x100fe20008000885 */
[--C-:B------:R-:W-:Y:S01]  /*a560*/  FFMA R43, R43, UR29, -R133.reuse ;  /* 0x0000001d2b2b7c23 */ /* 0x100fe20008000885 */
[----:B------:R-:W1:Y:S01]  /*a570*/  MUFU.EX2 R105, R105 ;  /* 0x0000006900697308 */ /* 0x000e620000000800 */
[--C-:B------:R-:W-:Y:S01]  /*a580*/  FFMA R39, R39, UR29, -R133.reuse ;  /* 0x0000001d27277c23 */ /* 0x100fe20008000885 */
[----:B------:R-:W-:Y:S01]  /*a590*/  @!P6 FMUL R145, R145, 0.5 ;  /* 0x3f0000009191e820 */ /* 0x000fe20000400000 */
[--C-:B------:R-:W-:Y:S01]  /*a5a0*/  FFMA R47, R47, UR29, -R133.reuse ;  /* 0x0000001d2f2f7c23 */ /* 0x100fe20008000885 */
[----:B---3--:R-:W-:Y:S01]  /*a5b0*/  @!P5 FMUL R108, R108, R108 ;  /* 0x0000006c6c6cd220 */ /* 0x008fe20000400000 */
[----:B------:R-:W-:Y:S01]  /*a5c0*/  FSETP.GEU.AND P5, PT, R27, -126, PT ;  /* 0xc2fc00001b00780b */ /* 0x000fe20003fae000 */
[--C-:B------:R-:W-:Y:S01]  /*a5d0*/  FFMA R46, R46, UR29, -R133.reuse ;  /* 0x0000001d2e2e7c23 */ /* 0x100fe20008000885 */
[--C-:B------:R-:W-:Y:S01]  /*a5e0*/  FFMA R38, R42, UR29, -R133.reuse ;  /* 0x0000001d2a267c23 */ /* 0x100fe20008000885 */
[----:B------:R-:W2:Y:S01]  /*a5f0*/  MUFU.EX2 R11, R145 ;  /* 0x00000091000b7308 */ /* 0x000ea20000000800 */
[--C-:B------:R-:W-:Y:S01]  /*a600*/  FFMA R42, R50, UR29, -R133.reuse ;  /* 0x0000001d322a7c23 */ /* 0x100fe20008000885 */
[----:B------:R-:W-:Y:S01]  /*a610*/  @!P4 FMUL R26, R26, 0.5 ;  /* 0x3f0000001a1ac820 */ /* 0x000fe20000400000 */
[--C-:B------:R-:W-:Y:S01]  /*a620*/  FFMA R55, R55, UR29, -R133.reuse ;  /* 0x0000001d37377c23 */ /* 0x100fe20008000885 */
[----:B------:R-:W-:Y:S01]  /*a630*/  @!P2 FMUL R112, R112, 0.5 ;  /* 0x3f0000007070a820 */ /* 0x000fe20000400000 */
[--C-:B------:R-:W-:Y:S01]  /*a640*/  FFMA R63, R63, UR29, -R133.reuse ;  /* 0x0000001d3f3f7c23 */ /* 0x100fe20008000885 */
[--C-:B------:R-:W-:Y:S01]  /*a650*/  FFMA R59, R59, UR29, -R133.reuse ;  /* 0x0000001d3b3b7c23 */ /* 0x100fe20008000885 */
[--C-:B------:R-:W-:Y:S01]  /*a660*/  FFMA R67, R67, UR29, -R133.reuse ;  /* 0x0000001d43437c23 */ /* 0x100fe20008000885 */
[----:B------:R-:W3:Y:S01]  /*a670*/  MUFU.EX2 R26, R26 ;  /* 0x0000001a001a7308 */ /* 0x000ee20000000800 */
[----:B-1----:R-:W-:Y:S01]  /*a680*/  @!P3 FMUL R105, R105, R105 ;  /* 0x000000696969b220 */ /* 0x002fe20000400000 */
[----:B------:R-:W-:Y:S01]  /*a690*/  @!P5 FMUL R27, R27, 0.5 ;  /* 0x3f0000001b1bd820 */ /* 0x000fe20000400000 */
[----:B------:R-:W-:Y:S01]  /*a6a0*/  FSETP.GEU.AND P3, PT, R34, -126, PT ;  /* 0xc2fc00002200780b */ /* 0x000fe20003f6e000 */
[--C-:B------:R-:W-:Y:S01]  /*a6b0*/  FFMA R50, R70, UR29, -R133.reuse ;  /* 0x0000001d46327c23 */ /* 0x100fe20008000885 */
[--C-:B------:R-:W-:Y:S01]  /*a6c0*/  FFMA R75, R75, UR29, -R133.reuse ;  /* 0x0000001d4b4b7c23 */ /* 0x100fe20008000885 */
[--C-:B------:R-:W-:Y:S01]  /*a6d0*/  FFMA R83, R83, UR29, -R133.reuse ;  /* 0x0000001d53537c23 */ /* 0x100fe20008000885 */
[--C-:B------:R-:W-:Y:S01]  /*a6e0*/  FFMA R51, R51, UR29, -R133.reuse ;  /* 0x0000001d33337c23 */ /* 0x100fe20008000885 */
[----:B------:R-:W1:Y:S01]  /*a6f0*/  MUFU.EX2 R27, R27 ;  /* 0x0000001b001b7308 */ /* 0x000e620000000800 */
[----:B--2---:R-:W-:Y:S01]  /*a700*/  @!P6 FMUL R11, R11, R11 ;  /* 0x0000000b0b0be220 */ /* 0x004fe20000400000 */
[----:B------:R-:W-:Y:S01]  /*a710*/  FSETP.GEU.AND P6, PT, R30, -126, PT ;  /* 0xc2fc00001e00780b */ /* 0x000fe20003fce000 */
[--C-:B------:R-:W-:Y:S01]  /*a720*/  FFMA R71, R71, UR29, -R133.reuse ;  /* 0x0000001d47477c23 */ /* 0x100fe20008000885 */
[--C-:B------:R-:W-:Y:S01]  /*a730*/  FFMA R70, R122, UR29, -R133.reuse ;  /* 0x0000001d7a467c23 */ /* 0x100fe20008000885 */
[--C-:B------:R-:W-:Y:S01]  /*a740*/  FFMA R127, R127, UR29, -R133.reuse ;  /* 0x0000001d7f7f7c23 */ /* 0x100fe20008000885 */
[--C-:B------:R-:W-:Y:S01]  /*a750*/  FFMA R130, R130, UR29, -R133.reuse ;  /* 0x0000001d82827c23 */ /* 0x100fe20008000885 */
[--C-:B------:R-:W-:Y:S01]  /*a760*/  FFMA R139, R139, UR29, -R133.reuse ;  /* 0x0000001d8b8b7c23 */ /* 0x100fe20008000885 */
[----:B------:R-:W-:Y:S01]  /*a770*/  @!P3 FMUL R34, R34, 0.5 ;  /* 0x3f0000002222b820 */ /* 0x000fe20000400000 */
[----:B---3--:R-:W-:Y:S01]  /*a780*/  @!P4 FMUL R26, R26, R26 ;  /* 0x0000001a1a1ac220 */ /* 0x008fe20000400000 */
[----:B------:R-:W-:Y:S01]  /*a790*/  FSETP.GEU.AND P4, PT, R109, -126, PT ;  /* 0xc2fc00006d00780b */ /* 0x000fe20003f8e000 */
[----:B------:R-:W2:Y:S01]  /*a7a0*/  MUFU.EX2 R112, R112 ;  /* 0x0000007000707308 */ /* 0x000ea20000000800 */
[--C-:B------:R-:W-:Y:S01]  /*a7b0*/  FFMA R143, R143, UR29, -R133.reuse ;  /* 0x0000001d8f8f7c23 */ /* 0x100fe20008000885 */
[--C-:B------:R-:W-:Y:S01]  /*a7c0*/  FFMA R141, R142, UR29, -R133.reuse ;  /* 0x0000001d8e8d7c23 */ /* 0x100fe20008000885 */
[----:B------:R-:W-:Y:S01]  /*a7d0*/  FADD R142, R13, R20 ;  /* 0x000000140d8e7221 */ /* 0x000fe20000000000 */
[----:B------:R-:W-:Y:S01]  /*a7e0*/  @!P6 FMUL R30, R30, 0.5 ;  /* 0x3f0000001e1ee820 */ /* 0x000fe20000400000 */
[--C-:B------:R-:W-:Y:S01]  /*a7f0*/  FFMA R145, R146, UR29, -R133.reuse ;  /* 0x0000001d92917c23 */ /* 0x100fe20008000885 */
[----:B-1----:R-:W-:Y:S01]  /*a800*/  @!P5 FMUL R27, R27, R27 ;  /* 0x0000001b1b1bd220 */ /* 0x002fe20000400000 */
[----:B------:R-:W-:Y:S01]  /*a810*/  FSETP.GEU.AND P5, PT, R35, -126, PT ;  /* 0xc2fc00002300780b */ /* 0x000fe20003fae000 */
[----:B------:R-:W1:Y:S01]  /*a820*/  MUFU.EX2 R34, R34 ;  /* 0x0000002200227308 */ /* 0x000e620000000800 */
[--C-:B------:R-:W-:Y:S01]  /*a830*/  FFMA R147, R147, UR29, -R133.reuse ;  /* 0x0000001d93937c23 */ /* 0x100fe20008000885 */
[--C-:B------:R-:W-:Y:S01]  /*a840*/  FFMA R119, R119, UR29, -R133.reuse ;  /* 0x0000001d77777c23 */ /* 0x100fe20008000885 */
[----:B------:R-:W-:Y:S01]  /*a850*/  FFMA R122, R150, UR29, -R133 ;  /* 0x0000001d967a7c23 */ /* 0x000fe20008000885 */
[----:B------:R-:W-:Y:S01]  /*a860*/  @!P4 FMUL R109, R109, 0.5 ;  /* 0x3f0000006d6dc820 */ /* 0x000fe20000400000 */
[----:B------:R-:W-:Y:S01]  /*a870*/  FADD R146, R36, R65 ;  /* 0x0000004124927221 */ /* 0x000fe20000000000 */
[----:B------:R-:W-:Y:S01]  /*a880*/  FADD R150, R14, R77 ;  /* 0x0000004d0e967221 */ /* 0x000fe20000000000 */
[----:B------:R-:W-:Y:S01]  /*a890*/  FMUL R140, R140, UR29 ;  /* 0x0000001d8c8c7c20 */ /* 0x000fe20008400000 */
[----:B------:R3:W4:Y:S01]  /*a8a0*/  MUFU.EX2 R31, R30 ;  /* 0x0000001e001f7308 */ /* 0x0007220000000800 */
[----:B--2---:R-:W-:Y:S01]  /*a8b0*/  @!P2 FMUL R112, R112, R112 ;  /* 0x000000707070a220 */ /* 0x004fe20000400000 */
[----:B------:R-:W-:-:S02]  /*a8c0*/  FSETP.GEU.AND P2, PT, R116, -126, PT ;  /* 0xc2fc00007400780b */ /* 0x000fc40003f4e000 */
[----:B------:R-:W-:Y:S01]  /*a8d0*/  @!P5 FMUL R35, R35, 0.5 ;  /* 0x3f0000002323d820 */ /* 0x000fe20000400000 */
[----:B------:R-:W-:-:S03]  /*a8e0*/  F2FP.BF16.F32.PACK_AB R36, R36, R37 ;  /* 0x000000252424723e */ /* 0x000fc600000010ff */
[----:B------:R-:W2:Y:S01]  /*a8f0*/  MUFU.EX2 R109, R109 ;  /* 0x0000006d006d7308 */ /* 0x000ea20000000800 */
[----:B-1----:R-:W-:Y:S01]  /*a900*/  @!P3 FMUL R34, R34, R34 ;  /* 0x000000222222b220 */ /* 0x002fe20000400000 */
[----:B------:R-:W-:Y:S01]  /*a910*/  FSETP.GEU.AND P3, PT, R43, -126, PT ;  /* 0xc2fc00002b00780b */ /* 0x000fe20003f6e000 */
[----:B---3--:R-:W-:Y:S01]  /*a920*/  FADD R30, -R6, R9 ;  /* 0x00000009061e7221 */ /* 0x008fe20000000100 */
[----:B------:R-:W-:-:S03]  /*a930*/  FADD R6, R41, R84 ;  /* 0x0000005429067221 */ /* 0x000fc60000000000 */
[----:B------:R-:W-:Y:S01]  /*a940*/  @!P2 FMUL R116, R116, 0.5 ;  /* 0x3f0000007474a820 */ /* 0x000fe20000400000 */
[----:B------:R-:W1:Y:S01]  /*a950*/  MUFU.EX2 R35, R35 ;  /* 0x0000002300237308 */ /* 0x000e620000000800 */
[----:B----4-:R-:W-:Y:S01]  /*a960*/  @!P6 FMUL R31, R31, R31 ;  /* 0x0000001f1f1fe220 */ /* 0x010fe20000400000 */
[----:B------:R-:W-:Y:S01]  /*a970*/  FSETP.GEU.AND P6, PT, R39, -126, PT ;  /* 0xc2fc00002700780b */ /* 0x000fe20003fce000 */
[----:B------:R-:W-:-:S04]  /*a980*/  FMUL R30, R30, UR29 ;  /* 0x0000001d1e1e7c20 */ /* 0x000fc80008400000 */
[----:B------:R-:W-:Y:S01]  /*a990*/  @!P3 FMUL R43, R43, 0.5 ;  /* 0x3f0000002b2bb820 */ /* 0x000fe20000400000 */
[----:B------:R-:W3:Y:S01]  /*a9a0*/  MUFU.EX2 R116, R116 ;  /* 0x0000007400747308 */ /* 0x000ee20000000800 */
[----:B--2---:R-:W-:Y:S01]  /*a9b0*/  @!P4 FMUL R109, R109, R109 ;  /* 0x0000006d6d6dc220 */ /* 0x004fe20000400000 */
[----:B------:R-:W-:-:S05]  /*a9c0*/  FSETP.GEU.AND P4, PT, R46, -126, PT ;  /* 0xc2fc00002e00780b */ /* 0x000fca0003f8e000 */
[----:B------:R-:W-:Y:S01]  /*a9d0*/  @!P6 FMUL R39, R39, 0.5 ;  /* 0x3f0000002727e820 */ /* 0x000fe20000400000 */
[----:B------:R2:W4:Y:S01]  /*a9e0*/  MUFU.EX2 R113, R43 ;  /* 0x0000002b00717308 */ /* 0x0005220000000800 */
[----:B-1----:R-:W-:Y:S01]  /*a9f0*/  @!P5 FMUL R35, R35, R35 ;  /* 0x000000232323d220 */ /* 0x002fe20000400000 */
[----:B------:R-:W-:-:S05]  /*aa00*/  FSETP.GEU.AND P5, PT, R47, -126, PT ;  /* 0xc2fc00002f00780b */ /* 0x000fca0003fae000 */
[----:B------:R-:W-:Y:S01]  /*aa10*/  @!P4 FMUL R46, R46, 0.5 ;  /* 0x3f0000002e2ec820 */ /* 0x000fe20000400000 */
[----:B------:R-:W1:Y:S01]  /*aa20*/  MUFU.EX2 R120, R39 ;  /* 0x0000002700787308 */ /* 0x000e620000000800 */
[--C-:B--2---:R-:W-:Y:S01]  /*aa30*/  FFMA R43, R54, UR29, -R133.reuse ;  /* 0x0000001d362b7c23 */ /* 0x104fe20008000885 */
[--C-:B------:R-:W-:Y:S01]  /*aa40*/  FFMA R54, R74, UR29, -R133.reuse ;  /* 0x0000001d4a367c23 */ /* 0x100fe20008000885 */
[----:B---3--:R-:W-:Y:S01]  /*aa50*/  @!P2 FMUL R116, R116, R116 ;  /* 0x000000747474a220 */ /* 0x008fe20000400000 */
[----:B------:R-:W-:Y:S01]  /*aa60*/  FSETP.GEU.AND P2, PT, R38, -126, PT ;  /* 0xc2fc00002600780b */ /* 0x000fe20003f4e000 */
[--C-:B------:R-:W-:Y:S01]  /*aa70*/  FFMA R74, R79, UR29, -R133.reuse ;  /* 0x0000001d4f4a7c23 */ /* 0x100fe20008000885 */
[----:B------:R-:W-:Y:S01]  /*aa80*/  FFMA R79, R114, UR29, -R133 ;  /* 0x0000001d724f7c23 */ /* 0x000fe20008000885 */
[----:B------:R-:W-:Y:S01]  /*aa90*/  @!P5 FMUL R47, R47, 0.5 ;  /* 0x3f0000002f2fd820 */ /* 0x000fe20000400000 */
[----:B------:R2:W3:Y:S01]  /*aaa0*/  MUFU.EX2 R39, R46 ;  /* 0x0000002e00277308 */ /* 0x0004e20000000800 */
[----:B----4-:R-:W-:Y:S01]  /*aab0*/  @!P3 FMUL R113, R113, R113 ;  /* 0x000000717171b220 */ /* 0x010fe20000400000 */
[----:B------:R-:W-:Y:S01]  /*aac0*/  FSETP.GEU.AND P3, PT, R43, -126, PT ;  /* 0xc2fc00002b00780b */ /* 0x000fe20003f6e000 */
[----:B------:R-:W-:Y:S01]  /*aad0*/  FADD R114, R45, R88 ;  /* 0x000000582d727221 */ /* 0x000fe20000000000 */
[----:B------:R-:W-:-:S04]  /*aae0*/  F2FP.BF16.F32.PACK_AB R88, R89, R88 ;  /* 0x000000585958723e */ /* 0x000fc800000010ff */
[----:B------:R4:W5:Y:S01]  /*aaf0*/  MUFU.EX2 R124, R47 ;  /* 0x0000002f007c7308 */ /* 0x0009620000000800 */
[----:B-1----:R-:W-:Y:S01]  /*ab00*/  @!P6 FMUL R120, R120, R120 ;  /* 0x000000787878e220 */ /* 0x002fe20000400000 */
[----:B------:R-:W-:Y:S01]  /*ab10*/  FSETP.GEU.AND P6, PT, R42, -126, PT ;  /* 0xc2fc00002a00780b */ /* 0x000fe20003fce000 */
[--C-:B--2---:R-:W-:Y:S01]  /*ab20*/  FFMA R46, R66, UR29, -R133.reuse ;  /* 0x0000001d422e7c23 */ /* 0x104fe20008000885 */
[----:B------:R-:W-:Y:S01]  /*ab30*/  @!P2 FMUL R38, R38, 0.5 ;  /* 0x3f0000002626a820 */ /* 0x000fe20000400000 */
[--C-:B------:R-:W-:Y:S01]  /*ab40*/  FFMA R66, R102, UR29, -R133.reuse ;  /* 0x0000001d66427c23 */ /* 0x100fe20008000885 */
[--C-:B------:R-:W-:Y:S01]  /*ab50*/  FFMA R102, R115, UR29, -R133.reuse ;  /* 0x0000001d73667c23 */ /* 0x100fe20008000885 */
[----:B------:R-:W-:Y:S01]  /*ab60*/  @!P3 FMUL R43, R43, 0.5 ;  /* 0x3f0000002b2bb820 */ /* 0x000fe20000400000 */
[--C-:B------:R-:W-:Y:S01]  /*ab70*/  FFMA R115, R151, UR29, -R133.reuse ;  /* 0x0000001d97737c23 */ /* 0x100fe20008000885 */
[--C-:B----4-:R-:W-:Y:S01]  /*ab80*/  FFMA R47, R58, UR29, -R133.reuse ;  /* 0x0000001d3a2f7c23 */ /* 0x110fe20008000885 */
[----:B---3--:R-:W-:Y:S01]  /*ab90*/  @!P4 FMUL R39, R39, R39 ;  /* 0x000000272727c220 */ /* 0x008fe20000400000 */
[----:B------:R-:W-:Y:S01]  /*aba0*/  FSETP.GEU.AND P4, PT, R55, -126, PT ;  /* 0xc2fc00003700780b */ /* 0x000fe20003f8e000 */
[----:B------:R-:W1:Y:S01]  /*abb0*/  MUFU.EX2 R38, R38 ;  /* 0x0000002600267308 */ /* 0x000e620000000800 */
[--C-:B------:R-:W-:Y:S01]  /*abc0*/  FFMA R58, R82, UR29, -R133.reuse ;  /* 0x0000001d523a7c23 */ /* 0x100fe20008000885 */
[----:B------:R-:W-:Y:S01]  /*abd0*/  FFMA R82, R110, UR29, -R133 ;  /* 0x0000001d6e527c23 */ /* 0x000fe20008000885 */
[----:B------:R-:W-:Y:S01]  /*abe0*/  @!P6 FMUL R42, R42, 0.5 ;  /* 0x3f0000002a2ae820 */ /* 0x000fe20000400000 */
[----:B------:R-:W-:Y:S01]  /*abf0*/  FADD R110, R15, R92 ;  /* 0x0000005c0f6e7221 */ /* 0x000fe20000000000 */
[----:B-----5:R-:W-:Y:S01]  /*ac00*/  @!P5 FMUL R124, R124, R124 ;  /* 0x0000007c7c7cd220 */ /* 0x020fe20000400000 */
[----:B------:R-:W-:-:S02]  /*ac10*/  FSETP.GEU.AND P5, PT, R47, -126, PT ;  /* 0xc2fc00002f00780b */ /* 0x000fc40003fae000 */
[----:B------:R-:W2:Y:S04]  /*ac20*/  MUFU.EX2 R43, R43 ;  /* 0x0000002b002b7308 */ /* 0x000ea80000000800 */
[----:B------:R-:W-:-:S04]  /*ac30*/  @!P4 FMUL R55, R55, 0.5 ;  /* 0x3f0000003737c820 */ /* 0x000fc80000400000 */
[----:B------:R-:W3:Y:S01]  /*ac40*/  MUFU.EX2 R42, R42 ;  /* 0x0000002a002a7308 */ /* 0x000ee20000000800 */
[----:B-1----:R-:W-:Y:S01]  /*ac50*/  @!P2 FMUL R38, R38, R38 ;  /* 0x000000262626a220 */ /* 0x002fe20000400000 */
[----:B------:R-:W-:Y:S01]  /*ac60*/  FSETP.GEU.AND P2, PT, R51, -126, PT ;  /* 0xc2fc00003300780b */ /* 0x000fe20003f4e000 */
[----:B------:R-:W-:-:S05]  /*ac70*/  @!P5 FMUL R47, R47, 0.5 ;  /* 0x3f0000002f2fd820 */ /* 0x000fca0000400000 */
[----:B------:R1:W4:Y:S01]  /*ac80*/  MUFU.EX2 R128, R55 ;  /* 0x0000003700807308 */ /* 0x0003220000000800 */
[----:B--2---:R-:W-:Y:S01]  /*ac90*/  @!P3 FMUL R43, R43, R43 ;  /* 0x0000002b2b2bb220 */ /* 0x004fe20000400000 */
[----:B------:R-:W-:-:S05]  /*aca0*/  FSETP.GEU.AND P3, PT, R63, -126, PT ;  /* 0xc2fc00003f00780b */ /* 0x000fca0003f6e000 */
[----:B------:R-:W-:Y:S01]  /*acb0*/  @!P2 FMUL R51, R51, 0.5 ;  /* 0x3f0000003333a820 */ /* 0x000fe20000400000 */
[----:B------:R-:W2:Y:S01]  /*acc0*/  MUFU.EX2 R47, R47 ;  /* 0x0000002f002f7308 */ /* 0x000ea20000000800 */
[----:B---3--:R-:W-:Y:S01]  /*acd0*/  @!P6 FMUL R42, R42, R42 ;  /* 0x0000002a2a2ae220 */ /* 0x008fe20000400000 */
[----:B------:R-:W-:Y:S01]  /*ace0*/  FSETP.GEU.AND P6, PT, R59, -126, PT ;  /* 0xc2fc00003b00780b */ /* 0x000fe20003fce000 */
[--C-:B-1----:R-:W-:Y:S01]  /*acf0*/  FFMA R55, R78, UR29, -R133.reuse ;  /* 0x0000001d4e377c23 */ /* 0x102fe20008000885 */
[--C-:B------:R-:W-:Y:S01]  /*ad00*/  FFMA R78, R126, UR29, -R133.reuse ;  /* 0x0000001d7e4e7c23 */ /* 0x100fe20008000885 */
[----:B------:R-:W-:Y:S01]  /*ad10*/  FFMA R126, R135, UR29, -R133 ;  /* 0x0000001d877e7c23 */ /* 0x000fe20008000885 */
[----:B------:R-:W-:Y:S01]  /*ad20*/  FADD R135, R24, R61 ;  /* 0x0000003d18877221 */ /* 0x000fe20000000000 */
[----:B------:R-:W-:Y:S01]  /*ad30*/  @!P3 FMUL R63, R63, 0.5 ;  /* 0x3f0000003f3fb820 */ /* 0x000fe20000400000 */
[----:B------:R1:W3:Y:S01]  /*ad40*/  MUFU.EX2 R117, R51 ;  /* 0x0000003300757308 */ /* 0x0002e20000000800 */
[----:B----4-:R-:W-:Y:S01]  /*ad50*/  @!P4 FMUL R128, R128, R128 ;  /* 0x000000808080c220 */ /* 0x010fe20000400000 */
[----:B------:R-:W-:Y:S01]  /*ad60*/  FSETP.GEU.AND P4, PT, R46, -126, PT ;  /* 0xc2fc00002e00780b */ /* 0x000fe20003f8e000 */
[----:B------:R-:W-:Y:S01]  /*ad70*/  FADD R135, R135, R114 ;  /* 0x0000007287877221 */ /* 0x000fe20000000000 */
[C---:B------:R-:W-:Y:S01]  /*ad80*/  FADD R114, R44.reuse, R89 ;  /* 0x000000592c727221 */ /* 0x040fe20000000000 */
[----:B------:R-:W-:-:S02]  /*ad90*/  F2FP.BF16.F32.PACK_AB R44, R44, R45 ;  /* 0x0000002d2c2c723e */ /* 0x000fc400000010ff */
[----:B------:R-:W-:Y:S01]  /*ada0*/  @!P6 FMUL R59, R59, 0.5 ;  /* 0x3f0000003b3be820 */ /* 0x000fe20000400000 */
[----:B------:R4:W5:Y:S01]  /*adb0*/  MUFU.EX2 R136, R63 ;  /* 0x0000003f00887308 */ /* 0x0009620000000800 */
[----:B--2---:R-:W-:Y:S01]  /*adc0*/  @!P5 FMUL R47, R47, R47 ;  /* 0x0000002f2f2fd220 */ /* 0x004fe20000400000 */
[----:B------:R-:W-:Y:S01]  /*add0*/  FSETP.GEU.AND P5, PT, R67, -126, PT ;  /* 0xc2fc00004300780b */ /* 0x000fe20003fae000 */
[--C-:B-1----:R-:W-:Y:S01]  /*ade0*/  FFMA R51, R62, UR29, -R133.reuse ;  /* 0x0000001d3e337c23 */ /* 0x102fe20008000885 */
[--C-:B------:R-:W-:Y:S01]  /*adf0*/  FFMA R62, R94, UR29, -R133.reuse ;  /* 0x0000001d5e3e7c23 */ /* 0x100fe20008000885 */
[--C-:B------:R-:W-:Y:S01]  /*ae00*/  FFMA R94, R99, UR29, -R133.reuse ;  /* 0x0000001d635e7c23 */ /* 0x100fe20008000885 */
[----:B------:R-:W-:Y:S01]  /*ae10*/  FADD R99, R49, R100 ;  /* 0x0000006431637221 */ /* 0x000fe20000000000 */
[----:B------:R-:W-:Y:S01]  /*ae20*/  @!P4 FMUL R46, R46, 0.5 ;  /* 0x3f0000002e2ec820 */ /* 0x000fe20000400000 */
[----:B------:R1:W2:Y:S01]  /*ae30*/  MUFU.EX2 R132, R59 ;  /* 0x0000003b00847308 */ /* 0x0002a20000000800 */
[--C-:B----4-:R-:W-:Y:S01]  /*ae40*/  FFMA R63, R90, UR29, -R133.reuse ;  /* 0x0000001d5a3f7c23 */ /* 0x110fe20008000885 */
[----:B---3--:R-:W-:Y:S01]  /*ae50*/  @!P2 FMUL R117, R117, R117 ;  /* 0x000000757575a220 */ /* 0x008fe20000400000 */
[----:B------:R-:W-:Y:S01]  /*ae60*/  FSETP.GEU.AND P2, PT, R51, -126, PT ;  /* 0xc2fc00003300780b */ /* 0x000fe20003f4e000 */
[--C-:B------:R-:W-:Y:S01]  /*ae70*/  FFMA R90, R91, UR29, -R133.reuse ;  /* 0x0000001d5b5a7c23 */ /* 0x100fe20008000885 */
[----:B------:R-:W-:Y:S01]  /*ae80*/  FFMA R91, R103, UR29, -R133 ;  /* 0x0000001d675b7c23 */ /* 0x000fe20008000885 */
[----:B------:R-:W-:Y:S01]  /*ae90*/  FADD R103, R48, R97 ;  /* 0x0000006130677221 */ /* 0x000fe20000000000 */
[----:B------:R-:W-:Y:S01]  /*aea0*/  @!P5 FMUL R67, R67, 0.5 ;  /* 0x3f0000004343d820 */ /* 0x000fe20000400000 */
[----:B------:R-:W3:Y:S01]  /*aeb0*/  MUFU.EX2 R46, R46 ;  /* 0x0000002e002e7308 */ /* 0x000ee20000000800 */
[----:B-----5:R-:W-:Y:S01]  /*aec0*/  @!P3 FMUL R136, R136, R136 ;  /* 0x000000888888b220 */ /* 0x020fe20000400000 */
[----:B------:R-:W-:Y:S01]  /*aed0*/  FSETP.GEU.AND P3, PT, R54, -126, PT ;  /* 0xc2fc00003600780b */ /* 0x000fe20003f6e000 */
[--C-:B-1----:R-:W-:Y:S01]  /*aee0*/  FFMA R59, R86, UR29, -R133.reuse ;  /* 0x0000001d563b7c23 */ /* 0x102fe20008000885 */
[--C-:B------:R-:W-:Y:S01]  /*aef0*/  FFMA R86, R87, UR29, -R133.reuse ;  /* 0x0000001d57567c23 */ /* 0x100fe20008000885 */
[--C-:B------:R-:W-:Y:S01]  /*af00*/  FFMA R87, R95, UR29, -R133.reuse ;  /* 0x0000001d5f577c23 */ /* 0x100fe20008000885 */
[--C-:B------:R-:W-:Y:S01]  /*af10*/  FFMA R95, R111, UR29, -R133.reuse ;  /* 0x0000001d6f5f7c23 */ /* 0x100fe20008000885 */
[----:B------:R-:W-:Y:S01]  /*af20*/  FFMA R111, R134, UR29, -R133 ;  /* 0x0000001d866f7c23 */ /* 0x000fe20008000885 */
[----:B------:R1:W4:Y:S01]  /*af30*/  MUFU.EX2 R121, R67 ;  /* 0x0000004300797308 */ /* 0x0003220000000800 */
[----:B--2---:R-:W-:Y:S01]  /*af40*/  @!P6 FMUL R132, R132, R132 ;  /* 0x000000848484e220 */ /* 0x004fe20000400000 */
[----:B------:R-:W-:Y:S01]  /*af50*/  FSETP.GEU.AND P6, PT, R50, -126, PT ;  /* 0xc2fc00003200780b */ /* 0x000fe20003fce000 */
[----:B------:R-:W-:Y:S01]  /*af60*/  @!P2 FMUL R51, R51, 0.5 ;  /* 0x3f0000003333a820 */ /* 0x000fe20000400000 */
[----:B------:R-:W-:Y:S01]  /*af70*/  FADD R134, R32, R23 ;  /* 0x0000001720867221 */ /* 0x000fe20000000000 */
[----:B------:R-:W-:Y:S01]  /*af80*/  FADD R137, R137, R114 ;  /* 0x0000007289897221 */ /* 0x000fe20000000000 */
[----:B------:R-:W-:Y:S01]  /*af90*/  FADD R114, R193, R96 ;  /* 0x00000060c1727221 */ /* 0x000fe20000000000 */
[----:B------:R-:W-:Y:S01]  /*afa0*/  @!P3 FMUL R54, R54, 0.5 ;  /* 0x3f0000003636b820 */ /* 0x000fe20000400000 */
[----:B------:R-:W-:Y:S01]  /*afb0*/  FADD R134, R134, R103 ;  /* 0x0000006786867221 */ /* 0x000fe20000000000 */
[----:B---3--:R-:W-:Y:S01]  /*afc0*/  @!P4 FMUL R46, R46, R46 ;  /* 0x0000002e2e2ec220 */ /* 0x008fe20000400000 */
[----:B------:R-:W-:Y:S01]  /*afd0*/  FSETP.GEU.AND P4, PT, R75, -126, PT ;  /* 0xc2fc00004b00780b */ /* 0x000fe20003f8e000 */
[--C-:B-1----:R-:W-:Y:S01]  /*afe0*/  FFMA R67, R98, UR29, -R133.reuse ;  /* 0x0000001d62437c23 */ /* 0x102fe20008000885 */
[----:B------:R-:W1:Y:S01]  /*aff0*/  MUFU.EX2 R51, R51 ;  /* 0x0000003300337308 */ /* 0x000e620000000800 */
[--C-:B------:R-:W-:Y:S01]  /*b000*/  FFMA R98, R107, UR29, -R133.reuse ;  /* 0x0000001d6b627c23 */ /* 0x100fe20008000885 */
[----:B------:R-:W-:Y:S01]  /*b010*/  FFMA R107, R138, UR29, -R133 ;  /* 0x0000001d8a6b7c23 */ /* 0x000fe20008000885 */
[----:B------:R-:W-:Y:S01]  /*b020*/  @!P6 FMUL R50, R50, 0.5 ;  /* 0x3f0000003232e820 */ /* 0x000fe20000400000 */
[----:B------:R-:W-:Y:S01]  /*b030*/  FADD R138, R194, R69 ;  /* 0x00000045c28a7221 */ /* 0x000fe20000000000 */
[----:B----4-:R-:W-:Y:S01]  /*b040*/  @!P5 FMUL R121, R121, R121 ;  /* 0x000000797979d220 */ /* 0x010fe20000400000 */
[----:B------:R-:W-:Y:S01]  /*b050*/  FSETP.GEU.AND P5, PT, R55, -126, PT ;  /* 0xc2fc00003700780b */ /* 0x000fe20003fae000 */
[----:B------:R-:W-:Y:S01]  /*b060*/  FADD R103, R76, R101 ;  /* 0x000000654c677221 */ /* 0x000fe20000000000 */
[----:B------:R-:W2:Y:S01]  /*b070*/  MUFU.EX2 R54, R54 ;  /* 0x0000003600367308 */ /* 0x000ea20000000800 */
[----:B------:R-:W-:-:S02]  /*b080*/  F2FP.BF16.F32.PACK_AB R48, R48, R49 ;  /* 0x000000313030723e */ /* 0x000fc400000010ff */
[----:B------:R-:W-:Y:S01]  /*b090*/  @!P4 FMUL R75, R75, 0.5 ;  /* 0x3f0000004b4bc820 */ /* 0x000fe20000400000 */
[----:B------:R-:W-:Y:S01]  /*b0a0*/  FADD R138, R138, R103 ;  /* 0x000000678a8a7221 */ /* 0x000fe20000000000 */
[----:B------:R-:W-:Y:S01]  /*b0b0*/  FADD R103, R17, R104 ;  /* 0x0000006811677221 */ /* 0x000fe20000000000 */
[----:B------:R-:W-:Y:S02]  /*b0c0*/  F2FP.BF16.F32.PACK_AB R32, R32, R33 ;  /* 0x000000212020723e */ /* 0x000fe400000010ff */
[----:B------:R-:W3:Y:S01]  /*b0d0*/  MUFU.EX2 R50, R50 ;  /* 0x0000003200327308 */ /* 0x000ee20000000800 */
[----:B-1----:R-:W-:Y:S01]  /*b0e0*/  @!P2 FMUL R51, R51, R51 ;  /* 0x000000333333a220 */ /* 0x002fe20000400000 */
[----:B------:R-:W-:Y:S01]  /*b0f0*/  FSETP.GEU.AND P2, PT, R71, -126, PT ;  /* 0xc2fc00004700780b */ /* 0x000fe20003f4e000 */
[----:B------:R-:W-:Y:S01]  /*b100*/  @!P5 FMUL R55, R55, 0.5 ;  /* 0x3f0000003737d820 */ /* 0x000fe20000400000 */
[----:B------:R-:W-:Y:S01]  /*b110*/  FADD R142, R142, R103 ;  /* 0x000000678e8e7221 */ /* 0x000fe20000000000 */
[----:B------:R-:W-:Y:S01]  /*b120*/  FADD R103, R53, R108 ;  /* 0x0000006c35677221 */ /* 0x000fe20000000000 */
[----:B------:R-:W-:-:S02]  /*b130*/  F2FP.BF16.F32.PACK_AB R37, R117, R42 ;  /* 0x0000002a7525723e */ /* 0x000fc400000010ff */
[----:B------:R1:W4:Y:S01]  /*b140*/  MUFU.EX2 R129, R75 ;  /* 0x0000004b00817308 */ /* 0x0003220000000800 */
[----:B--2---:R-:W-:Y:S01]  /*b150*/  @!P3 FMUL R54, R54, R54 ;  /* 0x000000363636b220 */ /* 0x004fe20000400000 */
[----:B------:R-:W-:Y:S01]  /*b160*/  FSETP.GEU.AND P3, PT, R83, -126, PT ;  /* 0xc2fc00005300780b */ /* 0x000fe20003f6e000 */
[----:B------:R-:W-:Y:S01]  /*b170*/  FADD R144, R144, R103 ;  /* 0x0000006790907221 */ /* 0x000fe20000000000 */
[----:B------:R-:W-:Y:S02]  /*b180*/  F2FP.BF16.F32.PACK_AB R45, R121, R46 ;  /* 0x0000002e792d723e */ /* 0x000fe400000010ff */
[----:B------:R-:W-:Y:S01]  /*b190*/  F2FP.BF16.F32.PACK_AB R24, R199, R24 ;  /* 0x00000018c718723e */ /* 0x000fe200000010ff */
        /* <DEDUP_REMOVED lines=13> */
[----:B------:R-:W-:-:S02]  /*b270*/  F2FP.BF16.F32.PACK_AB R108, R11, R108 ;  /* 0x0000006c0b6c723e */ /* 0x000fc400000010ff */
[----:B------:R-:W-:Y:S01]  /*b280*/  F2FP.BF16.F32.PACK_AB R49, R129, R54 ;  /* 0x000000368131723e */ /* 0x000fe200000010ff */
[----:B------:R-:W-:Y:S01]  /*b290*/  @!P6 FMUL R74, R74, 0.5 ;  /* 0x3f0000004a4ae820 */ /* 0x000fe20000400000 */
[----:B------:R-:W4:Y:S01]  /*b2a0*/  MUFU.EX2 R83, R83 ;  /* 0x0000005300537308 */ /* 0x000f220000000800 */
[----:B--2---:R-:W-:Y:S01]  /*b2b0*/  @!P5 FMUL R55, R55, R55 ;  /* 0x000000373737d220 */ /* 0x004fe20000400000 */
[----:B------:R-:W-:Y:S01]  /*b2c0*/  FSETP.GEU.AND P5, PT, R86, -126, PT ;  /* 0xc2fc00005600780b */ /* 0x000fe20003fae000 */
[----:B-1----:R-:W-:Y:S01]  /*b2d0*/  FFMA R71, R123, UR29, -R133 ;  /* 0x0000001d7b477c23 */ /* 0x002fe20008000885 */
[----:B------:R-:W-:Y:S01]  /*b2e0*/  FADD R123, R28, R57 ;  /* 0x000000391c7b7221 */ /* 0x000fe20000000000 */
[----:B------:R-:W-:Y:S01]  /*b2f0*/  FADD R133, R196, R19 ;  /* 0x00000013c4857221 */ /* 0x000fe20000000000 */
[----:B------:R-:W-:Y:S01]  /*b300*/  F2FP.BF16.F32.PACK_AB R28, R29, R28 ;  /* 0x0000001c1d1c723e */ /* 0x000fe200000010ff */
[----:B------:R-:W-:Y:S01]  /*b310*/  @!P4 FMUL R59, R59, 0.5 ;  /* 0x3f0000003b3bc820 */ /* 0x000fe20000400000 */
[----:B------:R-:W1:Y:S01]  /*b320*/  MUFU.EX2 R74, R74 ;  /* 0x0000004a004a7308 */ /* 0x000e620000000800 */
[----:B---3--:R-:W-:Y:S01]  /*b330*/  @!P2 FMUL R125, R125, R125 ;  /* 0x0000007d7d7da220 */ /* 0x008fe20000400000 */
[----:B------:R-:W-:Y:S01]  /*b340*/  FSETP.GEU.AND P2, PT, R58, -126, PT ;  /* 0xc2fc00003a00780b */ /* 0x000fe20003f4e000 */
[----:B------:R-:W-:Y:S01]  /*b350*/  FADD R123, R123, R6 ;  /* 0x000000067b7b7221 */ /* 0x000fe20000000000 */
[C---:B------:R-:W-:Y:S01]  /*b360*/  FADD R6, R40.reuse, R81 ;  /* 0x0000005128067221 */ /* 0x040fe20000000000 */
[----:B------:R-:W-:Y:S01]  /*b370*/  FADD R133, R133, R110 ;  /* 0x0000006e85857221 */ /* 0x000fe20000000000 */
[----:B------:R-:W-:Y:S01]  /*b380*/  F2FP.BF16.F32.PACK_AB R40, R40, R41 ;  /* 0x000000292828723e */ /* 0x000fe200000010ff */
[----:B------:R-:W-:Y:S01]  /*b390*/  @!P5 FMUL R86, R86, 0.5 ;  /* 0x3f0000005656d820 */ /* 0x000fe20000400000 */
[----:B------:R-:W2:Y:S01]  /*b3a0*/  MUFU.EX2 R59, R59 ;  /* 0x0000003b003b7308 */ /* 0x000ea20000000800 */
[----:B----4-:R-:W-:Y:S01]  /*b3b0*/  @!P3 FMUL R83, R83, R83 ;  /* 0x000000535353b220 */ /* 0x010fe20000400000 */
[----:B------:R-:W-:Y:S01]  /*b3c0*/  FSETP.GEU.AND P3, PT, R62, -126, PT ;  /* 0xc2fc00003e00780b */ /* 0x000fe20003f6e000 */
[----:B------:R-:W-:Y:S01]  /*b3d0*/  FADD R133, R133, R142 ;  /* 0x0000008e85857221 */ /* 0x000fe20000000000 */
[----:B------:R-:W-:-:S03]  /*b3e0*/  F2FP.BF16.F32.PACK_AB R41, R132, R47 ;  /* 0x0000002f8429723e */ /* 0x000fc600000010ff */
        /* <DEDUP_REMOVED lines=43> */
[----:B------:R-:W-:-:S04]  /*b6a0*/  FSETP.GEU.AND P6, PT, R82, -126, PT ;  /* 0xc2fc00005200780b */ /* 0x000fc80003fce000 */
[----:B------:R-:W-:Y:S01]  /*b6b0*/  F2FP.BF16.F32.PACK_AB R61, R94, R67 ;  /* 0x000000435e3d723e */ /* 0x000fe200000010ff */
[----:B------:R-:W-:Y:S01]  /*b6c0*/  @!P3 FMUL R79, R79, 0.5 ;  /* 0x3f0000004f4fb820 */ /* 0x000fe20000400000 */
[----:B------:R-:W2:Y:S01]  /*b6d0*/  MUFU.EX2 R66, R66 ;  /* 0x0000004200427308 */ /* 0x000ea20000000800 */
[----:B---3--:R-:W-:Y:S01]  /*b6e0*/  @!P4 FMUL R75, R75, R75 ;  /* 0x0000004b4b4bc220 */ /* 0x008fe20000400000 */
[----:B------:R-:W-:-:S03]  /*b6f0*/  FSETP.GEU.AND P4, PT, R102, -126, PT ;  /* 0xc2fc00006600780b */ /* 0x000fc60003f8e000 */
[----:B------:R-:W-:Y:S02]  /*b700*/  FADD R198, R38, R75 ;  /* 0x0000004b26c67221 */ /* 0x000fe40000000000 */
        /* <DEDUP_REMOVED lines=11> */
[----:B------:R-:W-:-:S03]  /*b7c0*/  FSETP.GEU.AND P3, PT, R78, -126, PT ;  /* 0xc2fc00004e00780b */ /* 0x000fc60003f6e000 */
[----:B------:R-:W-:Y:S01]  /*b7d0*/  FADD R201, R42, R79 ;  /* 0x0000004f2ac97221 */ /* 0x000fe20000000000 */
[----:B------:R-:W-:Y:S01]  /*b7e0*/  F2FP.BF16.F32.PACK_AB R42, R15, R192 ;  /* 0x000000c00f2a723e */ /* 0x000fe200000010ff */
[----:B------:R-:W-:Y:S01]  /*b7f0*/  @!P2 FMUL R95, R95, 0.5 ;  /* 0x3f0000005f5fa820 */ /* 0x000fe20000400000 */
[----:B------:R-:W3:Y:S01]  /*b800*/  MUFU.EX2 R70, R70 ;  /* 0x0000004600467308 */ /* 0x000ee20000000800 */
[----:B-1----:R-:W-:Y:S01]  /*b810*/  @!P6 FMUL R82, R82, R82 ;  /* 0x000000525252e220 */ /* 0x002fe20000400000 */
[----:B------:R-:W-:-:S05]  /*b820*/  FSETP.GEU.AND P6, PT, R71, -126, PT ;  /* 0xc2fc00004700780b */ /* 0x000fca0003fce000 */
[----:B------:R-:W-:Y:S01]  /*b830*/  @!P3 FMUL R78, R78, 0.5 ;  /* 0x3f0000004e4eb820 */ /* 0x000fe20000400000 */
[----:B------:R-:W1:Y:S01]  /*b840*/  MUFU.EX2 R95, R95 ;  /* 0x0000005f005f7308 */ /* 0x000e620000000800 */
[----:B--2---:R-:W-:Y:S01]  /*b850*/  @!P4 FMUL R102, R102, R102 ;  /* 0x000000666666c220 */ /* 0x004fe20000400000 */
[----:B------:R-:W-:-:S03]  /*b860*/  FSETP.GEU.AND P4, PT, R127, -126, PT ;  /* 0xc2fc00007f00780b */ /* 0x000fc60003f8e000 */
[----:B------:R-:W-:Y:S02]  /*b870*/  FADD R205, R117, R102 ;  /* 0x0000006675cd7221 */ /* 0x000fe40000000000 */
        /* <DEDUP_REMOVED lines=11> */
[----:B------:R1:W4:Y:S01]  /*b930*/  MUFU.EX2 R9, R127 ;  /* 0x0000007f00097308 */ /* 0x0003220000000800 */
[----:B--2---:R-:W-:Y:S01]  /*b940*/  @!P3 FMUL R78, R78, R78 ;  /* 0x0000004e4e4eb220 */ /* 0x004fe20000400000 */
[----:B------:R-:W-:-:S03]  /*b950*/  FSETP.GEU.AND P3, PT, R111, -126, PT ;  /* 0xc2fc00006f00780b */ /* 0x000fc60003f6e000 */
[----:B------:R-:W-:Y:S02]  /*b960*/  FADD R204, R51, R78 ;  /* 0x0000004e33cc7221 */ /* 0x000fe40000000000 */
[----:B------:R-:W-:Y:S01]  /*b970*/  @!P2 FMUL R106, R106, 0.5 ;  /* 0x3f0000006a6aa820 */ /* 0x000fe20000400000 */
[----:B------:R2:W5:Y:S01]  /*b980*/  MUFU.EX2 R7, R130 ;  /* 0x0000008200077308 */ /* 0x0005620000000800 */
[----:B---3--:R-:W-:Y:S01]  /*b990*/  @!P6 FMUL R71, R71, R71 ;  /* 0x000000474747e220 */ /* 0x008fe20000400000 */
[----:B------:R-:W-:Y:S01]  /*b9a0*/  FSETP.GEU.AND P6, PT, R118, -126, PT ;  /* 0xc2fc00007600780b */ /* 0x000fe20003fce000 */
[----:B-1----:R-:W-:Y:S01]  /*b9b0*/  FADD R127, R29, R56 ;  /* 0x000000381d7f7221 */ /* 0x002fe20000000000 */
[----:B------:R-:W-:Y:S01]  /*b9c0*/  F2FP.BF16.F32.PACK_AB R29, R27, R26 ;  /* 0x0000001a1b1d723e */ /* 0x000fe200000010ff */
[----:B------:R-:W-:Y:S01]  /*b9d0*/  FADD R202, R132, R71 ;  /* 0x0000004784ca7221 */ /* 0x000fe20000000000 */
[----:B------:R-:W-:Y:S01]  /*b9e0*/  F2FP.BF16.F32.PACK_AB R56, R56, R57 ;  /* 0x000000393838723e */ /* 0x000fe200000010ff */
[----:B------:R-:W-:Y:S01]  /*b9f0*/  @!P3 FMUL R111, R111, 0.5 ;  /* 0x3f0000006f6fb820 */ /* 0x000fe20000400000 */
[----:B------:R-:W-:Y:S01]  /*ba00*/  FADD R127, R127, R6 ;  /* 0x000000067f7f7221 */ /* 0x000fe20000000000 */
[----:B----4-:R-:W-:Y:S01]  /*ba10*/  @!P4 FMUL R9, R9, R9 ;  /* 0x000000090909c220 */ /* 0x010fe20000400000 */
[----:B------:R-:W-:Y:S01]  /*ba20*/  FSETP.GEU.AND P4, PT, R107, -126, PT ;  /* 0xc2fc00006b00780b */ /* 0x000fe20003f8e000 */
[----:B------:R-:W-:Y:S01]  /*ba30*/  FADD R6, R192, R85 ;  /* 0x00000055c0067221 */ /* 0x000fe20000000000 */
[----:B--2---:R-:W-:Y:S01]  /*ba40*/  FADD R130, R33, R64 ;  /* 0x0000004021827221 */ /* 0x004fe20000000000 */
[----:B------:R-:W1:Y:S01]  /*ba50*/  MUFU.EX2 R111, R111 ;  /* 0x0000006f006f7308 */ /* 0x000e620000000800 */
[----:B------:R-:W-:Y:S01]  /*ba60*/  FADD R206, R136, R9 ;  /* 0x0000000988ce7221 */ /* 0x000fe20000000000 */
[----:B------:R-:W-:Y:S01]  /*ba70*/  @!P6 FMUL R118, R118, 0.5 ;  /* 0x3f0000007676e820 */ /* 0x000fe20000400000 */
[----:B------:R-:W-:Y:S01]  /*ba80*/  FADD R130, R130, R99 ;  /* 0x0000006382827221 */ /* 0x000fe20000000000 */
[----:B-----5:R-:W-:Y:S01]  /*ba90*/  @!P5 FMUL R7, R7, R7 ;  /* 0x000000070707d220 */ /* 0x020fe20000400000 */
[----:B------:R-:W-:Y:S01]  /*baa0*/  FSETP.GEU.AND P5, PT, R139, -126, PT ;  /* 0xc2fc00008b00780b */ /* 0x000fe20003fae000 */
[----:B------:R-:W-:Y:S01]  /*bab0*/  FADD R131, R131, R6 ;  /* 0x0000000683837221 */ /* 0x000fe20000000000 */
[----:B------:R-:W-:Y:S01]  /*bac0*/  FADD R130, R123, R130 ;  /* 0x000000827b827221 */ /* 0x000fe20000000000 */
[----:B------:R-:W2:Y:S01]  /*bad0*/  MUFU.EX2 R118, R118 ;  /* 0x0000007600767308 */ /* 0x000ea20000000800 */
[----:B------:R-:W-:Y:S01]  /*bae0*/  FADD R127, R127, R134 ;  /* 0x000000867f7f7221 */ /* 0x000fe20000000000 */
[----:B------:R-:W-:Y:S01]  /*baf0*/  @!P4 FMUL R107, R107, 0.5 ;  /* 0x3f0000006b6bc820 */ /* 0x000fe20000400000 */
[----:B------:R-:W-:Y:S01]  /*bb00*/  FADD R131, R131, R138 ;  /* 0x0000008a83837221 */ /* 0x000fe20000000000 */
[----:B------:R-:W-:Y:S01]  /*bb10*/  FADD R130, R130, R135 ;  /* 0x0000008782827221 */ /* 0x000fe20000000000 */
[----:B------:R-:W-:-:S02]  /*bb20*/  F2FP.BF16.F32.PACK_AB R57, R90, R63 ;  /* 0x0000003f5a39723e */ /* 0x000fc400000010ff */
[----:B------:R-:W-:Y:S01]  /*bb30*/  F2FP.BF16.F32.PACK_AB R33, R113, R38 ;  /* 0x000000267121723e */ /* 0x000fe200000010ff */
[----:B------:R3:W4:Y:S01]  /*bb40*/  MUFU.EX2 R99, R107 ;  /* 0x0000006b00637308 */ /* 0x0007220000000800 */
[----:B-1----:R-:W-:Y:S01]  /*bb50*/  @!P3 FMUL R111, R111, R111 ;  /* 0x0000006f6f6fb220 */ /* 0x002fe20000400000 */
[----:B------:R-:W-:Y:S01]  /*bb60*/  @!P5 FMUL R139, R139, 0.5 ;  /* 0x3f0000008b8bd820 */ /* 0x000fe20000400000 */
[----:B------:R-:W-:Y:S02]  /*bb70*/  FSETP.GEU.AND P3, PT, R143, -126, PT ;  /* 0xc2fc00008f00780b */ /* 0x000fe40003f6e000 */
[----:B------:R-:W-:-:S03]  /*bb80*/  F2FP.BF16.F32.PACK_AB R38, R14, R195 ;  /* 0x000000c30e26723e */ /* 0x000fc600000010ff */
[----:B------:R1:W5:Y:S01]  /*bb90*/  MUFU.EX2 R6, R139 ;  /* 0x0000008b00067308 */ /* 0x0003620000000800 */
[----:B--2---:R-:W-:Y:S01]  /*bba0*/  @!P6 FMUL R118, R118, R118 ;  /* 0x000000767676e220 */ /* 0x004fe20000400000 */
[----:B------:R-:W-:Y:S01]  /*bbb0*/  FSETP.GEU.AND P6, PT, R141, -126, PT ;  /* 0xc2fc00008d00780b */ /* 0x000fe20003fce000 */
[C---:B---3--:R-:W-:Y:S01]  /*bbc0*/  FADD R107, R52.reuse, R11 ;  /* 0x0000000b346b7221 */ /* 0x048fe20000000000 */
[----:B------:R-:W-:Y:S02]  /*bbd0*/  F2FP.BF16.F32.PACK_AB R52, R52, R53 ;  /* 0x000000353434723e */ /* 0x000fe400000010ff */
[----:B------:R-:W-:Y:S01]  /*bbe0*/  F2FP.BF16.F32.PACK_AB R53, R83, R58 ;  /* 0x0000003a5335723e */ /* 0x000fe200000010ff */
[----:B------:R-:W-:Y:S01]  /*bbf0*/  FADD R146, R146, R107 ;  /* 0x0000006b92927221 */ /* 0x000fe20000000000 */
[----:B------:R-:W-:Y:S01]  /*bc00*/  @!P3 FMUL R143, R143, 0.5 ;  /* 0x3f0000008f8fb820 */ /* 0x000fe20000400000 */
[----:B----4-:R-:W-:Y:S01]  /*bc10*/  @!P4 FMUL R99, R99, R99 ;  /* 0x000000636363c220 */ /* 0x010fe20000400000 */
[----:B------:R-:W-:Y:S01]  /*bc20*/  FSETP.GEU.AND P4, PT, R145, -126, PT ;  /* 0xc2fc00009100780b */ /* 0x000fe20003f8e000 */
[----:B-1----:R-:W-:Y:S01]  /*bc30*/  FADD R139, R197, R68 ;  /* 0x00000044c58b7221 */ /* 0x002fe20000000000 */
[----:B------:R1:W2:Y:S01]  /*bc40*/  MUFU.EX2 R103, R143 ;  /* 0x0000008f00677308 */ /* 0x0002a20000000800 */
[----:B------:R-:W-:Y:S01]  /*bc50*/  FADD R149, R54, R99 ;  /* 0x0000006336957221 */ /* 0x000fe20000000000 */
[----:B------:R-:W-:Y:S01]  /*bc60*/  FADD R146, R137, R146 ;  /* 0x0000009289927221 */ /* 0x000fe20000000000 */
[----:B------:R-:W-:Y:S01]  /*bc70*/  @!P6 FMUL R141, R141, 0.5 ;  /* 0x3f0000008d8de820 */ /* 0x000fe20000400000 */
[----:B------:R-:W-:Y:S01]  /*bc80*/  FADD R139, R139, R114 ;  /* 0x000000728b8b7221 */ /* 0x000fe20000000000 */
[----:B-----5:R-:W-:Y:S01]  /*bc90*/  @!P5 FMUL R6, R6, R6 ;  /* 0x000000060606d220 */ /* 0x020fe20000400000 */
[----:B------:R-:W-:Y:S01]  /*bca0*/  FSETP.GEU.AND P5, PT, R147, -126, PT ;  /* 0xc2fc00009300780b */ /* 0x000fe20003fae000 */
[----:B------:R-:W-:Y:S01]  /*bcb0*/  FADD R114, R16, R93 ;  /* 0x0000005d10727221 */ /* 0x000fe20000000000 */
[----:B------:R3:W4:Y:S01]  /*bcc0*/  MUFU.EX2 R110, R141 ;  /* 0x0000008d006e7308 */ /* 0x0007220000000800 */
[----:B-1----:R-:W-:Y:S01]  /*bcd0*/  FADD R143, R18, R105 ;  /* 0x00000069128f7221 */ /* 0x002fe20000000000 */
[----:B------:R-:W-:Y:S01]  /*bce0*/  FADD R198, R198, R149 ;  /* 0x00000095c6c67221 */ /* 0x000fe20000000000 */
[----:B------:R-:W-:Y:S01]  /*bcf0*/  @!P4 FMUL R145, R145, 0.5 ;  /* 0x3f0000009191c820 */ /* 0x000fe20000400000 */
[----:B------:R-:W-:Y:S01]  /*bd00*/  FADD R149, R116, R87 ;  /* 0x0000005774957221 */ /* 0x000fe20000000000 */
[----:B------:R-:W-:Y:S01]  /*bd10*/  FADD R150, R150, R143 ;  /* 0x0000008f96967221 */ /* 0x000fe20000000000 */
[----:B------:R-:W-:Y:S01]  /*bd20*/  FADD R143, R26, R63 ;  /* 0x0000003f1a8f7221 */ /* 0x000fe20000000000 */
[----:B------:R-:W-:Y:S01]  /*bd30*/  FADD R127, R127, R146 ;  /* 0x000000927f7f7221 */ /* 0x000fe20000000000 */
[----:B------:R1:W5:Y:S01]  /*bd40*/  MUFU.EX2 R107, R145 ;  /* 0x00000091006b7308 */ /* 0x0003620000000800 */
[----:B---3--:R-:W-:Y:S01]  /*bd50*/  FADD R141, R73, R112 ;  /* 0x00000070498d7221 */ /* 0x008fe20000000000 */
[----:B--2---:R-:W-:Y:S01]  /*bd60*/  @!P3 FMUL R103, R103, R103 ;  /* 0x000000676767b220 */ /* 0x004fe20000400000 */
[----:B------:R-:W-:Y:S01]  /*bd70*/  @!P5 FMUL R147, R147, 0.5 ;  /* 0x3f0000009393d820 */ /* 0x000fe20000400000 */
[----:B------:R-:W-:Y:S01]  /*bd80*/  FSETP.GEU.AND P3, PT, R126, -126, PT ;  /* 0xc2fc00007e00780b */ /* 0x000fe20003f6e000 */
[----:B------:R-:W-:Y:S01]  /*bd90*/  FADD R148, R148, R141 ;  /* 0x0000008d94947221 */ /* 0x000fe20000000000 */
[----:B------:R-:W-:Y:S01]  /*bda0*/  FADD R141, R12, R21 ;  /* 0x000000150c8d7221 */ /* 0x000fe20000000000 */
[----:B------:R-:W-:Y:S01]  /*bdb0*/  FADD R143, R143, R200 ;  /* 0x000000c88f8f7221 */ /* 0x000fe20000000000 */
[----:B------:R-:W2:Y:S01]  /*bdc0*/  MUFU.EX2 R106, R106 ;  /* 0x0000006a006a7308 */ /* 0x000ea20000000800 */
[----:B----4-:R-:W-:Y:S01]  /*bdd0*/  @!P6 FMUL R110, R110, R110 ;  /* 0x0000006e6e6ee220 */ /* 0x010fe20000400000 */
[----:B------:R-:W-:Y:S01]  /*bde0*/  FADD R141, R141, R114 ;  /* 0x000000728d8d7221 */ /* 0x000fe20000000000 */
[----:B------:R-:W-:Y:S01]  /*bdf0*/  FSETP.GEU.AND P6, PT, R119, -126, PT ;  /* 0xc2fc00007700780b */ /* 0x000fe20003fce000 */
[----:B-1----:R-:W-:Y:S01]  /*be00*/  FADD R145, R27, R90 ;  /* 0x0000005a1b917221 */ /* 0x002fe20000000000 */
[----:B------:R-:W-:Y:S01]  /*be10*/  FADD R200, R113, R98 ;  /* 0x0000006271c87221 */ /* 0x000fe20000000000 */
[----:B------:R-:W-:Y:S01]  /*be20*/  FADD R151, R55, R110 ;  /* 0x0000006e37977221 */ /* 0x000fe20000000000 */
[----:B------:R-:W-:Y:S01]  /*be30*/  FADD R149, R149, R206 ;  /* 0x000000ce95957221 */ /* 0x000fe20000000000 */
[----:B------:R1:W3:Y:S01]  /*be40*/  MUFU.EX2 R114, R147 ;  /* 0x0000009300727308 */ /* 0x0002e20000000800 */
[----:B-----5:R-:W-:Y:S01]  /*be50*/  @!P4 FMUL R107, R107, R107 ;  /* 0x0000006b6b6bc220 */ /* 0x020fe20000400000 */
[----:B------:R-:W-:Y:S01]  /*be60*/  FSETP.GEU.AND P4, PT, R122, -126, PT ;  /* 0xc2fc00007a00780b */ /* 0x000fe20003f8e000 */
[----:B------:R-:W-:Y:S01]  /*be70*/  @!P3 FMUL R126, R126, 0.5 ;  /* 0x3f0000007e7eb820 */ /* 0x000fe20000400000 */
[----:B------:R-:W-:Y:S01]  /*be80*/  FADD R145, R145, R202 ;  /* 0x000000ca91917221 */ /* 0x000fe20000000000 */
[----:B------:R-:W-:Y:S01]  /*be90*/  FADD R202, R39, R82 ;  /* 0x0000005227ca7221 */ /* 0x000fe20000000000 */
[----:B------:R-:W-:Y:S01]  /*bea0*/  FADD R203, R74, R103 ;  /* 0x000000674acb7221 */ /* 0x000fe20000000000 */
[----:B------:R-:W-:Y:S01]  /*beb0*/  FADD R206, R46, R7 ;  /* 0x000000072ece7221 */ /* 0x000fe20000000000 */
[----:B------:R-:W-:Y:S01]  /*bec0*/  @!P6 FMUL R119, R119, 0.5 ;  /* 0x3f0000007777e820 */ /* 0x000fe20000400000 */
[----:B------:R-:W4:Y:S01]  /*bed0*/  MUFU.EX2 R126, R126 ;  /* 0x0000007e007e7308 */ /* 0x000f220000000800 */
[----:B-1----:R-:W-:Y:S01]  /*bee0*/  FADD R147, R129, R6 ;  /* 0x0000000681937221 */ /* 0x002fe20000000000 */
[----:B--2---:R-:W-:Y:S01]  /*bef0*/  @!P2 FMUL R106, R106, R106 ;  /* 0x0000006a6a6aa220 */ /* 0x004fe20000400000 */
[----:B------:R-:W-:Y:S01]  /*bf00*/  FSETP.GEU.AND P2, PT, R30, -126, PT ;  /* 0xc2fc00001e00780b */ /* 0x000fe20003f4e000 */
[----:B------:R-:W-:Y:S01]  /*bf10*/  FADD R202, R202, R151 ;  /* 0x00000097caca7221 */ /* 0x000fe20000000000 */
[----:B------:R-:W-:Y:S01]  /*bf20*/  FADD R200, R200, R147 ;  /* 0x00000093c8c87221 */ /* 0x000fe20000000000 */
[----:B------:R-:W-:Y:S01]  /*bf30*/  @!P4 FMUL R122, R122, 0.5 ;  /* 0x3f0000007a7ac820 */ /* 0x000fe20000400000 */
[----:B------:R-:W-:Y:S01]  /*bf40*/  FADD R147, R31, R62 ;  /* 0x0000003e1f937221 */ /* 0x000fe20000000000 */
[----:B---3--:R-:W-:Y:S01]  /*bf50*/  @!P5 FMUL R114, R114, R114 ;  /* 0x000000727272d220 */ /* 0x008fe20000400000 */
[----:B------:R-:W-:Y:S01]  /*bf60*/  FSETP.GEU.AND P5, PT, R115, -126, PT ;  /* 0xc2fc00007300780b */ /* 0x000fe20003fae000 */
[----:B------:R-:W1:Y:S01]  /*bf70*/  MUFU.EX2 R119, R119 ;  /* 0x0000007700777308 */ /* 0x000e620000000800 */
[----:B------:R-:W-:Y:S01]  /*bf80*/  FADD R147, R147, R204 ;  /* 0x000000cc93937221 */ /* 0x000fe20000000000 */
[----:B------:R-:W-:Y:S01]  /*bf90*/  FADD R204, R124, R95 ;  /* 0x0000005f7ccc7221 */ /* 0x000fe20000000000 */
[----:B------:R-:W-:Y:S01]  /*bfa0*/  FADD R151, R34, R67 ;  /* 0x0000004322977221 */ /* 0x000fe20000000000 */
[----:B------:R-:W-:Y:S01]  /*bfb0*/  FADD R208, R58, R107 ;  /* 0x0000006b3ad07221 */ /* 0x000fe20000000000 */
[----:B------:R-:W-:Y:S01]  /*bfc0*/  FADD R210, R83, R114 ;  /* 0x0000007253d27221 */ /* 0x000fe20000000000 */
[----:B------:R-:W-:Y:S01]  /*bfd0*/  FADD R204, R204, R203 ;  /* 0x000000cbcccc7221 */ /* 0x000fe20000000000 */
[----:B----4-:R-:W-:Y:S01]  /*bfe0*/  @!P3 FMUL R126, R126, R126 ;  /* 0x0000007e7e7eb220 */ /* 0x010fe20000400000 */
[----:B------:R-:W2:Y:S01]  /*bff0*/  MUFU.EX2 R122, R122 ;  /* 0x0000007a007a7308 */ /* 0x000ea20000000800 */
[----:B------:R-:W-:Y:S01]  /*c000*/  FSETP.GEU.AND P3, PT, R140, -126, PT ;  /* 0xc2fc00008c00780b */ /* 0x000fe20003f6e000 */
[----:B------:R-:W-:Y:S01]  /*c010*/  FADD R151, R151, R206 ;  /* 0x000000ce97977221 */ /* 0x000fe20000000000 */
[----:B------:R-:W-:Y:S01]  /*c020*/  FADD R212, R201, R208 ;  /* 0x000000d0c9d47221 */ /* 0x000fe20000000000 */
[----:B------:R-:W-:Y:S01]  /*c030*/  @!P5 FMUL R115, R115, 0.5 ;  /* 0x3f0000007373d820 */ /* 0x000fe20000400000 */
[----:B------:R-:W-:Y:S01]  /*c040*/  FADD R201, R109, R94 ;  /* 0x0000005e6dc97221 */ /* 0x000fe20000000000 */
[----:B------:R-:W-:Y:S01]  /*c050*/  FADD R206, R121, R118 ;  /* 0x0000007679ce7221 */ /* 0x000fe20000000000 */
[----:B------:R-:W-:Y:S01]  /*c060*/  FADD R203, R35, R66 ;  /* 0x0000004223cb7221 */ /* 0x000fe20000000000 */
[----:B------:R-:W-:Y:S01]  /*c070*/  FADD R208, R50, R111 ;  /* 0x0000006f32d07221 */ /* 0x000fe20000000000 */
[----:B-1----:R-:W-:Y:S01]  /*c080*/  @!P6 FMUL R119, R119, R119 ;  /* 0x000000777777e220 */ /* 0x002fe20000400000 */
[----:B------:R-:W1:Y:S01]  /*c090*/  MUFU.EX2 R115, R115 ;  /* 0x0000007300737308 */ /* 0x000e620000000800 */
[----:B------:R-:W-:Y:S01]  /*c0a0*/  FADD R207, R201, R206 ;  /* 0x000000cec9cf7221 */ /* 0x000fe20000000000 */
[----:B------:R-:W-:Y:S01]  /*c0b0*/  FADD R214, R205, R210 ;  /* 0x000000d2cdd67221 */ /* 0x000fe20000000000 */
[----:B------:R-:W-:Y:S01]  /*c0c0*/  FADD R209, R203, R208 ;  /* 0x000000d0cbd17221 */ /* 0x000fe20000000000 */
[----:B------:R-:W-:Y:S01]  /*c0d0*/  @!P3 FMUL R140, R140, 0.5 ;  /* 0x3f0000008c8cb820 */ /* 0x000fe20000400000 */
[----:B------:R-:W-:Y:S01]  /*c0e0*/  @!P2 FMUL R30, R30, 0.5 ;  /* 0x3f0000001e1ea820 */ /* 0x000fe20000400000 */
[----:B------:R-:W-:Y:S01]  /*c0f0*/  FADD R203, R43, R106 ;  /* 0x0000006a2bcb7221 */ /* 0x000fe20000000000 */
[----:B--2---:R-:W-:Y:S01]  /*c100*/  @!P4 FMUL R122, R122, R122 ;  /* 0x0000007a7a7ac220 */ /* 0x004fe20000400000 */
        /* <DEDUP_REMOVED lines=9> */
[----:B-1----:R-:W-:Y:S01]  /*c1a0*/  @!P5 FMUL R115, R115, R115 ;  /* 0x000000737373d220 */ /* 0x002fe20000400000 */
[----:B------:R-:W-:Y:S01]  /*c1b0*/  FADD R143, R143, R198 ;  /* 0x000000c68f8f7221 */ /* 0x000fe20000000000 */
[----:B------:R-:W-:Y:S01]  /*c1c0*/  FADD R145, R145, R200 ;  /* 0x000000c891917221 */ /* 0x000fe20000000000 */
[----:B------:R-:W1:Y:S01]  /*c1d0*/  MUFU.EX2 R140, R140 ;  /* 0x0000008c008c7308 */ /* 0x000e620000000800 */
        /* <DEDUP_REMOVED lines=18> */
[----:B------:R-:W-:Y:S01]  /*c300*/  F2FP.BF16.F32.PACK_AB R26, R12, R197 ;  /* 0x000000c50c1a723e */ /* 0x000fe200000010ff */
[----:B------:R-:W-:Y:S01]  /*c310*/  FADD R130, R130, R127 ;  /* 0x0000007f82827221 */ /* 0x000fe20000000000 */
[----:B------:R-:W-:Y:S01]  /*c320*/  F2FP.BF16.F32.PACK_AB R27, R120, R35 ;  /* 0x00000023781b723e */ /* 0x000fe200000010ff */
[----:B--2---:R-:W-:Y:S01]  /*c330*/  @!P2 FMUL R123, R123, R123 ;  /* 0x0000007b7b7ba220 */ /* 0x004fe20000400000 */
[----:B------:R-:W-:Y:S01]  /*c340*/  F2FP.BF16.F32.PACK_AB R35, R124, R39 ;  /* 0x000000277c23723e */ /* 0x000fe200000010ff */
[----:B------:R-:W-:Y:S01]  /*c350*/  FADD R143, R143, R210 ;  /* 0x000000d28f8f7221 */ /* 0x000fe20000000000 */
[----:B------:R-:W-:Y:S01]  /*c360*/  SHF.L.U32 R12, R2, 0x1f, RZ ;  /* 0x0000001f020c7819 */ /* 0x000fe200000006ff */
[----:B-1----:R-:W-:Y:S01]  /*c370*/  @!P3 FMUL R140, R140, R140 ;  /* 0x0000008c8c8cb220 */ /* 0x002fe20000400000 */
[----:B------:R-:W-:Y:S01]  /*c380*/  F2FP.BF16.F32.PACK_AB R39, R128, R43 ;  /* 0x0000002b8027723e */ /* 0x000fe200000010ff */
[----:B------:R-:W-:Y:S01]  /*c390*/  FFMA R4, R123, R4, R130 ;  /* 0x000000047b047223 */ /* 0x000fe20000000082 */
[----:B------:R-:W-:Y:S01]  /*c3a0*/  F2FP.BF16.F32.PACK_AB R43, R136, R51 ;  /* 0x00000033882b723e */ /* 0x000fe200000010ff */
[----:B------:R1:W2:Y:S01]  /*c3b0*/  SYNCS.PHASECHK.TRANS64.TRYWAIT P2, [UR7+0x37000], R12 ;  /* 0x0370000cff0075a7 */ /* 0x0002a20008040147 */
[----:B------:R-:W-:Y:S01]  /*c3c0*/  F2FP.BF16.F32.PACK_AB R58, R19, R72 ;  /* 0x00000048133a723e */ /* 0x000fe200000010ff */
[----:B------:R-:W-:Y:S01]  /*c3d0*/  FMUL R184, R184, R123 ;  /* 0x0000007bb8b87220 */ /* 0x000fe20000400000 */
[----:B------:R-:W-:Y:S01]  /*c3e0*/  F2FP.BF16.F32.PACK_AB R51, R74, R55 ;  /* 0x000000374a33723e */ /* 0x000fe200000010ff */
[----:B------:R-:W-:Y:S01]  /*c3f0*/  FFMA R3, R140, R3, R143 ;  /* 0x000000038c037223 */ /* 0x000fe2000000008f */
[----:B------:R-:W-:Y:S01]  /*c400*/  F2FP.BF16.F32.PACK_AB R72, R23, R64 ;  /* 0x000000401748723e */ /* 0x000fe200000010ff */
[----:B------:R-:W-:Y:S01]  /*c410*/  FMUL R185, R185, R123 ;  /* 0x0000007bb9b97220 */ /* 0x000fe20000400000 */
[----:B------:R-:W-:Y:S01]  /*c420*/  F2FP.BF16.F32.PACK_AB R55, R86, R59 ;  /* 0x0000003b5637723e */ /* 0x000fe200000010ff */
[----:B------:R-:W-:Y:S01]  /*c430*/  FMUL R188, R188, R123 ;  /* 0x0000007bbcbc7220 */ /* 0x000fe20000400000 */
[----:B------:R-:W-:Y:S01]  /*c440*/  F2FP.BF16.F32.PACK_AB R74, R20, R69 ;  /* 0x00000045144a723e */ /* 0x000fe200000010ff */
[-C--:B------:R-:W-:Y:S01]  /*c450*/  FMUL R189, R189, R123.reuse ;  /* 0x0000007bbdbd7220 */ /* 0x080fe20000400000 */
[----:B------:R-:W-:Y:S01]  /*c460*/  F2FP.BF16.F32.PACK_AB R64, R65, R22 ;  /* 0x000000164140723e */ /* 0x000fe200000010ff */
[----:B------:R-:W-:Y:S01]  /*c470*/  FMUL R176, R176, R123 ;  /* 0x0000007bb0b07220 */ /* 0x000fe20000400000 */
[----:B------:R-:W-:Y:S01]  /*c480*/  F2FP.BF16.F32.PACK_AB R30, R196, R25 ;  /* 0x00000019c41e723e */ /* 0x000fe200000010ff */
[----:B------:R-:W-:Y:S01]  /*c490*/  FMUL R177, R177, R123 ;  /* 0x0000007bb1b17220 */ /* 0x000fe20000400000 */
[----:B------:R-:W-:Y:S01]  /*c4a0*/  F2FP.BF16.F32.PACK_AB R54, R18, R73 ;  /* 0x000000491236723e */ /* 0x000fe200000010ff */
[-C--:B------:R-:W-:Y:S01]  /*c4b0*/  FMUL R180, R180, R123.reuse ;  /* 0x0000007bb4b47220 */ /* 0x080fe20000400000 */
[----:B------:R-:W-:Y:S01]  /*c4c0*/  F2FP.BF16.F32.PACK_AB R59, R87, R62 ;  /* 0x0000003e573b723e */ /* 0x000fe200000010ff */
[-C--:B------:R-:W-:Y:S01]  /*c4d0*/  FMUL R181, R181, R123.reuse ;  /* 0x0000007bb5b57220 */ /* 0x080fe20000400000 */
[----:B------:R-:W-:Y:S01]  /*c4e0*/  F2FP.BF16.F32.PACK_AB R63, R91, R66 ;  /* 0x000000425b3f723e */ /* 0x000fe200000010ff */
[----:B------:R-:W-:Y:S01]  /*c4f0*/  FMUL R168, R168, R123 ;  /* 0x0000007ba8a87220 */ /* 0x000fe20000400000 */
[----:B------:R-:W-:Y:S01]  /*c500*/  F2FP.BF16.F32.PACK_AB R65, R102, R79 ;  /* 0x0000004f6641723e */ /* 0x000fe200000010ff */
[-C--:B------:R-:W-:Y:S01]  /*c510*/  FMUL R169, R169, R123.reuse ;  /* 0x0000007ba9a97220 */ /* 0x080fe20000400000 */
[----:B------:R-:W-:Y:S01]  /*c520*/  F2FP.BF16.F32.PACK_AB R69, R71, R70 ;  /* 0x000000464745723e */ /* 0x000fe200000010ff */
[-C--:B------:R-:W-:Y:S01]  /*c530*/  FMUL R172, R172, R123.reuse ;  /* 0x0000007bacac7220 */ /* 0x080fe20000400000 */
        /* <DEDUP_REMOVED lines=14> */
[-C--:B------:R-:W-:Y:S01]  /*c620*/  FMUL R156, R156, R123.reuse ;  /* 0x0000007b9c9c7220 */ /* 0x080fe20000400000 */
[----:B------:R-:W-:Y:S01]  /*c630*/  FMUL R157, R157, R123 ;  /* 0x0000007b9d9d7220 */ /* 0x000fe20000400000 */
[-C--:B------:R-:W-:Y:S01]  /*c640*/  FMUL R186, R186, R140.reuse ;  /* 0x0000008cbaba7220 */ /* 0x080fe20000400000 */
        /* <DEDUP_REMOVED lines=18> */
[----:B------:R-:W-:Y:S01]  /*c770*/  FMUL R159, R159, R140 ;  /* 0x0000008c9f9f7220 */ /* 0x000fe20000400000 */
        /* <DEDUP_REMOVED lines=14> */
[----:B------:R-:W-:Y:S01]  /*c860*/  F2FP.BF16.F32.PACK_AB R110, R105, R112 ;  /* 0x00000070696e723e */ /* 0x000fe200000010ff */
[----:B-12---:R-:W-:Y:S06]  /*c870*/  @!P0 BRA `(.L_x_27) ;  /* 0x0000000000048947 */ /* 0x006fec0003800000 */
[----:B------:R-:W-:Y:S01]  /*c880*/  BPT.TRAP 0x1 ;  /* 0x000000040000795c */ /* 0x000fe20000300000 */
.L_x_27:
[----:B------:R-:W-:Y:S05]  /*c890*/  @P2 BRA `(.L_x_28) ;  /* 0x0000000000082947 */ /* 0x000fea0003800000 */
[----:B------:R-:W1:Y:S02]  /*c8a0*/  SYNCS.PHASECHK.TRANS64.TRYWAIT P2, [UR7+0x37000], R12 ;  /* 0x0370000cff0075a7 */ /* 0x000e640008040147 */
[----:B-1----:R-:W-:Y:S05]  /*c8b0*/  @!P2 BRA `(.L_x_29) ;  /* 0x000000c0004ca947 */ /* 0x002fea0003800000 */
.L_x_28:
[----:B------:R-:W-:Y:S01]  /*c8c0*/  UIMAD UR10, UR6, 0xa00, UR24 ;  /* 0x00000a00060a78a4 */ /* 0x000fe2000f8e0218 */
[----:B------:R-:W-:Y:S01]  /*c8d0*/  WARPGROUP.ARRIVE ;  /* 0x00000000000079c5 */ /* 0x000fe20000000000 */
[----:B------:R-:W-:Y:S01]  /*c8e0*/  UMOV UR11, 0xc0000010 ;  /* 0xc0000010000b7882 */ /* 0x000fe20000000000 */
[----:B------:R-:W-:Y:S01]  /*c8f0*/  UMOV UR15, 0xc0000010 ;  /* 0xc0000010000f7882 */ /* 0x000fe20000000000 */
[----:B------:R-:W-:Y:S01]  /*c900*/  UIADD3 UR14, UR10, 0x200, URZ ;  /* 0x000002000a0e7890 */ /* 0x000fe2000fffe03f */
[----:B------:R-:W-:Y:S01]  /*c910*/  F2FP.BF16.F32.PACK_AB R111, R115, R122 ;  /* 0x0000007a736f723e */ /* 0x000fe200000010ff */
[----:B------:R-:W-:Y:S01]  /*c920*/  UIADD3 UR18, UR10, 0x400, URZ ;  /* 0x000004000a127890 */ /* 0x000fe2000fffe03f */
[----:B------:R-:W-:Y:S02]  /*c930*/  UMOV UR19, 0xc0000010 ;  /* 0xc000001000137882 */ /* 0x000fe40000000000 */
[----:B------:R-:W-:Y:S01]  /*c940*/  HGMMA.64x16x16.F32.BF16 R184, R28, gdesc[UR8].tnspB, R184, gsb0 ;  /* 0x402000081cb87df0 */ /* 0x000fe200080018b8 */
[----:B------:R-:W-:Y:S01]  /*c950*/  UIADD3 UR22, UR10, 0x600, URZ ;  /* 0x000006000a167890 */ /* 0x000fe2000fffe03f */
[----:B------:R-:W-:Y:S01]  /*c960*/  UMOV UR23, 0xc0000010 ;  /* 0xc000001000177882 */ /* 0x000fe20000000000 */
[----:B------:R-:W-:Y:S01]  /*c970*/  UIADD3 UR30, UR10, 0x800, URZ ;  /* 0x000008000a1e7890 */ /* 0x000fe2000fffe03f */
[----:B------:R-:W-:Y:S01]  /*c980*/  UMOV UR31, 0xc0000010 ;  /* 0xc0000010001f7882 */ /* 0x000fe20000000000 */
[----:B------:R-:W-:Y:S01]  /*c990*/  UMOV UR11, 0xc0000010 ;  /* 0xc0000010000b7882 */ /* 0x000fe20000000000 */
[----:B------:R-:W-:-:S02]  /*c9a0*/  WARPGROUP.DEPBAR.LE gsb0, 0x0 ;  /* 0x00008000000079c5 */ /* 0x000fc40000010000 */
        /* <DEDUP_REMOVED lines=369> */
[----:B------:R-:W-:Y:S01]  /*e0c0*/  UIADD3 UR10, UR10, 0x9e0, URZ ;  /* 0x000009e00a0a7890 */ /* 0x000fe2000fffe03f */
        /* <DEDUP_REMOVED lines=18> */
.L_x_30:
[----:B------:R-:W-:-:S04]  /*e1f0*/  ULEA UR7, UR25, UR37, 0x3 ;  /* 0x0000002519077291 */ /* 0x000fc8000f8e183f */
[----:B------:R-:W-:-:S04]  /*e200*/  UIADD3 UR7, UR7, 0x37028, URZ ;  /* 0x0003702807077890 */ /* 0x000fc8000fffe03f */
[----:B------:R-:W-:-:S09]  /*e210*/  UPRMT UR7, URZ, 0x654, UR7 ;  /* 0x000006543f077896 */ /* 0x000fd20008000007 */
[----:B------:R-:W-:Y:S01]  /*e220*/  SYNCS.ARRIVE.TRANS64.RED.A1T0 RZ, [UR7], RZ ;  /* 0x000000ffffff79a7 */ /* 0x000fe20008100407 */
[----:B------:R-:W-:Y:S05]  /*e230*/  @P1 BRA `(.L_x_31) ;  /* 0x0000000000041947 */ /* 0x000fea0003800000 */
[----:B------:R-:W-:Y:S01]  /*e240*/  BPT.TRAP 0x1 ;  /* 0x000000040000795c */ /* 0x000fe20000300000 */
.L_x_31:
[----:B------:R-:W-:-:S04]  /*e250*/  UIADD3 UR25, UR25, 0x1, URZ ;  /* 0x0000000119197890 */ /* 0x000fc8000fffe03f */
[----:B------:R-:W-:-:S04]  /*e260*/  UISETP.NE.AND UP0, UPT, UR25, 0x5, UPT ;  /* 0x000000051900788c */ /* 0x000fc8000bf05270 */
[----:B------:R-:W-:Y:S01]  /*e270*/  USEL UR25, UR25, URZ, UP0 ;  /* 0x0000003f19197287 */ /* 0x000fe20008000000 */
[----:B------:R-:W-:Y:S11]  /*e280*/  @!P0 BRA `(.L_x_32) ;  /* 0x0000000000048947 */ /* 0x000ff60003800000 */
[----:B------:R-:W-:Y:S01]  /*e290*/  BPT.TRAP 0x1 ;  /* 0x000000040000795c */ /* 0x000fe20000300000 */
.L_x_32:
[----:B------:R-:W-:-:S04]  /*e2a0*/  ULEA UR7, UR25, UR37, 0x3 ;  /* 0x0000002519077291 */ /* 0x000fc8000f8e183f */
[----:B------:R-:W-:-:S04]  /*e2b0*/  UIADD3 UR7, UR7, 0x37028, URZ ;  /* 0x0003702807077890 */ /* 0x000fc8000fffe03f */
[----:B------:R-:W-:-:S09]  /*e2c0*/  UPRMT UR7, URZ, 0x654, UR7 ;  /* 0x000006543f077896 */ /* 0x000fd20008000007 */
[----:B------:R-:W-:Y:S01]  /*e2d0*/  SYNCS.ARRIVE.TRANS64.RED.A1T0 RZ, [UR7], RZ ;  /* 0x000000ffffff79a7 */ /* 0x000fe20008100407 */
[----:B------:R-:W-:Y:S05]  /*e2e0*/  @P1 BRA `(.L_x_33) ;  /* 0x0000000000041947 */ /* 0x000fea0003800000 */
[----:B------:R-:W-:Y:S01]  /*e2f0*/  BPT.TRAP 0x1 ;  /* 0x000000040000795c */ /* 0x000fe20000300000 */
.L_x_33:
[----:B------:R-:W-:Y:S01]  /*e300*/  UIADD3 UR6, UR6, 0x1, URZ ;  /* 0x0000000106067890 */ /* 0x000fe2000fffe03f */
[C---:B------:R-:W-:Y:S01]  /*e310*/  ISETP.GT.AND P2, PT, R5.reuse, 0x2, PT ;  /* 0x000000020500780c */ /* 0x040fe20003f44270 */
[----:B------:R-:W-:Y:S01]  /*e320*/  UIADD3 UR25, UR25, 0x1, URZ ;  /* 0x0000000119197890 */ /* 0x000fe2000fffe03f */
[----:B------:R-:W-:Y:S01]  /*e330*/  IADD3 R5, R5, -0x1, RZ ;  /* 0xffffffff05057810 */ /* 0x000fe20007ffe0ff */
[----:B------:R-:W-:Y:S01]  /*e340*/  UISETP.NE.AND UP2, UPT, UR6, 0x5, UPT ;  /* 0x000000050600788c */ /* 0x000fe2000bf45270 */
[----:B------:R-:W-:Y:S01]  /*e350*/  IADD3 R0, R0, 0x100, RZ ;  /* 0x0000010000007810 */ /* 0x000fe20007ffe0ff */
[----:B------:R-:W-:Y:S01]  /*e360*/  UISETP.NE.AND UP0, UPT, UR25, 0x5, UPT ;  /* 0x000000051900788c */ /* 0x000fe2000bf05270 */
[----:B------:R-:W-:Y:S01]  /*e370*/  MOV R9, R8 ;  /* 0x0000000800097202 */ /* 0x000fe20000000f00 */
[----:B------:R-:W-:Y:S01]  /*e380*/  USEL UR7, URZ, 0x1, UP2 ;  /* 0x000000013f077887 */ /* 0x000fe20009000000 */
[----:B-1----:R-:W-:Y:S01]  /*e390*/  MOV R7, R10 ;  /* 0x0000000a00077202 */ /* 0x002fe20000000f00 */
[----:B------:R-:W-:-:S02]  /*e3a0*/  USEL UR25, UR25, URZ, UP0 ;  /* 0x0000003f19197287 */ /* 0x000fc40008000000 */
[----:B------:R-:W-:Y:S02]  /*e3b0*/  USEL UR27, UR6, URZ, UP2 ;  /* 0x0000003f061b7287 */ /* 0x000fe40009000000 */
[----:B------:R-:W-:Y:S01]  /*e3c0*/  LOP3.LUT R2, R2, UR7, RZ, 0x3c, !PT ;  /* 0x0000000702027c12 */ /* 0x000fe2000f8e3cff */
[----:B------:R-:W-:Y:S09]  /*e3d0*/  @P2 BRA `(.L_x_34) ;  /* 0xffffffa0006c2947 */ /* 0x000ff2000383ffff */
.L_x_23:
[----:B------:R-:W-:-:S13]  /*e3e0*/  ISETP.GE.AND P2, PT, R5, 0x1, PT ;  /* 0x000000010500780c */ /* 0x000fda0003f46270 */
[----:B------:R-:W-:Y:S05]  /*e3f0*/  @!P2 BRA `(.L_x_35) ;  /* 0x00000070000ca947 */ /* 0x000fea0003800000 */
[----:B------:R-:W-:Y:S01]  /*e400*/  IMAD.MOV.U32 R6, RZ, RZ, R8 ;  /* 0x000000ffff067224 */ /* 0x000fe200078e0008 */
[----:B------:R-:W-:Y:S01]  /*e410*/  MOV R7, R10 ;  /* 0x0000000a00077202 */ /* 0x000fe20000000f00 */
[----:B------:R-:W-:Y:S01]  /*e420*/  ULDC UR29, c[0x0][0x604] ;  /* 0x00018100001d7ab9 */ /* 0x000fe20000000800 */
[----:B------:R-:W-:-:S05]  /*e430*/  ULDC UR31, c[0x0][0x28c] ;  /* 0x0000a300001f7ab9 */ /* 0x000fca0000000800 */
.L_x_46:
[----:B------:R-:W-:Y:S05]  /*e440*/  @!P0 BRA `(.L_x_36) ;  /* 0x0000000000048947 */ /* 0x000fea0003800000 */
[----:B------:R-:W-:Y:S01]  /*e450*/  BPT.TRAP 0x1 ;  /* 0x000000040000795c */ /* 0x000fe20000300000 */
.L_x_36:
[----:B------:R-:W-:Y:S01]  /*e460*/  ULEA UR6, UR27, UR37, 0x3 ;  /* 0x000000251b067291 */ /* 0x000fe2000f8e183f */
[----:B------:R-:W-:-:S08]  /*e470*/  SHF.L.U32 R8, R2, 0x1f, RZ ;  /* 0x0000001f02087819 */ /* 0x000fd000000006ff */
[----:B------:R-:W1:Y:S02]  /*e480*/  SYNCS.PHASECHK.TRANS64.TRYWAIT P2, [UR6+0x37000], R8 ;  /* 0x03700008ff0075a7 */ /* 0x000e640008040146 */
[----:B-1----:R-:W-:Y:S05]  /*e490*/  @!P2 BRA `(.L_x_37) ;  /* 0x000000a4006ca947 */ /* 0x002fea0003800000 */
.L_x_112:
        /* <DEDUP_REMOVED lines=35> */
.L_x_38:
[C---:B-1----:R-:W-:Y:S01]  /*e6d0*/  IADD3 R9, R0.reuse, 0x1, RZ ;  /* 0x0000000100097810 */ /* 0x042fe20007ffe0ff */
[----:B------:R-:W-:Y:S01]  /*e6e0*/  ULEA UR7, UR6, UR37, 0x3 ;  /* 0x0000002506077291 */ /* 0x000fe2000f8e183f */
[C---:B------:R-:W-:Y:S02]  /*e6f0*/  IADD3 R10, R0.reuse, 0x8, RZ ;  /* 0x00000008000a7810 */ /* 0x040fe40007ffe0ff */
[----:B------:R-:W-:Y:S01]  /*e700*/  ISETP.GE.AND P6, PT, R9, UR31, PT ;  /* 0x0000001f09007c0c */ /* 0x000fe2000bfc6270 */
[----:B------:R-:W-:Y:S01]  /*e710*/  VIADD R9, R0, 0x10 ;  /* 0x0000001000097836 */ /* 0x000fe20000000000 */
[----:B------:R-:W-:Y:S02]  /*e720*/  ISETP.GE.AND P4, PT, R10, UR31, PT ;  /* 0x0000001f0a007c0c */ /* 0x000fe4000bf86270 */
[C---:B------:R-:W-:Y:S02]  /*e730*/  ISETP.GE.AND P5, PT, R0.reuse, UR31, PT ;  /* 0x0000001f00007c0c */ /* 0x040fe4000bfa6270 */
[----:B------:R-:W-:-:S02]  /*e740*/  IADD3 R10, R0, 0x11, RZ ;  /* 0x00000011000a7810 */ /* 0x000fc40007ffe0ff */
[----:B------:R-:W-:Y:S02]  /*e750*/  ISETP.GE.AND P2, PT, R9, UR31, PT ;  /* 0x0000001f09007c0c */ /* 0x000fe4000bf46270 */
[----:B------:R-:W-:Y:S02]  /*e760*/  FSEL R9, R24, -INF , !P5 ;  /* 0xff80000018097808 */ /* 0x000fe40006800000 */
[----:B------:R-:W-:Y:S02]  /*e770*/  FSEL R26, R26, -INF , !P5 ;  /* 0xff8000001a1a7808 */ /* 0x000fe40006800000 */
[----:B------:R-:W-:Y:S02]  /*e780*/  ISETP.GE.AND P5, PT, R10, UR31, PT ;  /* 0x0000001f0a007c0c */ /* 0x000fe4000bfa6270 */
[C---:B------:R-:W-:Y:S02]  /*e790*/  IADD3 R12, R0.reuse, 0x9, RZ ;  /* 0x00000009000c7810 */ /* 0x040fe40007ffe0ff */
[----:B------:R-:W-:-:S02]  /*e7a0*/  IADD3 R10, R0, 0x18, RZ ;  /* 0x00000018000a7810 */ /* 0x000fc40007ffe0ff */
[----:B------:R-:W-:Y:S02]  /*e7b0*/  FSEL R25, R25, -INF , !P6 ;  /* 0xff80000019197808 */ /* 0x000fe40007000000 */
[----:B------:R-:W-:Y:S02]  /*e7c0*/  FSEL R27, R27, -INF , !P6 ;  /* 0xff8000001b1b7808 */ /* 0x000fe40007000000 */
[----:B------:R-:W-:Y:S02]  /*e7d0*/  ISETP.GE.AND P3, PT, R12, UR31, PT ;  /* 0x0000001f0c007c0c */ /* 0x000fe4000bf66270 */
[----:B------:R-:W-:Y:S02]  /*e7e0*/  ISETP.GE.AND P6, PT, R10, UR31, PT ;  /* 0x0000001f0a007c0c */ /* 0x000fe4000bfc6270 */
[----:B------:R-:W-:Y:S02]  /*e7f0*/  IADD3 R10, R0, 0x20, RZ ;  /* 0x00000020000a7810 */ /* 0x000fe40007ffe0ff */
[----:B------:R-:W-:-:S02]  /*e800*/  FSEL R29, R29, -INF , !P3 ;  /* 0xff8000001d1d7808 */ /* 0x000fc40005800000 */
[----:B------:R-:W-:Y:S02]  /*e810*/  FSEL R31, R31, -INF , !P3 ;  /* 0xff8000001f1f7808 */ /* 0x000fe40005800000 */
[----:B------:R-:W-:Y:S02]  /*e820*/  ISETP.GE.AND P3, PT, R10, UR31, PT ;  /* 0x0000001f0a007c0c */ /* 0x000fe4000bf66270 */
[C---:B------:R-:W-:Y:S02]  /*e830*/  IADD3 R12, R0.reuse, 0x19, RZ ;  /* 0x00000019000c7810 */ /* 0x040fe40007ffe0ff */
[----:B------:R-:W-:Y:S02]  /*e840*/  IADD3 R10, R0, 0x28, RZ ;  /* 0x00000028000a7810 */ /* 0x000fe40007ffe0ff */
[----:B------:R-:W-:Y:S02]  /*e850*/  FSEL R28, R28, -INF , !P4 ;  /* 0xff8000001c1c7808 */ /* 0x000fe40006000000 */
[----:B------:R-:W-:-:S02]  /*e860*/  FSEL R30, R30, -INF , !P4 ;  /* 0xff8000001e1e7808 */ /* 0x000fc40006000000 */
[----:B------:R-:W-:Y:S02]  /*e870*/  FSEL R33, R33, -INF , !P5 ;  /* 0xff80000021217808 */ /* 0x000fe40006800000 */
[----:B------:R-:W-:Y:S02]  /*e880*/  FSEL R35, R35, -INF , !P5 ;  /* 0xff80000023237808 */ /* 0x000fe40006800000 */
[----:B------:R-:W-:Y:S01]  /*e890*/  ISETP.GE.AND P4, PT, R12, UR31, PT ;  /* 0x0000001f0c007c0c */ /* 0x000fe2000bf86270 */
[----:B------:R-:W-:Y:S01]  /*e8a0*/  VIADD R12, R0, 0x21 ;  /* 0x00000021000c7836 */ /* 0x000fe20000000000 */
[----:B------:R-:W-:Y:S02]  /*e8b0*/  ISETP.GE.AND P5, PT, R10, UR31, PT ;  /* 0x0000001f0a007c0c */ /* 0x000fe4000bfa6270 */
[----:B------:R-:W-:Y:S02]  /*e8c0*/  IADD3 R10, R0, 0x30, RZ ;  /* 0x00000030000a7810 */ /* 0x000fe40007ffe0ff */
[----:B------:R-:W-:-:S02]  /*e8d0*/  FSEL R37, R37, -INF , !P4 ;  /* 0xff80000025257808 */ /* 0x000fc40006000000 */
[----:B------:R-:W-:Y:S02]  /*e8e0*/  FSEL R39, R39, -INF , !P4 ;  /* 0xff80000027277808 */ /* 0x000fe40006000000 */
[----:B------:R-:W-:Y:S02]  /*e8f0*/  FSEL R32, R32, -INF , !P2 ;  /* 0xff80000020207808 */ /* 0x000fe40005000000 */
[----:B------:R-:W-:Y:S02]  /*e900*/  FSEL R34, R34, -INF , !P2 ;  /* 0xff80000022227808 */ /* 0x000fe40005000000 */
[----:B------:R-:W-:Y:S01]  /*e910*/  ISETP.GE.AND P4, PT, R10, UR31, PT ;  /* 0x0000001f0a007c0c */ /* 0x000fe2000bf86270 */
[----:B------:R-:W-:Y:S01]  /*e920*/  VIADD R10, R0, 0x38 ;  /* 0x00000038000a7836 */ /* 0x000fe20000000000 */
[----:B------:R-:W-:Y:S02]  /*e930*/  ISETP.GE.AND P2, PT, R12, UR31, PT ;  /* 0x0000001f0c007c0c */ /* 0x000fe4000bf46270 */
[----:B------:R-:W-:-:S02]  /*e940*/  IADD3 R12, R0, 0x29, RZ ;  /* 0x00000029000c7810 */ /* 0x000fc40007ffe0ff */
[----:B------:R-:W-:Y:S02]  /*e950*/  FSEL R36, R36, -INF , !P6 ;  /* 0xff80000024247808 */ /* 0x000fe40007000000 */
[----:B------:R-:W-:Y:S02]  /*e960*/  FSEL R38, R38, -INF , !P6 ;  /* 0xff80000026267808 */ /* 0x000fe40007000000 */
[----:B------:R-:W-:Y:S02]  /*e970*/  FSEL R41, R41, -INF , !P2 ;  /* 0xff80000029297808 */ /* 0x000fe40005000000 */
[----:B------:R-:W-:Y:S02]  /*e980*/  FSEL R43, R43, -INF , !P2 ;  /* 0xff8000002b2b7808 */ /* 0x000fe40005000000 */
[----:B------:R-:W-:Y:S02]  /*e990*/  ISETP.GE.AND P6, PT, R12, UR31, PT ;  /* 0x0000001f0c007c0c */ /* 0x000fe4000bfc6270 */
[----:B------:R-:W-:-:S02]  /*e9a0*/  ISETP.GE.AND P2, PT, R10, UR31, PT ;  /* 0x0000001f0a007c0c */ /* 0x000fc4000bf46270 */
[----:B------:R-:W-:Y:S02]  /*e9b0*/  IADD3 R10, R0, 0x40, RZ ;  /* 0x00000040000a7810 */ /* 0x000fe40007ffe0ff */
[----:B------:R-:W-:Y:S02]  /*e9c0*/  FSEL R45, R45, -INF , !P6 ;  /* 0xff8000002d2d7808 */ /* 0x000fe40007000000 */
[----:B------:R-:W-:Y:S02]  /*e9d0*/  FSEL R47, R47, -INF , !P6 ;  /* 0xff8000002f2f7808 */ /* 0x000fe40007000000 */
[----:B------:R-:W-:Y:S02]  /*e9e0*/  ISETP.GE.AND P6, PT, R10, UR31, PT ;  /* 0x0000001f0a007c0c */ /* 0x000fe4000bfc6270 */
[----:B------:R-:W-:Y:S02]  /*e9f0*/  IADD3 R12, R0, 0x31, RZ ;  /* 0x00000031000c7810 */ /* 0x000fe40007ffe0ff */
[----:B------:R-:W-:-:S02]  /*ea00*/  FMNMX R10, R26, R7, !PT ;  /* 0x000000071a0a7209 */ /* 0x000fc40007800000 */
[----:B------:R-:W-:Y:S02]  /*ea10*/  FSEL R40, R40, -INF , !P3 ;  /* 0xff80000028287808 */ /* 0x000fe40005800000 */
[----:B------:R-:W-:Y:S02]  /*ea20*/  FSEL R42, R42, -INF , !P3 ;  /* 0xff8000002a2a7808 */ /* 0x000fe40005800000 */
[----:B------:R-:W-:Y:S02]  /*ea30*/  ISETP.GE.AND P3, PT, R12, UR31, PT ;  /* 0x0000001f0c007c0c */ /* 0x000fe4000bf66270 */
[----:B------:R-:W-:Y:S02]  /*ea40*/  FMNMX R13, R27, R10, !PT ;  /* 0x0000000a1b0d7209 */ /* 0x000fe40007800000 */
[----:B------:R-:W-:Y:S02]  /*ea50*/  IADD3 R12, R0, 0x39, RZ ;  /* 0x00000039000c7810 */ /* 0x000fe40007ffe0ff */
[----:B------:R-:W-:-:S02]  /*ea60*/  FSEL R44, R44, -INF , !P5 ;  /* 0xff8000002c2c7808 */ /* 0x000fc40006800000 */
[----:B------:R-:W-:Y:S02]  /*ea70*/  FSEL R46, R46, -INF , !P5 ;  /* 0xff8000002e2e7808 */ /* 0x000fe40006800000 */
[----:B------:R-:W-:Y:S02]  /*ea80*/  FMNMX R10, R30, R13, !PT ;  /* 0x0000000d1e0a7209 */ /* 0x000fe40007800000 */
[----:B------:R-:W-:Y:S02]  /*ea90*/  ISETP.GE.AND P5, PT, R12, UR31, PT ;  /* 0x0000001f0c007c0c */ /* 0x000fe4000bfa6270 */
[----:B------:R-:W-:Y:S02]  /*eaa0*/  IADD3 R12, R0, 0x41, RZ ;  /* 0x00000041000c7810 */ /* 0x000fe40007ffe0ff */
[----:B------:R-:W-:Y:S02]  /*eab0*/  FMNMX R13, R31, R10, !PT ;  /* 0x0000000a1f0d7209 */ /* 0x000fe40007800000 */
[----:B------:R-:W-:-:S02]  /*eac0*/  FSEL R48, R48, -INF , !P4 ;  /* 0xff80000030307808 */ /* 0x000fc40006000000 */
[----:B------:R-:W-:Y:S02]  /*ead0*/  FSEL R50, R50, -INF , !P4 ;  /* 0xff80000032327808 */ /* 0x000fe40006000000 */
[----:B------:R-:W-:Y:S02]  /*eae0*/  ISETP.GE.AND P4, PT, R12, UR31, PT ;  /* 0x0000001f0c007c0c */ /* 0x000fe4000bf86270 */
[----:B------:R-:W-:Y:S02]  /*eaf0*/  IADD3 R12, R0, 0x48, RZ ;  /* 0x00000048000c7810 */ /* 0x000fe40007ffe0ff */
[----:B------:R-:W-:Y:S02]  /*eb00*/  FMNMX R10, R34, R13, !PT ;  /* 0x0000000d220a7209 */ /* 0x000fe40007800000 */
[----:B------:R-:W-:Y:S02]  /*eb10*/  FSEL R49, R49, -INF , !P3 ;  /* 0xff80000031317808 */ /* 0x000fe40005800000 */
[----:B------:R-:W-:-:S02]  /*eb20*/  FSEL R51, R51, -INF , !P3 ;  /* 0xff80000033337808 */ /* 0x000fc40005800000 */
[----:B------:R-:W-:Y:S01]  /*eb30*/  ISETP.GE.AND P3, PT, R12, UR31, PT ;  /* 0x0000001f0c007c0c */ /* 0x000fe2000bf66270 */
[----:B------:R-:W-:Y:S01]  /*eb40*/  VIADD R12, R0, 0x49 ;  /* 0x00000049000c7836 */ /* 0x000fe20000000000 */
[----:B------:R-:W-:Y:S02]  /*eb50*/  FMNMX R13, R35, R10, !PT ;  /* 0x0000000a230d7209 */ /* 0x000fe40007800000 */
[----:B------:R-:W-:Y:S02]  /*eb60*/  FSEL R52, R52, -INF , !P2 ;  /* 0xff80000034347808 */ /* 0x000fe40005000000 */
[----:B------:R-:W-:Y:S02]  /*eb70*/  FSEL R54, R54, -INF , !P2 ;  /* 0xff80000036367808 */ /* 0x000fe40005000000 */
[----:B------:R-:W-:Y:S02]  /*eb80*/  FMNMX R10, R38, R13, !PT ;  /* 0x0000000d260a7209 */ /* 0x000fe40007800000 */
[----:B------:R-:W-:-:S02]  /*eb90*/  ISETP.GE.AND P2, PT, R12, UR31, PT ;  /* 0x0000001f0c007c0c */ /* 0x000fc4000bf46270 */
[----:B------:R-:W-:Y:S02]  /*eba0*/  IADD3 R12, R0, 0x50, RZ ;  /* 0x00000050000c7810 */ /* 0x000fe40007ffe0ff */
[----:B------:R-:W-:Y:S02]  /*ebb0*/  FMNMX R13, R39, R10, !PT ;  /* 0x0000000a270d7209 */ /* 0x000fe40007800000 */
[----:B------:R-:W-:Y:S02]  /*ebc0*/  FSEL R53, R53, -INF , !P5 ;  /* 0xff80000035357808 */ /* 0x000fe40006800000 */
[----:B------:R-:W-:Y:S02]  /*ebd0*/  FSEL R55, R55, -INF , !P5 ;  /* 0xff80000037377808 */ /* 0x000fe40006800000 */
[----:B------:R-:W-:Y:S02]  /*ebe0*/  ISETP.GE.AND P5, PT, R12, UR31, PT ;  /* 0x0000001f0c007c0c */ /* 0x000fe4000bfa6270 */
[----:B------:R-:W-:-:S02]  /*ebf0*/  IADD3 R12, R0, 0x51, RZ ;  /* 0x00000051000c7810 */ /* 0x000fc40007ffe0ff */
[----:B------:R-:W-:Y:S02]  /*ec00*/  FMNMX R10, R42, R13, !PT ;  /* 0x0000000d2a0a7209 */ /* 0x000fe40007800000 */
        /* <DEDUP_REMOVED lines=13> */
[----:B------:R-:W-:Y:S01]  /*ece0*/  ISETP.GE.AND P3, PT, R12, UR31, PT ;  /* 0x0000001f0c007c0c */ /* 0x000fe2000bf66270 */
[----:B------:R-:W-:Y:S01]  /*ecf0*/  VIADD R12, R0, 0x60 ;  /* 0x00000060000c7836 */ /* 0x000fe20000000000 */
[----:B------:R-:W-:Y:S02]  /*ed00*/  FMNMX R10, R50, R13, !PT ;  /* 0x0000000d320a7209 */ /* 0x000fe40007800000 */
[----:B------:R-:W-:Y:S02]  /*ed10*/  FSEL R61, R61, -INF , !P2 ;  /* 0xff8000003d3d7808 */ /* 0x000fe40005000000 */
[----:B------:R-:W-:-:S02]  /*ed20*/  FSEL R63, R63, -INF , !P2 ;  /* 0xff8000003f3f7808 */ /* 0x000fc40005000000 */
[----:B------:R-:W-:Y:S02]  /*ed30*/  ISETP.GE.AND P2, PT, R12, UR31, PT ;  /* 0x0000001f0c007c0c */ /* 0x000fe4000bf46270 */
[----:B------:R-:W-:Y:S02]  /*ed40*/  IADD3 R12, R0, 0x61, RZ ;  /* 0x00000061000c7810 */ /* 0x000fe40007ffe0ff */
[----:B------:R-:W-:Y:S02]  /*ed50*/  FMNMX R13, R51, R10, !PT ;  /* 0x0000000a330d7209 */ /* 0x000fe40007800000 */
[----:B------:R-:W-:Y:S02]  /*ed60*/  FSEL R64, R64, -INF , !P5 ;  /* 0xff80000040407808 */ /* 0x000fe40006800000 */
[----:B------:R-:W-:Y:S02]  /*ed70*/  FSEL R66, R66, -INF , !P5 ;  /* 0xff80000042427808 */ /* 0x000fe40006800000 */
[----:B------:R-:W-:-:S02]  /*ed80*/  ISETP.GE.AND P5, PT, R12, UR31, PT ;  /* 0x0000001f0c007c0c */ /* 0x000fc4000bfa6270 */
[----:B------:R-:W-:Y:S02]  /*ed90*/  FMNMX R10, R54, R13, !PT ;  /* 0x0000000d360a7209 */ /* 0x000fe40007800000 */
[----:B------:R-:W-:Y:S02]  /*eda0*/  IADD3 R12, R0, 0x68, RZ ;  /* 0x00000068000c7810 */ /* 0x000fe40007ffe0ff */
        /* <DEDUP_REMOVED lines=13> */
[----:B------:R-:W-:Y:S01]  /*ee80*/  ISETP.GE.AND P3, PT, R12, UR31, PT ;  /* 0x0000001f0c007c0c */ /* 0x000fe2000bf66270 */
[----:B------:R-:W-:Y:S01]  /*ee90*/  VIADD R12, R0, 0x71 ;  /* 0x00000071000c7836 */ /* 0x000fe20000000000 */
[----:B------:R-:W-:Y:S02]  /*eea0*/  FMNMX R10, R62, R13, !PT ;  /* 0x0000000d3e0a7209 */ /* 0x000fe40007800000 */
        /* <DEDUP_REMOVED lines=24> */
[----:B------:R-:W-:Y:S01]  /*f030*/  ISETP.GE.AND P3, PT, R12, UR31, PT ;  /* 0x0000001f0c007c0c */ /* 0x000fe2000bf66270 */
[----:B------:R-:W-:Y:S01]  /*f040*/  VIADD R12, R0, 0x88 ;  /* 0x00000088000c7836 */ /* 0x000fe20000000000 */
[----:B------:R-:W-:-:S02]  /*f050*/  FMNMX R13, R75, R10, !PT ;  /* 0x0000000a4b0d7209 */ /* 0x000fc40007800000 */
[----:B------:R-:W-:Y:S02]  /*f060*/  FSEL R81, R81, -INF , !P2 ;  /* 0xff80000051517808 */ /* 0x000fe40005000000 */
[----:B------:R-:W-:Y:S02]  /*f070*/  FSEL R83, R83, -INF , !P2 ;  /* 0xff80000053537808 */ /* 0x000fe40005000000 */
[----:B------:R-:W-:Y:S02]  /*f080*/  ISETP.GE.AND P2, PT, R12, UR31, PT ;  /* 0x0000001f0c007c0c */ /* 0x000fe4000bf46270 */
[----:B------:R-:W-:Y:S02]  /*f090*/  IADD3 R12, R0, 0x89, RZ ;  /* 0x00000089000c7810 */ /* 0x000fe40007ffe0ff */
[----:B------:R-:W-:Y:S02]  /*f0a0*/  FMNMX R10, R78, R13, !PT ;  /* 0x0000000d4e0a7209 */ /* 0x000fe40007800000 */
[----:B------:R-:W-:-:S02]  /*f0b0*/  FSEL R84, R84, -INF , !P5 ;  /* 0xff80000054547808 */ /* 0x000fc40006800000 */
[----:B------:R-:W-:Y:S02]  /*f0c0*/  FSEL R86, R86, -INF , !P5 ;  /* 0xff80000056567808 */ /* 0x000fe40006800000 */
[----:B------:R-:W-:Y:S02]  /*f0d0*/  ISETP.GE.AND P5, PT, R12, UR31, PT ;  /* 0x0000001f0c007c0c */ /* 0x000fe4000bfa6270 */
[----:B------:R-:W-:Y:S02]  /*f0e0*/  FMNMX R13, R79, R10, !PT ;  /* 0x0000000a4f0d7209 */ /* 0x000fe40007800000 */
[----:B------:R-:W-:Y:S02]  /*f0f0*/  IADD3 R12, R0, 0x90, RZ ;  /* 0x00000090000c7810 */ /* 0x000fe40007ffe0ff */
[----:B------:R-:W-:Y:S02]  /*f100*/  FSEL R85, R85, -INF , !P6 ;  /* 0xff80000055557808 */ /* 0x000fe40007000000 */
[----:B------:R-:W-:-:S02]  /*f110*/  FSEL R87, R87, -INF , !P6 ;  /* 0xff80000057577808 */ /* 0x000fc40007000000 */
[----:B------:R-:W-:Y:S02]  /*f120*/  FMNMX R10, R82, R13, !PT ;  /* 0x0000000d520a7209 */ /* 0x000fe40007800000 */
        /* <DEDUP_REMOVED lines=10> */
[----:B------:R-:W-:Y:S01]  /*f1d0*/  ISETP.GE.AND P3, PT, R12, UR31, PT ;  /* 0x0000001f0c007c0c */ /* 0x000fe2000bf66270 */
[----:B------:R-:W-:Y:S01]  /*f1e0*/  VIADD R12, R0, 0x99 ;  /* 0x00000099000c7836 */ /* 0x000fe20000000000 */
[----:B------:R-:W-:-:S02]  /*f1f0*/  FMNMX R13, R87, R10, !PT ;  /* 0x0000000a570d7209 */ /* 0x000fc40007800000 */
[----:B------:R-:W-:Y:S02]  /*f200*/  FSEL R92, R92, -INF , !P2 ;  /* 0xff8000005c5c7808 */ /* 0x000fe40005000000 */
[----:B------:R-:W-:Y:S02]  /*f210*/  FSEL R94, R94, -INF , !P2 ;  /* 0xff8000005e5e7808 */ /* 0x000fe40005000000 */
[----:B------:R-:W-:Y:S02]  /*f220*/  FMNMX R10, R90, R13, !PT ;  /* 0x0000000d5a0a7209 */ /* 0x000fe40007800000 */
[----:B------:R-:W-:Y:S02]  /*f230*/  ISETP.GE.AND P2, PT, R12, UR31, PT ;  /* 0x0000001f0c007c0c */ /* 0x000fe4000bf46270 */
[----:B------:R-:W-:Y:S02]  /*f240*/  IADD3 R12, R0, 0xa0, RZ ;  /* 0x000000a0000c7810 */ /* 0x000fe40007ffe0ff */
        /* <DEDUP_REMOVED lines=14> */
[----:B------:R-:W-:Y:S02]  /*f330*/  FMNMX R10, R98, R13, !PT ;  /* 0x0000000d620a7209 */ /* 0x000fe40007800000 */
[----:B------:R-:W-:Y:S02]  /*f340*/  IADD3 R12, R0, 0xa9, RZ ;  /* 0x000000a9000c7810 */ /* 0x000fe40007ffe0ff */
[----:B------:R-:W-:Y:S02]  /*f350*/  FSEL R100, R100, -INF , !P3 ;  /* 0xff80000064647808 */ /* 0x000fe40005800000 */
[----:B------:R-:W-:Y:S02]  /*f360*/  FSEL R102, R102, -INF , !P3 ;  /* 0xff80000066667808 */ /* 0x000fe40005800000 */
[----:B------:R-:W-:-:S02]  /*f370*/  FMNMX R13, R99, R10, !PT ;  /* 0x0000000a630d7209 */ /* 0x000fc40007800000 */
[----:B------:R-:W-:Y:S01]  /*f380*/  ISETP.GE.AND P3, PT, R12, UR31, PT ;  /* 0x0000001f0c007c0c */ /* 0x000fe2000bf66270 */
[----:B------:R-:W-:Y:S01]  /*f390*/  VIADD R12, R0, 0xb0 ;  /* 0x000000b0000c7836 */ /* 0x000fe20000000000 */
[----:B------:R-:W-:Y:S02]  /*f3a0*/  FSEL R103, R103, -INF , !P2 ;  /* 0xff80000067677808 */ /* 0x000fe40005000000 */
[----:B------:R-:W-:Y:S02]  /*f3b0*/  FMNMX R10, R102, R13, !PT ;  /* 0x0000000d660a7209 */ /* 0x000fe40007800000 */
[----:B------:R-:W-:Y:S02]  /*f3c0*/  FSEL R101, R101, -INF , !P2 ;  /* 0xff80000065657808 */ /* 0x000fe40005000000 */
[----:B------:R-:W-:Y:S02]  /*f3d0*/  ISETP.GE.AND P2, PT, R12, UR31, PT ;  /* 0x0000001f0c007c0c */ /* 0x000fe4000bf46270 */
[----:B------:R-:W-:-:S02]  /*f3e0*/  IADD3 R12, R0, 0xb1, RZ ;  /* 0x000000b1000c7810 */ /* 0x000fc40007ffe0ff */
[----:B------:R-:W-:Y:S02]  /*f3f0*/  FSEL R106, R106, -INF , !P5 ;  /* 0xff8000006a6a7808 */ /* 0x000fe40006800000 */
[----:B------:R-:W-:Y:S02]  /*f400*/  FMNMX R13, R103, R10, !PT ;  /* 0x0000000a670d7209 */ /* 0x000fe40007800000 */
[----:B------:R-:W-:Y:S02]  /*f410*/  FSEL R104, R104, -INF , !P5 ;  /* 0xff80000068687808 */ /* 0x000fe40006800000 */
[----:B------:R-:W-:Y:S02]  /*f420*/  ISETP.GE.AND P5, PT, R12, UR31, PT ;  /* 0x0000001f0c007c0c */ /* 0x000fe4000bfa6270 */
[----:B------:R-:W-:Y:S02]  /*f430*/  FSEL R107, R107, -INF , !P6 ;  /* 0xff8000006b6b7808 */ /* 0x000fe40007000000 */
[----:B------:R-:W-:-:S02]  /*f440*/  FMNMX R10, R106, R13, !PT ;  /* 0x0000000d6a0a7209 */ /* 0x000fc40007800000 */
[----:B------:R-:W-:Y:S02]  /*f450*/  IADD3 R12, R0, 0xb8, RZ ;  /* 0x000000b8000c7810 */ /* 0x000fe40007ffe0ff */
[----:B------:R-:W-:Y:S02]  /*f460*/  FSEL R105, R105, -INF , !P6 ;  /* 0xff80000069697808 */ /* 0x000fe40007000000 */
[----:B------:R-:W-:Y:S02]  /*f470*/  FSEL R110, R110, -INF , !P4 ;  /* 0xff8000006e6e7808 */ /* 0x000fe40006000000 */
[----:B------:R-:W-:Y:S02]  /*f480*/  FMNMX R13, R107, R10, !PT ;  /* 0x0000000a6b0d7209 */ /* 0x000fe40007800000 */
[----:B------:R-:W-:Y:S02]  /*f490*/  ISETP.GE.AND P6, PT, R12, UR31, PT ;  /* 0x0000001f0c007c0c */ /* 0x000fe4000bfc6270 */
[----:B------:R-:W-:-:S02]  /*f4a0*/  IADD3 R12, R0, 0xb9, RZ ;  /* 0x000000b9000c7810 */ /* 0x000fc40007ffe0ff */
[----:B------:R-:W-:Y:S02]  /*f4b0*/  FSEL R111, R111, -INF , !P3 ;  /* 0xff8000006f6f7808 */ /* 0x000fe40005800000 */
[----:B------:R-:W-:Y:S02]  /*f4c0*/  FMNMX R10, R110, R13, !PT ;  /* 0x0000000d6e0a7209 */ /* 0x000fe40007800000 */
[----:B------:R-:W-:Y:S02]  /*f4d0*/  FSEL R108, R108, -INF , !P4 ;  /* 0xff8000006c6c7808 */ /* 0x000fe40006000000 */
[----:B------:R-:W-:Y:S02]  /*f4e0*/  ISETP.GE.AND P4, PT, R12, UR31, PT ;  /* 0x0000001f0c007c0c */ /* 0x000fe4000bf86270 */
[----:B------:R-:W-:Y:S02]  /*f4f0*/  IADD3 R12, R0, 0xc0, RZ ;  /* 0x000000c0000c7810 */ /* 0x000fe40007ffe0ff */
[----:B------:R-:W-:-:S02]  /*f500*/  FSEL R114, R114, -INF , !P2 ;  /* 0xff80000072727808 */ /* 0x000fc40005000000 */
[----:B------:R-:W-:Y:S02]  /*f510*/  FMNMX R13, R111, R10, !PT ;  /* 0x0000000a6f0d7209 */ /* 0x000fe40007800000 */
[----:B------:R-:W-:Y:S02]  /*f520*/  FSEL R109, R109, -INF , !P3 ;  /* 0xff8000006d6d7808 */ /* 0x000fe40005800000 */
[----:B------:R-:W-:Y:S01]  /*f530*/  ISETP.GE.AND P3, PT, R12, UR31, PT ;  /* 0x0000001f0c007c0c */ /* 0x000fe2000bf66270 */
[----:B------:R-:W-:Y:S01]  /*f540*/  VIADD R12, R0, 0xc1 ;  /* 0x000000c1000c7836 */ /* 0x000fe20000000000 */
[----:B------:R-:W-:Y:S02]  /*f550*/  FSEL R115, R115, -INF , !P5 ;  /* 0xff80000073737808 */ /* 0x000fe40006800000 */
[----:B------:R-:W-:Y:S02]  /*f560*/  FMNMX R10, R114, R13, !PT ;  /* 0x0000000d720a7209 */ /* 0x000fe40007800000 */
[----:B------:R-:W-:-:S02]  /*f570*/  FSEL R112, R112, -INF , !P2 ;  /* 0xff80000070707808 */ /* 0x000fc40005000000 */
[----:B------:R-:W-:Y:S02]  /*f580*/  FSEL R118, R118, -INF , !P6 ;  /* 0xff80000076767808 */ /* 0x000fe40007000000 */
[----:B------:R-:W-:Y:S02]  /*f590*/  FMNMX R13, R115, R10, !PT ;  /* 0x0000000a730d7209 */ /* 0x000fe40007800000 */
[----:B------:R-:W-:Y:S02]  /*f5a0*/  ISETP.GE.AND P2, PT, R12, UR31, PT ;  /* 0x0000001f0c007c0c */ /* 0x000fe4000bf46270 */
[----:B------:R-:W-:Y:S02]  /*f5b0*/  IADD3 R12, R0, 0xc8, RZ ;  /* 0x000000c8000c7810 */ /* 0x000fe40007ffe0ff */
[----:B------:R-:W-:Y:S02]  /*f5c0*/  FSEL R119, R119, -INF , !P4 ;  /* 0xff80000077777808 */ /* 0x000fe40006000000 */
[----:B------:R-:W-:-:S02]  /*f5d0*/  FMNMX R10, R118, R13, !PT ;  /* 0x0000000d760a7209 */ /* 0x000fc40007800000 */
[----:B------:R-:W-:Y:S02]  /*f5e0*/  FSEL R113, R113, -INF , !P5 ;  /* 0xff80000071717808 */ /* 0x000fe40006800000 */
[----:B------:R-:W-:Y:S02]  /*f5f0*/  ISETP.GE.AND P5, PT, R12, UR31, PT ;  /* 0x0000001f0c007c0c */ /* 0x000fe4000bfa6270 */
[----:B------:R-:W-:Y:S02]  /*f600*/  IADD3 R12, R0, 0xc9, RZ ;  /* 0x000000c9000c7810 */ /* 0x000fe40007ffe0ff */
[----:B------:R-:W-:Y:S02]  /*f610*/  FSEL R122, R122, -INF , !P3 ;  /* 0xff8000007a7a7808 */ /* 0x000fe40005800000 */
[----:B------:R-:W-:Y:S02]  /*f620*/  FMNMX R13, R119, R10, !PT ;  /* 0x0000000a770d7209 */ /* 0x000fe40007800000 */
[----:B------:R-:W-:-:S02]  /*f630*/  FSEL R116, R116, -INF , !P6 ;  /* 0xff80000074747808 */ /* 0x000fc40007000000 */
[----:B------:R-:W-:Y:S02]  /*f640*/  ISETP.GE.AND P6, PT, R12, UR31, PT ;  /* 0x0000001f0c007c0c */ /* 0x000fe4000bfc6270 */
[----:B------:R-:W-:Y:S02]  /*f650*/  IADD3 R12, R0, 0xd0, RZ ;  /* 0x000000d0000c7810 */ /* 0x000fe40007ffe0ff */
[----:B------:R-:W-:Y:S02]  /*f660*/  FSEL R123, R123, -INF , !P2 ;  /* 0xff8000007b7b7808 */ /* 0x000fe40005000000 */
[----:B------:R-:W-:Y:S02]  /*f670*/  FMNMX R10, R122, R13, !PT ;  /* 0x0000000d7a0a7209 */ /* 0x000fe40007800000 */
[----:B------:R-:W-:Y:S02]  /*f680*/  FSEL R117, R117, -INF , !P4 ;  /* 0xff80000075757808 */ /* 0x000fe40006000000 */
[----:B------:R-:W-:-:S02]  /*f690*/  ISETP.GE.AND P4, PT, R12, UR31, PT ;  /* 0x0000001f0c007c0c */ /* 0x000fc4000bf86270 */
[----:B------:R-:W-:Y:S02]  /*f6a0*/  FSEL R126, R126, -INF , !P5 ;  /* 0xff8000007e7e7808 */ /* 0x000fe40006800000 */
        /* <DEDUP_REMOVED lines=14> */
[----:B------:R-:W-:Y:S02]  /*f790*/  P2R R11, PR, RZ, 0x2 ;  /* 0x00000002ff0b7803 */ /* 0x000fe40000000000 */
[----:B------:R-:W-:Y:S02]  /*f7a0*/  IADD3 R19, R0, 0xe0, RZ ;  /* 0x000000e000137810 */ /* 0x000fe40007ffe0ff */
[----:B------:R-:W-:Y:S02]  /*f7b0*/  ISETP.GE.AND P1, PT, R12, UR31, PT ;  /* 0x0000001f0c007c0c */ /* 0x000fe4000bf26270 */
[----:B------:R-:W-:-:S02]  /*f7c0*/  IADD3 R14, R0, 0xe1, RZ ;  /* 0x000000e1000e7810 */ /* 0x000fc40007ffe0ff */
[----:B------:R-:W-:Y:S02]  /*f7d0*/  FSEL R134, R134, -INF , !P2 ;  /* 0xff80000086867808 */ /* 0x000fe40005000000 */
[----:B------:R-:W-:Y:S02]  /*f7e0*/  FMNMX R13, R131, R10, !PT ;  /* 0x0000000a830d7209 */ /* 0x000fe40007800000 */
[----:B------:R-:W-:Y:S02]  /*f7f0*/  P2R R8, PR, RZ, 0x1 ;  /* 0x00000001ff087803 */ /* 0x000fe40000000000 */
[----:B------:R-:W-:Y:S02]  /*f800*/  FSEL R124, R124, -INF , !P5 ;  /* 0xff8000007c7c7808 */ /* 0x000fe40006800000 */
[----:B------:R-:W-:Y:S02]  /*f810*/  ISETP.GE.AND P5, PT, R19, UR31, PT ;  /* 0x0000001f13007c0c */ /* 0x000fe4000bfa6270 */
[----:B------:R-:W-:-:S02]  /*f820*/  ISETP.GE.AND P0, PT, R14, UR31, PT ;  /* 0x0000001f0e007c0c */ /* 0x000fc4000bf06270 */
[----:B------:R-:W-:Y:S02]  /*f830*/  FSEL R135, R135, -INF , !P1 ;  /* 0xff80000087877808 */ /* 0x000fe40004800000 */
[----:B------:R-:W-:Y:S02]  /*f840*/  FMNMX R10, R134, R13, !PT ;  /* 0x0000000d860a7209 */ /* 0x000fe40007800000 */
[----:B------:R-:W-:Y:S02]  /*f850*/  IADD3 R14, R0, 0xe8, RZ ;  /* 0x000000e8000e7810 */ /* 0x000fe40007ffe0ff */
[----:B------:R-:W-:Y:S02]  /*f860*/  FSEL R138, R138, -INF , !P5 ;  /* 0xff8000008a8a7808 */ /* 0x000fe40006800000 */
[----:B------:R-:W-:Y:S02]  /*f870*/  FMNMX R13, R135, R10, !PT ;  /* 0x0000000a870d7209 */ /* 0x000fe40007800000 */
[----:B------:R-:W-:Y:S01]  /*f880*/  ISETP.GE.AND P1, PT, R14, UR31, PT ;  /* 0x0000001f0e007c0c */ /* 0x000fe2000bf26270 */
[----:B------:R-:W-:Y:S01]  /*f890*/  VIADD R14, R0, 0xe9 ;  /* 0x000000e9000e7836 */ /* 0x000fe20000000000 */
[----:B------:R-:W-:-:S02]  /*f8a0*/  FSEL R139, R139, -INF , !P0 ;  /* 0xff8000008b8b7808 */ /* 0x000fc40004000000 */
[----:B------:R-:W-:Y:S02]  /*f8b0*/  FMNMX R10, R138, R13, !PT ;  /* 0x0000000d8a0a7209 */ /* 0x000fe40007800000 */
[----:B------:R-:W-:Y:S02]  /*f8c0*/  FSEL R132, R132, -INF , !P2 ;  /* 0xff80000084847808 */ /* 0x000fe40005000000 */
[----:B------:R-:W-:Y:S02]  /*f8d0*/  ISETP.GE.AND P2, PT, R14, UR31, PT ;  /* 0x0000001f0e007c0c */ /* 0x000fe4000bf46270 */
[----:B------:R-:W-:Y:S02]  /*f8e0*/  IADD3 R14, R0, 0xf0, RZ ;  /* 0x000000f0000e7810 */ /* 0x000fe40007ffe0ff */
[----:B------:R-:W-:Y:S02]  /*f8f0*/  FSEL R142, R142, -INF , !P1 ;  /* 0xff8000008e8e7808 */ /* 0x000fe40004800000 */
[----:B------:R-:W-:-:S02]  /*f900*/  FMNMX R13, R139, R10, !PT ;  /* 0x0000000a8b0d7209 */ /* 0x000fc40007800000 */
[----:B------:R-:W-:Y:S02]  /*f910*/  FSEL R129, R129, -INF , !P3 ;  /* 0xff80000081817808 */ /* 0x000fe40005800000 */
[----:B------:R-:W-:Y:S02]  /*f920*/  IADD3 R15, R0, 0xf1, RZ ;  /* 0x000000f1000f7810 */ /* 0x000fe40007ffe0ff */
[----:B------:R-:W-:Y:S02]  /*f930*/  FSEL R143, R143, -INF , !P2 ;  /* 0xff8000008f8f7808 */ /* 0x000fe40005000000 */
[----:B------:R-:W-:Y:S02]  /*f940*/  FMNMX R10, R142, R13, !PT ;  /* 0x0000000d8e0a7209 */ /* 0x000fe40007800000 */
[----:B------:R-:W-:Y:S02]  /*f950*/  ISETP.GE.AND P3, PT, R14, UR31, PT ;  /* 0x0000001f0e007c0c */ /* 0x000fe4000bf66270 */
[----:B------:R-:W-:-:S02]  /*f960*/  FSEL R128, R128, -INF , !P4 ;  /* 0xff80000080807808 */ /* 0x000fc40006000000 */
[----:B------:R-:W-:Y:S02]  /*f970*/  IADD3 R20, R0, 0xf8, RZ ;  /* 0x000000f800147810 */ /* 0x000fe40007ffe0ff */
[----:B------:R-:W-:Y:S02]  /*f980*/  FSEL R146, R146, -INF , !P3 ;  /* 0xff80000092927808 */ /* 0x000fe40005800000 */
[----:B------:R-:W-:Y:S02]  /*f990*/  FMNMX R13, R143, R10, !PT ;  /* 0x0000000a8f0d7209 */ /* 0x000fe40007800000 */
[----:B------:R-:W-:Y:S02]  /*f9a0*/  ISETP.GE.AND P4, PT, R15, UR31, PT ;  /* 0x0000001f0f007c0c */ /* 0x000fe4000bf86270 */
[----:B------:R-:W-:Y:S02]  /*f9b0*/  IADD3 R21, R0, 0xf9, RZ ;  /* 0x000000f900157810 */ /* 0x000fe40007ffe0ff */
[----:B------:R-:W-:-:S02]  /*f9c0*/  FSEL R147, R147, -INF , !P4 ;  /* 0xff80000093937808 */ /* 0x000fc40006000000 */
[----:B------:R-:W-:Y:S02]  /*f9d0*/  FMNMX R10, R146, R13, !PT ;  /* 0x0000000d920a7209 */ /* 0x000fe40007800000 */
[----:B------:R-:W-:Y:S02]  /*f9e0*/  ISETP.GE.AND P5, PT, R20, UR31, PT ;  /* 0x0000001f14007c0c */ /* 0x000fe4000bfa6270 */
[----:B------:R-:W-:Y:S02]  /*f9f0*/  FSEL R125, R125, -INF , !P6 ;  /* 0xff8000007d7d7808 */ /* 0x000fe40007000000 */
[----:B------:R-:W-:Y:S02]  /*fa00*/  FSEL R150, R150, -INF , !P5 ;  /* 0xff80000096967808 */ /* 0x000fe40006800000 */
[----:B------:R-:W-:Y:S02]  /*fa10*/  FMNMX R13, R147, R10, !PT ;  /* 0x0000000a930d7209 */ /* 0x000fe40007800000 */
[----:B------:R-:W-:-:S02]  /*fa20*/  ISETP.GE.AND P6, PT, R21, UR31, PT ;  /* 0x0000001f15007c0c */ /* 0x000fc4000bfc6270 */
[----:B------:R-:W-:Y:S02]  /*fa30*/  FMNMX R10, R150, R13, !PT ;  /* 0x0000000d960a7209 */ /* 0x000fe40007800000 */
[----:B------:R-:W-:Y:S02]  /*fa40*/  FSEL R151, R151, -INF , !P6 ;  /* 0xff80000097977808 */ /* 0x000fe40007000000 */
[----:B------:R-:W-:Y:S02]  /*fa50*/  P2R R17, PR, RZ, 0x2 ;  /* 0x00000002ff117803 */ /* 0x000fe40000000000 */
[----:B------:R-:W-:Y:S02]  /*fa60*/  FMNMX R13, R151, R10, !PT ;  /* 0x0000000a970d7209 */ /* 0x000fe40007800000 */
[----:B------:R-:W-:Y:S02]  /*fa70*/  ISETP.GE.AND P1, PT, R12, UR31, PT ;  /* 0x0000001f0c007c0c */ /* 0x000fe4000bf26270 */
[----:B------:R-:W-:Y:S01]  /*fa80*/  P2R R16, PR, RZ, 0x4 ;  /* 0x00000004ff107803 */ /* 0x000fe20000000000 */
[----:B------:R-:W1:Y:S01]  /*fa90*/  SHFL.BFLY PT, R10, R13, 0x1, 0x1f ;  /* 0x0c201f000d0a7f89 */ /* 0x000e6200000e0000 */
[----:B------:R-:W-:-:S02]  /*faa0*/  FSEL R133, R133, -INF , !P1 ;  /* 0xff80000085857808 */ /* 0x000fc40004800000 */
[----:B------:R-:W-:Y:S02]  /*fab0*/  ISETP.NE.AND P1, PT, R17, RZ, PT ;  /* 0x000000ff1100720c */ /* 0x000fe40003f25270 */
[----:B------:R-:W-:Y:S02]  /*fac0*/  FSEL R144, R144, -INF , !P3 ;  /* 0xff80000090907808 */ /* 0x000fe40005800000 */
[----:B------:R-:W-:Y:S02]  /*fad0*/  FSEL R140, R140, -INF , !P1 ;  /* 0xff8000008c8c7808 */ /* 0x000fe40004800000 */
[----:B------:R-:W-:Y:S02]  /*fae0*/  ISETP.NE.AND P1, PT, R11, RZ, PT ;  /* 0x000000ff0b00720c */ /* 0x000fe40003f25270 */
[----:B------:R-:W-:Y:S02]  /*faf0*/  P2R R18, PR, RZ, 0x1 ;  /* 0x00000001ff127803 */ /* 0x000fe40000000000 */
[----:B------:R-:W-:-:S02]  /*fb00*/  ISETP.GE.AND P0, PT, R19, UR31, PT ;  /* 0x0000001f13007c0c */ /* 0x000fc4000bf06270 */
[----:B------:R-:W-:Y:S02]  /*fb10*/  FSEL R145, R145, -INF , !P4 ;  /* 0xff80000091917808 */ /* 0x000fe40006000000 */
[----:B------:R-:W-:Y:S02]  /*fb20*/  FSEL R136, R136, -INF , !P0 ;  /* 0xff80000088887808 */ /* 0x000fe40004000000 */
[----:B------:R-:W-:Y:S02]  /*fb30*/  ISETP.NE.AND P0, PT, R18, RZ, PT ;  /* 0x000000ff1200720c */ /* 0x000fe40003f05270 */
[----:B------:R-:W-:Y:S02]  /*fb40*/  FSEL R148, R148, -INF , !P5 ;  /* 0xff80000094947808 */ /* 0x000fe40006800000 */
[----:B------:R-:W-:Y:S02]  /*fb50*/  FSEL R137, R137, -INF , !P0 ;  /* 0xff80000089897808 */ /* 0x000fe40004000000 */
[----:B-1----:R-:W-:-:S02]  /*fb60*/  FMNMX R14, R13, R10, !PT ;  /* 0x0000000a0d0e7209 */ /* 0x002fc40007800000 */
[----:B------:R-:W-:-:S03]  /*fb70*/  ISETP.NE.AND P0, PT, R8, RZ, PT ;  /* 0x000000ff0800720c */ /* 0x000fc60003f05270 */
[----:B------:R-:W1:Y:S02]  /*fb80*/  SHFL.BFLY PT, R15, R14, 0x2, 0x1f ;  /* 0x0c401f000e0f7f89 */ /* 0x000e6400000e0000 */
[----:B-1----:R-:W-:-:S04]  /*fb90*/  FMNMX R10, R14, R15, !PT ;  /* 0x0000000f0e0a7209 */ /* 0x002fc80007800000 */
[----:B------:R-:W-:-:S04]  /*fba0*/  FSETP.NEU.AND P2, PT, R10, -INF , PT ;  /* 0xff8000000a00780b */ /* 0x000fc80003f4d000 */
[----:B------:R-:W-:Y:S02]  /*fbb0*/  FSEL R12, R10, RZ, P2 ;  /* 0x000000ff0a0c7208 */ /* 0x000fe40001000000 */
[----:B------:R-:W-:-:S03]  /*fbc0*/  ISETP.NE.AND P2, PT, R16, RZ, PT ;  /* 0x000000ff1000720c */ /* 0x000fc60003f45270 */
[----:B------:R-:W-:Y:S01]  /*fbd0*/  FMUL R11, R12, UR29 ;  /* 0x0000001d0c0b7c20 */ /* 0x000fe20008400000 */
[----:B------:R-:W-:-:S03]  /*fbe0*/  FSEL R141, R141, -INF , !P2 ;  /* 0xff8000008d8d7808 */ /* 0x000fc60005000000 */
        /* <DEDUP_REMOVED lines=13> */
[----:B------:R-:W-:Y:S01]  /*fcc0*/  FSEL R26, R149, -INF , !P6 ;  /* 0xff800000951a7808 */ /* 0x000fe20007000000 */
[--C-:B------:R-:W-:Y:S01]  /*fcd0*/  FFMA R42, R42, UR29, -R11.reuse ;  /* 0x0000001d2a2a7c23 */ /* 0x100fe2000800080b */
[----:B------:R-:W-:Y:S01]  /*fce0*/  FSETP.GEU.AND P6, PT, R196, -126, PT ;  /* 0xc2fc0000c400780b */ /* 0x000fe20003fce000 */
[--C-:B------:R-:W-:Y:S01]  /*fcf0*/  FFMA R14, R43, UR29, -R11.reuse ;  /* 0x0000001d2b0e7c23 */ /* 0x100fe2000800080b */
[--C-:B------:R-:W-:Y:S01]  /*fd00*/  FFMA R39, R55, UR29, -R11.reuse ;  /* 0x0000001d37277c23 */ /* 0x100fe2000800080b */
[----:B------:R-:W-:Y:S01]  /*fd10*/  @!P2 FMUL R13, R13, 0.5 ;  /* 0x3f0000000d0da820 */ /* 0x000fe20000400000 */
[--C-:B------:R-:W-:Y:S01]  /*fd20*/  FFMA R38, R50, UR29, -R11.reuse ;  /* 0x0000001d32267c23 */ /* 0x100fe2000800080b */
[----:B------:R-:W-:Y:S01]  /*fd30*/  @!P3 FMUL R24, R24, 0.5 ;  /* 0x3f0000001818b820 */ /* 0x000fe20000400000 */
[--C-:B------:R-:W-:Y:S01]  /*fd40*/  FFMA R51, R51, UR29, -R11.reuse ;  /* 0x0000001d33337c23 */ /* 0x100fe2000800080b */
[----:B------:R-:W-:Y:S01]  /*fd50*/  @!P4 FMUL R8, R8, 0.5 ;  /* 0x3f0000000808c820 */ /* 0x000fe20000400000 */
[--C-:B------:R-:W-:Y:S01]  /*fd60*/  FFMA R58, R58, UR29, -R11.reuse ;  /* 0x0000001d3a3a7c23 */ /* 0x100fe2000800080b */
[----:B------:R-:W1:Y:S01]  /*fd70*/  MUFU.EX2 R13, R13 ;  /* 0x0000000d000d7308 */ /* 0x000e620000000800 */
[----:B------:R-:W-:Y:S01]  /*fd80*/  @!P5 FMUL R30, R30, 0.5 ;  /* 0x3f0000001e1ed820 */ /* 0x000fe20000400000 */
[--C-:B------:R-:W-:Y:S01]  /*fd90*/  FFMA R16, R59, UR29, -R11.reuse ;  /* 0x0000001d3b107c23 */ /* 0x100fe2000800080b */
[--C-:B------:R-:W-:Y:S01]  /*fda0*/  FFMA R62, R62, UR29, -R11.reuse ;  /* 0x0000001d3e3e7c23 */ /* 0x100fe2000800080b */
[----:B------:R-:W-:Y:S01]  /*fdb0*/  @!P6 FMUL R196, R196, 0.5 ;  /* 0x3f000000c4c4e820 */ /* 0x000fe20000400000 */
[--C-:B------:R-:W-:Y:S01]  /*fdc0*/  FFMA R43, R63, UR29, -R11.reuse ;  /* 0x0000001d3f2b7c23 */ /* 0x100fe2000800080b */
[--C-:B------:R-:W-:Y:S01]  /*fdd0*/  FFMA R67, R67, UR29, -R11.reuse ;  /* 0x0000001d43437c23 */ /* 0x100fe2000800080b */
[--C-:B------:R-:W-:Y:S01]  /*fde0*/  FFMA R18, R75, UR29, -R11.reuse ;  /* 0x0000001d4b127c23 */ /* 0x100fe2000800080b */
[----:B------:R-:W2:Y:S01]  /*fdf0*/  MUFU.EX2 R24, R24 ;  /* 0x0000001800187308 */ /* 0x000ea20000000800 */
[--C-:B------:R-:W-:Y:S01]  /*fe00*/  FFMA R50, R70, UR29, -R11.reuse ;  /* 0x0000001d46327c23 */ /* 0x100fe2000800080b */
[--C-:B------:R-:W-:Y:S01]  /*fe10*/  FFMA R74, R74, UR29, -R11.reuse ;  /* 0x0000001d4a4a7c23 */ /* 0x100fe2000800080b */
[--C-:B------:R-:W-:Y:S01]  /*fe20*/  FFMA R86, R86, UR29, -R11.reuse ;  /* 0x0000001d56567c23 */ /* 0x100fe2000800080b */
[--C-:B------:R-:W-:Y:S01]  /*fe30*/  FFMA R20, R79, UR29, -R11.reuse ;  /* 0x0000001d4f147c23 */ /* 0x100fe2000800080b */
[--C-:B------:R-:W-:Y:S01]  /*fe40*/  FFMA R83, R83, UR29, -R11.reuse ;  /* 0x0000001d53537c23 */ /* 0x100fe2000800080b */
[--C-:B------:R-:W-:Y:S01]  /*fe50*/  FFMA R55, R87, UR29, -R11.reuse ;  /* 0x0000001d57377c23 */ /* 0x100fe2000800080b */
[--C-:B------:R-:W-:Y:S01]  /*fe60*/  FFMA R59, R95, UR29, -R11.reuse ;  /* 0x0000001d5f3b7c23 */ /* 0x100fe2000800080b */
[----:B------:R3:W4:Y:S01]  /*fe70*/  MUFU.EX2 R31, R8 ;  /* 0x00000008001f7308 */ /* 0x0007220000000800 */
[----:B-1----:R-:W-:Y:S01]  /*fe80*/  @!P2 FMUL R13, R13, R13 ;  /* 0x0000000d0d0da220 */ /* 0x002fe20000400000 */
[----:B------:R-:W-:Y:S01]  /*fe90*/  FSETP.GEU.AND P2, PT, R35, -126, PT ;  /* 0xc2fc00002300780b */ /* 0x000fe20003f4e000 */
[--C-:B------:R-:W-:Y:S01]  /*fea0*/  FFMA R91, R91, UR29, -R11.reuse ;  /* 0x0000001d5b5b7c23 */ /* 0x100fe2000800080b */
        /* <DEDUP_REMOVED lines=8> */
[----:B---3--:R-:W-:Y:S01]  /*ff30*/  FMNMX R8, R9, R6, !PT ;  /* 0x0000000609087209 */ /* 0x008fe20007800000 */
        /* <DEDUP_REMOVED lines=11> */
[----:B------:R3:W4:Y:S01]  /*fff0*/  MUFU.EX2 R197, R35 ;  /* 0x0000002300c57308 */ /* 0x0007220000000800 */
[----:B-1----:R-:W-:Y:S01]  /*10000*/  @!P5 FMUL R30, R30, R30 ;  /* 0x0000001e1e1ed220 */ /* 0x002fe20000400000 */
[----:B------:R-:W-:Y:S01]  /*10010*/  FSETP.GEU.AND P5, PT, R42, -126, PT ;  /* 0xc2fc00002a00780b */ /* 0x000fe20003fae000 */
[--C-:B------:R-:W-:Y:S01]  /*10020*/  FFMA R95, R130, UR29, -R11.reuse ;  /* 0x0000001d825f7c23 */ /* 0x100fe2000800080b */
[----:B------:R-:W-:Y:S01]  /*10030*/  FMNMX R8, R28, R15, !PT ;  /* 0x0000000f1c087209 */ /* 0x000fe20007800000 */
[--C-:B------:R-:W-:Y:S01]  /*10040*/  FFMA R99, R134, UR29, -R11.reuse ;  /* 0x0000001d86637c23 */ /* 0x100fe2000800080b */
[--C-:B------:R-:W-:Y:S01]  /*10050*/  FFMA R111, R146, UR29, -R11.reuse ;  /* 0x0000001d926f7c23 */ /* 0x100fe2000800080b */
[----:B------:R-:W-:Y:S01]  /*10060*/  @!P4 FMUL R27, R27, 0.5 ;  /* 0x3f0000001b1bc820 */ /* 0x000fe20000400000 */
[----:B------:R-:W1:Y:S01]  /*10070*/  MUFU.EX2 R34, R34 ;  /* 0x0000002200227308 */ /* 0x000e620000000800 */
[--C-:B---3--:R-:W-:Y:S01]  /*10080*/  FFMA R35, R47, UR29, -R11.reuse ;  /* 0x0000001d2f237c23 */ /* 0x108fe2000800080b */
[----:B--2---:R-:W-:Y:S01]  /*10090*/  @!P6 FMUL R196, R196, R196 ;  /* 0x000000c4c4c4e220 */ /* 0x004fe20000400000 */
[----:B------:R-:W-:Y:S01]  /*100a0*/  FSETP.GEU.AND P6, PT, R14, -126, PT ;  /* 0xc2fc00000e00780b */ /* 0x000fe20003fce000 */
[--C-:B------:R-:W-:Y:S01]  /*100b0*/  FFMA R47, R71, UR29, -R11.reuse ;  /* 0x0000001d472f7c23 */ /* 0x100fe2000800080b */
[----:B------:R-:W-:Y:S01]  /*100c0*/  FMNMX R15, R29, R8, !PT ;  /* 0x000000081d0f7209 */ /* 0x000fe20007800000 */
        /* <DEDUP_REMOVED lines=8> */
[----:B------:R-:W-:-:S02]  /*10150*/  FFMA R150, R150, UR29, -R11 ;  /* 0x0000001d96967c23 */ /* 0x000fc4000800080b */
[----:B------:R-:W-:Y:S01]  /*10160*/  @!P6 FMUL R14, R14, 0.5 ;  /* 0x3f0000000e0ee820 */ /* 0x000fe20000400000 */
[----:B-1----:R-:W-:Y:S01]  /*10170*/  @!P3 FMUL R34, R34, R34 ;  /* 0x000000222222b220 */ /* 0x002fe20000400000 */
[----:B------:R-:W-:Y:S01]  /*10180*/  FSETP.GEU.AND P3, PT, R35, -126, PT ;  /* 0xc2fc00002300780b */ /* 0x000fe20003f6e000 */
[----:B------:R1:W3:Y:S01]  /*10190*/  MUFU.EX2 R195, R42 ;  /* 0x0000002a00c37308 */ /* 0x0002e20000000800 */
[----:B------:R-:W-:-:S03]  /*101a0*/  FMNMX R15, R33, R8, !PT ;  /* 0x00000008210f7209 */ /* 0x000fc60007800000 */
[----:B------:R-:W-:Y:S01]  /*101b0*/  @!P2 FMUL R46, R46, 0.5 ;  /* 0x3f0000002e2ea820 */ /* 0x000fe20000400000 */
[----:B------:R-:W-:Y:S01]  /*101c0*/  FMNMX R8, R36, R15, !PT ;  /* 0x0000000f24087209 */ /* 0x000fe20007800000 */
[----:B--2---:R-:W-:Y:S01]  /*101d0*/  @!P4 FMUL R27, R27, R27 ;  /* 0x0000001b1b1bc220 */ /* 0x004fe20000400000 */
[----:B------:R-:W-:Y:S01]  /*101e0*/  FSETP.GEU.AND P4, PT, R38, -126, PT ;  /* 0xc2fc00002600780b */ /* 0x000fe20003f8e000 */
[----:B------:R2:W4:Y:S01]  /*101f0*/  MUFU.EX2 R194, R46 ;  /* 0x0000002e00c27308 */ /* 0x0005220000000800 */
[--C-:B-1----:R-:W-:Y:S01]  /*10200*/  FFMA R42, R54, UR29, -R11.reuse ;  /* 0x0000001d362a7c23 */ /* 0x102fe2000800080b */
[----:B------:R-:W-:Y:S01]  /*10210*/  FMNMX R15, R37, R8, !PT ;  /* 0x00000008250f7209 */ /* 0x000fe20007800000 */
[--C-:B------:R-:W-:Y:S01]  /*10220*/  FFMA R54, R82, UR29, -R11.reuse ;  /* 0x0000001d52367c23 */ /* 0x100fe2000800080b */
[----:B------:R-:W-:Y:S01]  /*10230*/  @!P3 FMUL R35, R35, 0.5 ;  /* 0x3f0000002323b820 */ /* 0x000fe20000400000 */
[--C-:B------:R-:W-:Y:S01]  /*10240*/  FFMA R82, R106, UR29, -R11.reuse ;  /* 0x0000001d6a527c23 */ /* 0x100fe2000800080b */
[----:B------:R-:W-:Y:S01]  /*10250*/  FMNMX R8, R40, R15, !PT ;  /* 0x0000000f28087209 */ /* 0x000fe20007800000 */
[--C-:B------:R-:W-:Y:S01]  /*10260*/  FFMA R106, R138, UR29, -R11.reuse ;  /* 0x0000001d8a6a7c23 */ /* 0x100fe2000800080b */
[----:B------:R-:W1:Y:S01]  /*10270*/  MUFU.EX2 R14, R14 ;  /* 0x0000000e000e7308 */ /* 0x000e620000000800 */
[----:B---3--:R-:W-:Y:S01]  /*10280*/  @!P5 FMUL R195, R195, R195 ;  /* 0x000000c3c3c3d220 */ /* 0x008fe20000400000 */
[----:B------:R-:W-:Y:S01]  /*10290*/  FSETP.GEU.AND P5, PT, R51, -126, PT ;  /* 0xc2fc00003300780b */ /* 0x000fe20003fae000 */
[--C-:B--2---:R-:W-:Y:S01]  /*102a0*/  FFMA R46, R66, UR29, -R11.reuse ;  /* 0x0000001d422e7c23 */ /* 0x104fe2000800080b */
[----:B------:R-:W-:Y:S01]  /*102b0*/  @!P4 FMUL R38, R38, 0.5 ;  /* 0x3f0000002626c820 */ /* 0x000fe20000400000 */
[----:B------:R-:W-:Y:S01]  /*102c0*/  FMNMX R17, R41, R8, !PT ;  /* 0x0000000829117209 */ /* 0x000fe20007800000 */
[--C-:B------:R-:W-:Y:S01]  /*102d0*/  FFMA R66, R103, UR29, -R11.reuse ;  /* 0x0000001d67427c23 */ /* 0x100fe2000800080b */
[----:B------:R-:W-:Y:S01]  /*102e0*/  FFMA R103, R139, UR29, -R11 ;  /* 0x0000001d8b677c23 */ /* 0x000fe2000800080b */
[----:B------:R-:W2:Y:S01]  /*102f0*/  MUFU.EX2 R35, R35 ;  /* 0x0000002300237308 */ /* 0x000ea20000000800 */
[----:B----4-:R-:W-:Y:S01]  /*10300*/  @!P2 FMUL R194, R194, R194 ;  /* 0x000000c2c2c2a220 */ /* 0x010fe20000400000 */
[----:B------:R-:W-:-:S02]  /*10310*/  FSETP.GEU.AND P2, PT, R39, -126, PT ;  /* 0xc2fc00002700780b */ /* 0x000fc40003f4e000 */
        /* <DEDUP_REMOVED lines=13> */
[----:B------:R-:W-:Y:S01]  /*103f0*/  FMNMX R17, R49, R8, !PT ;  /* 0x0000000831117209 */ /* 0x000fe20007800000 */
[----:B---3--:R-:W-:Y:S01]  /*10400*/  @!P4 FMUL R38, R38, R38 ;  /* 0x000000262626c220 */ /* 0x008fe20000400000 */
[----:B------:R-:W-:Y:S01]  /*10410*/  FSETP.GEU.AND P4, PT, R16, -126, PT ;  /* 0xc2fc00001000780b */ /* 0x000fe20003f8e000 */
[--C-:B-1----:R-:W-:Y:S01]  /*10420*/  FFMA R51, R78, UR29, -R11.reuse ;  /* 0x0000001d4e337c23 */ /* 0x102fe2000800080b */
[----:B------:R-:W-:Y:S01]  /*10430*/  FMNMX R8, R52, R17, !PT ;  /* 0x0000001134087209 */ /* 0x000fe20007800000 */
[----:B------:R-:W-:Y:S01]  /*10440*/  FFMA R78, R119, UR29, -R11 ;  /* 0x0000001d774e7c23 */ /* 0x000fe2000800080b */
[----:B------:R-:W-:Y:S01]  /*10450*/  @!P3 FMUL R58, R58, 0.5 ;  /* 0x3f0000003a3ab820 */ /* 0x000fe20000400000 */
[----:B------:R-:W1:Y:S01]  /*10460*/  MUFU.EX2 R42, R42 ;  /* 0x0000002a002a7308 */ /* 0x000e620000000800 */
[----:B----4-:R-:W-:Y:S01]  /*10470*/  @!P5 FMUL R15, R15, R15 ;  /* 0x0000000f0f0fd220 */ /* 0x010fe20000400000 */
[----:B------:R-:W-:-:S02]  /*10480*/  FSETP.GEU.AND P5, PT, R62, -126, PT ;  /* 0xc2fc00003e00780b */ /* 0x000fc40003fae000 */
[----:B------:R-:W-:-:S04]  /*10490*/  FMNMX R17, R53, R8, !PT ;  /* 0x0000000835117209 */ /* 0x000fc80007800000 */
[----:B------:R3:W4:Y:S01]  /*104a0*/  MUFU.EX2 R193, R58 ;  /* 0x0000003a00c17308 */ /* 0x0007220000000800 */
[----:B--2---:R-:W-:Y:S01]  /*104b0*/  @!P2 FMUL R39, R39, R39 ;  /* 0x000000272727a220 */ /* 0x004fe20000400000 */
[----:B------:R-:W-:Y:S01]  /*104c0*/  FSETP.GEU.AND P2, PT, R46, -126, PT ;  /* 0xc2fc00002e00780b */ /* 0x000fe20003f4e000 */
[----:B------:R-:W-:Y:S01]  /*104d0*/  @!P4 FMUL R16, R16, 0.5 ;  /* 0x3f0000001010c820 */ /* 0x000fe20000400000 */
[----:B------:R-:W-:-:S03]  /*104e0*/  FMNMX R8, R56, R17, !PT ;  /* 0x0000001138087209 */ /* 0x000fc60007800000 */
[----:B------:R-:W-:Y:S01]  /*104f0*/  @!P5 FMUL R62, R62, 0.5 ;  /* 0x3f0000003e3ed820 */ /* 0x000fe20000400000 */
[----:B------:R-:W-:Y:S01]  /*10500*/  FMNMX R17, R57, R8, !PT ;  /* 0x0000000839117209 */ /* 0x000fe20007800000 */
[----:B-1----:R-:W-:Y:S01]  /*10510*/  @!P6 FMUL R42, R42, R42 ;  /* 0x0000002a2a2ae220 */ /* 0x002fe20000400000 */
[----:B------:R-:W-:Y:S01]  /*10520*/  FSETP.GEU.AND P6, PT, R43, -126, PT ;  /* 0xc2fc00002b00780b */ /* 0x000fe20003fce000 */
[----:B------:R-:W1:Y:S01]  /*10530*/  MUFU.EX2 R16, R16 ;  /* 0x0000001000107308 */ /* 0x000e620000000800 */
[----:B------:R-:W-:Y:S01]  /*10540*/  FMNMX R8, R60, R17, !PT ;  /* 0x000000113c087209 */ /* 0x000fe20007800000 */
[--C-:B---3--:R-:W-:Y:S01]  /*10550*/  FFMA R58, R90, UR29, -R11.reuse ;  /* 0x0000001d5a3a7c23 */ /* 0x108fe2000800080b */
[----:B------:R-:W-:Y:S01]  /*10560*/  FFMA R90, R122, UR29, -R11 ;  /* 0x0000001d7a5a7c23 */ /* 0x000fe2000800080b */
[----:B------:R-:W-:Y:S01]  /*10570*/  @!P2 FMUL R46, R46, 0.5 ;  /* 0x3f0000002e2ea820 */ /* 0x000fe20000400000 */
[----:B------:R-:W-:Y:S01]  /*10580*/  FMNMX R17, R61, R8, !PT ;  /* 0x000000083d117209 */ /* 0x000fe20007800000 */
[----:B----4-:R-:W-:Y:S01]  /*10590*/  @!P3 FMUL R193, R193, R193 ;  /* 0x000000c1c1c1b220 */ /* 0x010fe20000400000 */
[----:B------:R-:W-:Y:S01]  /*105a0*/  FSETP.GEU.AND P3, PT, R67, -126, PT ;  /* 0xc2fc00004300780b */ /* 0x000fe20003f6e000 */
[----:B------:R2:W3:Y:S01]  /*105b0*/  MUFU.EX2 R192, R62 ;  /* 0x0000003e00c07308 */ /* 0x0004e20000000800 */
[----:B------:R-:W-:-:S03]  /*105c0*/  FMNMX R8, R64, R17, !PT ;  /* 0x0000001140087209 */ /* 0x000fc60007800000 */
[----:B------:R-:W-:Y:S01]  /*105d0*/  @!P6 FMUL R43, R43, 0.5 ;  /* 0x3f0000002b2be820 */ /* 0x000fe20000400000 */
[----:B------:R-:W-:-:S03]  /*105e0*/  FMNMX R19, R65, R8, !PT ;  /* 0x0000000841137209 */ /* 0x000fc60007800000 */
[----:B------:R-:W4:Y:S01]  /*105f0*/  MUFU.EX2 R46, R46 ;  /* 0x0000002e002e7308 */ /* 0x000f220000000800 */
[----:B-1----:R-:W-:Y:S01]  /*10600*/  @!P4 FMUL R16, R16, R16 ;  /* 0x000000101010c220 */ /* 0x002fe20000400000 */
[----:B------:R-:W-:Y:S01]  /*10610*/  FSETP.GEU.AND P4, PT, R50, -126, PT ;  /* 0xc2fc00003200780b */ /* 0x000fe20003f8e000 */
[--C-:B--2---:R-:W-:Y:S01]  /*10620*/  FFMA R62, R94, UR29, -R11.reuse ;  /* 0x0000001d5e3e7c23 */ /* 0x104fe2000800080b */
[----:B------:R-:W-:Y:S01]  /*10630*/  @!P3 FMUL R67, R67, 0.5 ;  /* 0x3f0000004343b820 */ /* 0x000fe20000400000 */
[----:B------:R-:W-:Y:S01]  /*10640*/  FMNMX R8, R68, R19, !PT ;  /* 0x0000001344087209 */ /* 0x000fe20007800000 */
[----:B------:R-:W-:Y:S02]  /*10650*/  FFMA R94, R127, UR29, -R11 ;  /* 0x0000001d7f5e7c23 */ /* 0x000fe4000800080b */
[----:B------:R-:W1:Y:S01]  /*10660*/  MUFU.EX2 R17, R67 ;  /* 0x0000004300117308 */ /* 0x000e620000000800 */
[----:B---3--:R-:W-:Y:S01]  /*10670*/  @!P5 FMUL R192, R192, R192 ;  /* 0x000000c0c0c0d220 */ /* 0x008fe20000400000 */
[----:B------:R-:W-:-:S02]  /*10680*/  FSETP.GEU.AND P5, PT, R47, -126, PT ;  /* 0xc2fc00002f00780b */ /* 0x000fc40003fae000 */
[----:B------:R-:W-:-:S03]  /*10690*/  FMNMX R19, R69, R8, !PT ;  /* 0x0000000845137209 */ /* 0x000fc60007800000 */
[----:B------:R-:W-:Y:S01]  /*106a0*/  @!P4 FMUL R50, R50, 0.5 ;  /* 0x3f0000003232c820 */ /* 0x000fe20000400000 */
[----:B------:R-:W2:Y:S01]  /*106b0*/  MUFU.EX2 R43, R43 ;  /* 0x0000002b002b7308 */ /* 0x000ea20000000800 */
[----:B----4-:R-:W-:Y:S01]  /*106c0*/  @!P2 FMUL R46, R46, R46 ;  /* 0x0000002e2e2ea220 */ /* 0x010fe20000400000 */
        /* <DEDUP_REMOVED lines=8> */
[----:B------:R-:W1:Y:S01]  /*10750*/  MUFU.EX2 R47, R47 ;  /* 0x0000002f002f7308 */ /* 0x000e620000000800 */
[----:B--2---:R-:W-:Y:S01]  /*10760*/  @!P6 FMUL R43, R43, R43 ;  /* 0x0000002b2b2be220 */ /* 0x004fe20000400000 */
[----:B------:R-:W-:Y:S02]  /*10770*/  FSETP.GEU.AND P6, PT, R74, -126, PT ;  /* 0xc2fc00004a00780b */ /* 0x000fe40003fce000 */
[----:B------:R-:W-:-:S03]  /*10780*/  FMNMX R8, R76, R19, !PT ;  /* 0x000000134c087209 */ /* 0x000fc60007800000 */
[----:B------:R-:W-:Y:S01]  /*10790*/  @!P3 FMUL R51, R51, 0.5 ;  /* 0x3f0000003333b820 */ /* 0x000fe20000400000 */
[----:B------:R-:W2:Y:S01]  /*107a0*/  MUFU.EX2 R18, R18 ;  /* 0x0000001200127308 */ /* 0x000ea20000000800 */
[----:B---3--:R-:W-:Y:S01]  /*107b0*/  @!P4 FMUL R50, R50, R50 ;  /* 0x000000323232c220 */ /* 0x008fe20000400000 */
        /* <DEDUP_REMOVED lines=13> */
[----:B------:R-:W-:Y:S01]  /*10890*/  FMNMX R8, R84, R19, !PT ;  /* 0x0000001354087209 */ /* 0x000fe20007800000 */
[----:B---3--:R-:W-:Y:S01]  /*108a0*/  @!P3 FMUL R51, R51, R51 ;  /* 0x000000333333b220 */ /* 0x008fe20000400000 */
[----:B------:R-:W-:Y:S01]  /*108b0*/  FSETP.GEU.AND P3, PT, R55, -126, PT ;  /* 0xc2fc00003700780b */ /* 0x000fe20003f6e000 */
[----:B------:R-:W2:Y:S01]  /*108c0*/  MUFU.EX2 R20, R20 ;  /* 0x0000001400147308 */ /* 0x000ea20000000800 */
[----:B------:R-:W-:Y:S01]  /*108d0*/  FMNMX R19, R85, R8, !PT ;  /* 0x0000000855137209 */ /* 0x000fe20007800000 */
[----:B-1----:R-:W-:Y:S02]  /*108e0*/  FFMA R74, R115, UR29, -R11 ;  /* 0x0000001d734a7c23 */ /* 0x002fe4000800080b */
[----:B------:R-:W-:Y:S01]  /*108f0*/  @!P2 FMUL R86, R86, 0.5 ;  /* 0x3f0000005656a820 */ /* 0x000fe20000400000 */
[----:B------:R-:W-:Y:S01]  /*10900*/  FMNMX R8, R88, R19, !PT ;  /* 0x0000001358087209 */ /* 0x000fe20007800000 */
[----:B----4-:R-:W-:Y:S01]  /*10910*/  @!P6 FMUL R149, R149, R149 ;  /* 0x000000959595e220 */ /* 0x010fe20000400000 */
[----:B------:R-:W-:Y:S01]  /*10920*/  FSETP.GEU.AND P6, PT, R83, -126, PT ;  /* 0xc2fc00005300780b */ /* 0x000fe20003fce000 */
[----:B------:R-:W1:Y:S01]  /*10930*/  MUFU.EX2 R54, R54 ;  /* 0x0000003600367308 */ /* 0x000e620000000800 */
[----:B------:R-:W-:-:S03]  /*10940*/  FMNMX R21, R89, R8, !PT ;  /* 0x0000000859157209 */ /* 0x000fc60007800000 */
[----:B------:R-:W-:Y:S01]  /*10950*/  @!P3 FMUL R55, R55, 0.5 ;  /* 0x3f0000003737b820 */ /* 0x000fe20000400000 */
[----:B------:R-:W-:-:S03]  /*10960*/  FMNMX R8, R92, R21, !PT ;  /* 0x000000155c087209 */ /* 0x000fc60007800000 */
[----:B------:R-:W3:Y:S01]  /*10970*/  MUFU.EX2 R86, R86 ;  /* 0x0000005600567308 */ /* 0x000ee20000000800 */
[----:B--2---:R-:W-:Y:S01]  /*10980*/  @!P4 FMUL R20, R20, R20 ;  /* 0x000000141414c220 */ /* 0x004fe20000400000 */
[----:B------:R-:W-:Y:S02]  /*10990*/  FSETP.GEU.AND P4, PT, R58, -126, PT ;  /* 0xc2fc00003a00780b */ /* 0x000fe40003f8e000 */
[----:B------:R-:W-:Y:S01]  /*109a0*/  @!P6 FMUL R83, R83, 0.5 ;  /* 0x3f0000005353e820 */ /* 0x000fe20000400000 */
[----:B------:R-:W-:-:S03]  /*109b0*/  FMNMX R21, R93, R8, !PT ;  /* 0x000000085d157209 */ /* 0x000fc60007800000 */
        /* <DEDUP_REMOVED lines=10> */
[----:B------:R-:W-:Y:S01]  /*10a60*/  FMNMX R8, R100, R21, !PT ;  /* 0x0000001564087209 */ /* 0x000fe20007800000 */
[----:B--2---:R-:W-:Y:S01]  /*10a70*/  @!P6 FMUL R19, R19, R19 ;  /* 0x000000131313e220 */ /* 0x004fe20000400000 */
[----:B------:R-:W-:Y:S01]  /*10a80*/  FSETP.GEU.AND P6, PT, R62, -126, PT ;  /* 0xc2fc00003e00780b */ /* 0x000fe20003fce000 */
[----:B------:R2:W3:Y:S01]  /*10a90*/  MUFU.EX2 R21, R91 ;  /* 0x0000005b00157308 */ /* 0x0004e20000000800 */
[----:B------:R-:W-:-:S03]  /*10aa0*/  FMNMX R23, R101, R8, !PT ;  /* 0x0000000865177209 */ /* 0x000fc60007800000 */
[----:B------:R-:W-:Y:S01]  /*10ab0*/  @!P2 FMUL R59, R59, 0.5 ;  /* 0x3f0000003b3ba820 */ /* 0x000fe20000400000 */
[----:B------:R-:W-:Y:S01]  /*10ac0*/  FMNMX R8, R104, R23, !PT ;  /* 0x0000001768087209 */ /* 0x000fe20007800000 */
[----:B-1----:R-:W-:Y:S01]  /*10ad0*/  @!P3 FMUL R55, R55, R55 ;  /* 0x000000373737b220 */ /* 0x002fe20000400000 */
[----:B------:R-:W-:Y:S01]  /*10ae0*/  FSETP.GEU.AND P3, PT, R79, -126, PT ;  /* 0xc2fc00004f00780b */ /* 0x000fe20003f6e000 */
[----:B------:R-:W1:Y:S01]  /*10af0*/  MUFU.EX2 R58, R58 ;  /* 0x0000003a003a7308 */ /* 0x000e620000000800 */
[----:B------:R-:W-:Y:S01]  /*10b00*/  FMNMX R23, R105, R8, !PT ;  /* 0x0000000869177209 */ /* 0x000fe20007800000 */
[----:B--2---:R-:W-:Y:S02]  /*10b10*/  FFMA R91, R126, UR29, -R11 ;  /* 0x0000001d7e5b7c23 */ /* 0x004fe4000800080b */
[----:B------:R-:W-:Y:S01]  /*10b20*/  @!P6 FMUL R62, R62, 0.5 ;  /* 0x3f0000003e3ee820 */ /* 0x000fe20000400000 */
[----:B------:R-:W-:-:S03]  /*10b30*/  FMNMX R8, R108, R23, !PT ;  /* 0x000000176c087209 */ /* 0x000fc60007800000 */
[----:B------:R-:W2:Y:S01]  /*10b40*/  MUFU.EX2 R59, R59 ;  /* 0x0000003b003b7308 */ /* 0x000ea20000000800 */
[----:B------:R-:W-:Y:S01]  /*10b50*/  FMNMX R23, R109, R8, !PT ;  /* 0x000000086d177209 */ /* 0x000fe20007800000 */
[----:B---3--:R-:W-:Y:S01]  /*10b60*/  @!P5 FMUL R21, R21, R21 ;  /* 0x000000151515d220 */ /* 0x008fe20000400000 */
[----:B------:R-:W-:Y:S01]  /*10b70*/  FSETP.GEU.AND P5, PT, R63, -126, PT ;  /* 0xc2fc00003f00780b */ /* 0x000fe20003fae000 */
[----:B------:R-:W-:Y:S01]  /*10b80*/  @!P3 FMUL R79, R79, 0.5 ;  /* 0x3f0000004f4fb820 */ /* 0x000fe20000400000 */
[----:B------:R-:W-:-:S03]  /*10b90*/  FMNMX R8, R112, R23, !PT ;  /* 0x0000001770087209 */ /* 0x000fc60007800000 */
[----:B------:R-:W3:Y:S01]  /*10ba0*/  MUFU.EX2 R62, R62 ;  /* 0x0000003e003e7308 */ /* 0x000ee20000000800 */
[----:B-1----:R-:W-:Y:S01]  /*10bb0*/  @!P4 FMUL R58, R58, R58 ;  /* 0x0000003a3a3ac220 */ /* 0x002fe20000400000 */
[----:B------:R-:W-:Y:S02]  /*10bc0*/  FSETP.GEU.AND P4, PT, R22, -126, PT ;  /* 0xc2fc00001600780b */ /* 0x000fe40003f8e000 */
[----:B------:R-:W-:-:S04]  /*10bd0*/  FMNMX R23, R113, R8, !PT ;  /* 0x0000000871177209 */ /* 0x000fc80007800000 */
[----:B------:R-:W1:Y:S01]  /*10be0*/  MUFU.EX2 R79, R79 ;  /* 0x0000004f004f7308 */ /* 0x000e620000000800 */
[----:B--2---:R-:W-:Y:S01]  /*10bf0*/  @!P2 FMUL R59, R59, R59 ;  /* 0x0000003b3b3ba220 */ /* 0x004fe20000400000 */
[----:B------:R-:W-:Y:S01]  /*10c00*/  FSETP.GEU.AND P2, PT, R82, -126, PT ;  /* 0xc2fc00005200780b */ /* 0x000fe20003f4e000 */
[----:B------:R-:W-:Y:S01]  /*10c10*/  @!P5 FMUL R63, R63, 0.5 ;  /* 0x3f0000003f3fd820 */ /* 0x000fe20000400000 */
[----:B------:R-:W-:-:S03]  /*10c20*/  FMNMX R8, R116, R23, !PT ;  /* 0x0000001774087209 */ /* 0x000fc60007800000 */
[----:B------:R-:W-:Y:S01]  /*10c30*/  @!P4 FMUL R22, R22, 0.5 ;  /* 0x3f0000001616c820 */ /* 0x000fe20000400000 */
[----:B------:R-:W-:Y:S01]  /*10c40*/  FMNMX R23, R117, R8, !PT ;  /* 0x0000000875177209 */ /* 0x000fe20007800000 */
[----:B---3--:R-:W-:Y:S01]  /*10c50*/  @!P6 FMUL R62, R62, R62 ;  /* 0x0000003e3e3ee220 */ /* 0x008fe20000400000 */
[----:B------:R-:W-:Y:S01]  /*10c60*/  FSETP.GEU.AND P6, PT, R66, -126, PT ;  /* 0xc2fc00004200780b */ /* 0x000fe20003fce000 */
[----:B------:R-:W2:Y:S01]  /*10c70*/  MUFU.EX2 R63, R63 ;  /* 0x0000003f003f7308 */ /* 0x000ea20000000800 */
[----:B------:R-:W-:-:S03]  /*10c80*/  FMNMX R8, R120, R23, !PT ;  /* 0x0000001778087209 */ /* 0x000fc60007800000 */
[----:B------:R-:W-:Y:S01]  /*10c90*/  @!P2 FMUL R82, R82, 0.5 ;  /* 0x3f0000005252a820 */ /* 0x000fe20000400000 */
[----:B------:R-:W-:Y:S01]  /*10ca0*/  FMNMX R23, R121, R8, !PT ;  /* 0x0000000879177209 */ /* 0x000fe20007800000 */
[----:B-1----:R-:W-:Y:S01]  /*10cb0*/  @!P3 FMUL R79, R79, R79 ;  /* 0x0000004f4f4fb220 */ /* 0x002fe20000400000 */
[----:B------:R-:W-:Y:S01]  /*10cc0*/  FSETP.GEU.AND P3, PT, R107, -126, PT ;  /* 0xc2fc00006b00780b */ /* 0x000fe20003f6e000 */
[----:B------:R-:W1:Y:S01]  /*10cd0*/  MUFU.EX2 R22, R22 ;  /* 0x0000001600167308 */ /* 0x000e620000000800 */
[----:B------:R-:W-:-:S03]  /*10ce0*/  FMNMX R8, R124, R23, !PT ;  /* 0x000000177c087209 */ /* 0x000fc60007800000 */
[----:B------:R-:W-:Y:S01]  /*10cf0*/  @!P6 FMUL R66, R66, 0.5 ;  /* 0x3f0000004242e820 */ /* 0x000fe20000400000 */
[----:B------:R-:W-:-:S03]  /*10d00*/  FMNMX R67, R125, R8, !PT ;  /* 0x000000087d437209 */ /* 0x000fc60007800000 */
[----:B------:R-:W3:Y:S01]  /*10d10*/  MUFU.EX2 R82, R82 ;  /* 0x0000005200527308 */ /* 0x000ee20000000800 */
[----:B------:R-:W-:Y:S01]  /*10d20*/  FMNMX R8, R128, R67, !PT ;  /* 0x0000004380087209 */ /* 0x000fe20007800000 */
[----:B--2---:R-:W-:Y:S01]  /*10d30*/  @!P5 FMUL R63, R63, R63 ;  /* 0x0000003f3f3fd220 */ /* 0x004fe20000400000 */
[----:B------:R-:W-:Y:S01]  /*10d40*/  FSETP.GEU.AND P5, PT, R70, -126, PT ;  /* 0xc2fc00004600780b */ /* 0x000fe20003fae000 */
[----:B------:R-:W-:Y:S01]  /*10d50*/  @!P3 FMUL R107, R107, 0.5 ;  /* 0x3f0000006b6bb820 */ /* 0x000fe20000400000 */
[----:B------:R-:W-:-:S03]  /*10d60*/  FMNMX R67, R129, R8, !PT ;  /* 0x0000000881437209 */ /* 0x000fc60007800000 */
[----:B------:R-:W2:Y:S01]  /*10d70*/  MUFU.EX2 R66, R66 ;  /* 0x0000004200427308 */ /* 0x000ea20000000800 */
[----:B-1----:R-:W-:Y:S01]  /*10d80*/  @!P4 FMUL R22, R22, R22 ;  /* 0x000000161616c220 */ /* 0x002fe20000400000 */
[----:B------:R-:W-:Y:S02]  /*10d90*/  FSETP.GEU.AND P4, PT, R75, -126, PT ;  /* 0xc2fc00004b00780b */ /* 0x000fe40003f8e000 */
[----:B------:R-:W-:-:S04]  /*10da0*/  FMNMX R8, R132, R67, !PT ;  /* 0x0000004384087209 */ /* 0x000fc80007800000 */
[----:B------:R1:W4:Y:S01]  /*10db0*/  MUFU.EX2 R23, R107 ;  /* 0x0000006b00177308 */ /* 0x0003220000000800 */
[----:B---3--:R-:W-:Y:S01]  /*10dc0*/  @!P2 FMUL R82, R82, R82 ;  /* 0x000000525252a220 */ /* 0x008fe20000400000 */
[----:B------:R-:W-:Y:S01]  /*10dd0*/  FSETP.GEU.AND P2, PT, R74, -126, PT ;  /* 0xc2fc00004a00780b */ /* 0x000fe20003f4e000 */
[----:B------:R-:W-:Y:S01]  /*10de0*/  @!P5 FMUL R70, R70, 0.5 ;  /* 0x3f0000004646d820 */ /* 0x000fe20000400000 */
[----:B------:R-:W-:-:S03]  /*10df0*/  FMNMX R67, R133, R8, !PT ;  /* 0x0000000885437209 */ /* 0x000fc60007800000 */
[----:B------:R-:W-:Y:S01]  /*10e00*/  @!P4 FMUL R75, R75, 0.5 ;  /* 0x3f0000004b4bc820 */ /* 0x000fe20000400000 */
[----:B------:R-:W-:Y:S01]  /*10e10*/  FMNMX R8, R136, R67, !PT ;  /* 0x0000004388087209 */ /* 0x000fe20007800000 */
[----:B--2---:R-:W-:Y:S01]  /*10e20*/  @!P6 FMUL R66, R66, R66 ;  /* 0x000000424242e220 */ /* 0x004fe20000400000 */
        /* <DEDUP_REMOVED lines=17> */
[----:B------:R2:W4:Y:S01]  /*10f40*/  MUFU.EX2 R67, R118 ;  /* 0x0000007600437308 */ /* 0x0005220000000800 */
[----:B-1----:R-:W-:Y:S01]  /*10f50*/  @!P4 FMUL R75, R75, R75 ;  /* 0x0000004b4b4bc220 */ /* 0x002fe20000400000 */
[----:B------:R-:W-:Y:S02]  /*10f60*/  FSETP.GEU.AND P4, PT, R78, -126, PT ;  /* 0xc2fc00004e00780b */ /* 0x000fe40003f8e000 */
[----:B------:R-:W-:-:S03]  /*10f70*/  FMNMX R83, R148, R83, !PT ;  /* 0x0000005394537209 */ /* 0x000fc60007800000 */
[----:B------:R-:W-:Y:S01]  /*10f80*/  @!P5 FMUL R90, R90, 0.5 ;  /* 0x3f0000005a5ad820 */ /* 0x000fe20000400000 */
[----:B------:R-:W1:Y:S01]  /*10f90*/  MUFU.EX2 R71, R71 ;  /* 0x0000004700477308 */ /* 0x000e620000000800 */
[----:B---3--:R-:W-:Y:S01]  /*10fa0*/  @!P2 FMUL R74, R74, R74 ;  /* 0x0000004a4a4aa220 */ /* 0x008fe20000400000 */
[----:B------:R-:W-:Y:S01]  /*10fb0*/  FSETP.GEU.AND P2, PT, R91, -126, PT ;  /* 0xc2fc00005b00780b */ /* 0x000fe20003f4e000 */
[----:B--2---:R-:W-:Y:S01]  /*10fc0*/  FFMA R118, R151, UR29, -R11 ;  /* 0x0000001d97767c23 */ /* 0x004fe2000800080b */
[----:B------:R-:W-:-:S03]  /*10fd0*/  FMNMX R83, R26, R83, !PT ;  /* 0x000000531a537209 */ /* 0x000fc60007800000 */
[----:B------:R-:W-:Y:S01]  /*10fe0*/  @!P4 FMUL R78, R78, 0.5 ;  /* 0x3f0000004e4ec820 */ /* 0x000fe20000400000 */
[----:B------:R-:W2:Y:S01]  /*10ff0*/  MUFU.EX2 R90, R90 ;  /* 0x0000005a005a7308 */ /* 0x000ea20000000800 */
[----:B----4-:R-:W-:Y:S01]  /*11000*/  @!P3 FMUL R67, R67, R67 ;  /* 0x000000434343b220 */ /* 0x010fe20000400000 */
[----:B------:R-:W-:Y:S01]  /*11010*/  FSETP.GEU.AND P3, PT, R94, -126, PT ;  /* 0xc2fc00005e00780b */ /* 0x000fe20003f6e000 */
[----:B------:R-:W3:Y:S02]  /*11020*/  SHFL.BFLY PT, R8, R83, 0x1, 0x1f ;  /* 0x0c201f0053087f89 */ /* 0x000ee400000e0000 */
[----:B------:R-:W-:Y:S02]  /*11030*/  FADD R143, R42, R67 ;  /* 0x000000432a8f7221 */ /* 0x000fe40000000000 */
[----:B------:R-:W-:Y:S01]  /*11040*/  @!P2 FMUL R91, R91, 0.5 ;  /* 0x3f0000005b5ba820 */ /* 0x000fe20000400000 */
[----:B------:R-:W4:Y:S01]  /*11050*/  MUFU.EX2 R78, R78 ;  /* 0x0000004e004e7308 */ /* 0x000f220000000800 */
        /* <DEDUP_REMOVED lines=8> */
[----:B----4-:R-:W-:Y:S01]  /*110e0*/  @!P4 FMUL R78, R78, R78 ;  /* 0x0000004e4e4ec220 */ /* 0x010fe20000400000 */
[----:B------:R-:W-:Y:S02]  /*110f0*/  FSETP.GEU.AND P4, PT, R95, -126, PT ;  /* 0xc2fc00005f00780b */ /* 0x000fe40003f8e000 */
[----:B---3--:R-:W-:Y:S02]  /*11100*/  FMNMX R8, R83, R8, !PT ;  /* 0x0000000853087209 */ /* 0x008fe40007800000 */
[----:B------:R-:W-:Y:S01]  /*11110*/  F2FP.BF16.F32.PACK_AB R67, R78, R67 ;  /* 0x000000434e43723e */ /* 0x000fe200000010ff */
[----:B------:R-:W-:Y:S01]  /*11120*/  @!P5 FMUL R98, R98, 0.5 ;  /* 0x3f0000006262d820 */ /* 0x000fe20000400000 */
[----:B------:R-:W3:Y:S01]  /*11130*/  MUFU.EX2 R87, R87 ;  /* 0x0000005700577308 */ /* 0x000ee20000000800 */
[----:B-1----:R-:W-:Y:S01]  /*11140*/  @!P2 FMUL R91, R91, R91 ;  /* 0x0000005b5b5ba220 */ /* 0x002fe20000400000 */
[----:B------:R-:W-:Y:S01]  /*11150*/  FSETP.GEU.AND P2, PT, R102, -126, PT ;  /* 0xc2fc00006600780b */ /* 0x000fe20003f4e000 */
[----:B------:R-:W1:Y:S04]  /*11160*/  SHFL.BFLY PT, R83, R8, 0x2, 0x1f ;  /* 0x0c401f0008537f89 */ /* 0x000e6800000e0000 */
[----:B------:R-:W-:Y:S01]  /*11170*/  @!P4 FMUL R95, R95, 0.5 ;  /* 0x3f0000005f5fc820 */ /* 0x000fe20000400000 */
        /* <DEDUP_REMOVED lines=11> */
[----:B-1----:R-:W-:-:S03]  /*11230*/  FMNMX R8, R8, R83, !PT ;  /* 0x0000005308087209 */ /* 0x002fc60007800000 */
        /* <DEDUP_REMOVED lines=11> */
[----:B------:R-:W-:-:S04]  /*112f0*/  FSETP.NEU.AND P3, PT, R8, -INF , PT ;  /* 0xff8000000800780b */ /* 0x000fc80003f6d000 */
[----:B------:R-:W-:Y:S01]  /*11300*/  FSEL R139, R8, RZ, P3 ;  /* 0x000000ff088b7208 */ /* 0x000fe20001800000 */
[----:B------:R-:W-:Y:S01]  /*11310*/  @!P2 FMUL R111, R111, 0.5 ;  /* 0x3f0000006f6fa820 */ /* 0x000fe20000400000 */
[----:B------:R-:W1:Y:S01]  /*11320*/  MUFU.EX2 R103, R103 ;  /* 0x0000006700677308 */ /* 0x000e620000000800 */
[----:B--2---:R-:W-:Y:S01]  /*11330*/  @!P6 FMUL R99, R99, R99 ;  /* 0x000000636363e220 */ /* 0x004fe20000400000 */
[----:B------:R-:W-:Y:S01]  /*11340*/  FSETP.GEU.AND P6, PT, R107, -126, PT ;  /* 0xc2fc00006b00780b */ /* 0x000fe20003fce000 */
[C---:B------:R-:W-:Y:S01]  /*11350*/  FMUL R135, R139.reuse, UR29 ;  /* 0x0000001d8b877c20 */ /* 0x040fe20008400000 */
[----:B------:R-:W-:Y:S01]  /*11360*/  FSETP.GEU.AND P3, PT, R150, -126, PT ;  /* 0xc2fc00009600780b */ /* 0x000fe20003f6e000 */
[----:B------:R-:W-:Y:S02]  /*11370*/  FADD R139, -R139, R6 ;  /* 0x000000068b8b7221 */ /* 0x000fe40000000100 */
[--C-:B------:R-:W-:Y:S01]  /*11380*/  FFMA R11, R25, UR29, -R135.reuse ;  /* 0x0000001d190b7c23 */ /* 0x100fe20008000887 */
[----:B------:R-:W2:Y:S01]  /*11390*/  MUFU.EX2 R111, R111 ;  /* 0x0000006f006f7308 */ /* 0x000ea20000000800 */
[----:B---3--:R-:W-:Y:S01]  /*113a0*/  @!P5 FMUL R110, R110, R110 ;  /* 0x0000006e6e6ed220 */ /* 0x008fe20000400000 */
[----:B------:R-:W-:Y:S01]  /*113b0*/  FSETP.GEU.AND P5, PT, R118, -126, PT ;  /* 0xc2fc00007600780b */ /* 0x000fe20003fae000 */
[--C-:B------:R-:W-:Y:S01]  /*113c0*/  FFMA R83, R9, UR29, -R135.reuse ;  /* 0x0000001d09537c23 */ /* 0x100fe20008000887 */
[--C-:B------:R-:W-:Y:S01]  /*113d0*/  FFMA R119, R36, UR29, -R135.reuse ;  /* 0x0000001d24777c23 */ /* 0x100fe20008000887 */
[--C-:B------:R-:W-:Y:S01]  /*113e0*/  FFMA R25, R28, UR29, -R135.reuse ;  /* 0x0000001d1c197c23 */ /* 0x100fe20008000887 */
[--C-:B------:R-:W-:Y:S01]  /*113f0*/  FFMA R115, R32, UR29, -R135.reuse ;  /* 0x0000001d20737c23 */ /* 0x100fe20008000887 */
[----:B------:R-:W-:Y:S01]  /*11400*/  @!P6 FMUL R107, R107, 0.5 ;  /* 0x3f0000006b6be820 */ /* 0x000fe20000400000 */
[--C-:B------:R-:W-:Y:S01]  /*11410*/  FFMA R29, R29, UR29, -R135.reuse ;  /* 0x0000001d1d1d7c23 */ /* 0x100fe20008000887 */
[----:B-1----:R-:W-:Y:S01]  /*11420*/  @!P4 FMUL R103, R103, R103 ;  /* 0x000000676767c220 */ /* 0x002fe20000400000 */
[----:B------:R-:W-:Y:S01]  /*11430*/  FSETP.GEU.AND P4, PT, R114, -126, PT ;  /* 0xc2fc00007200780b */ /* 0x000fe20003f8e000 */
[----:B------:R-:W-:Y:S01]  /*11440*/  @!P3 FMUL R150, R150, 0.5 ;  /* 0x3f0000009696b820 */ /* 0x000fe20000400000 */
[--C-:B------:R-:W-:Y:S01]  /*11450*/  FFMA R45, R45, UR29, -R135.reuse ;  /* 0x0000001d2d2d7c23 */ /* 0x100fe20008000887 */
[----:B------:R-:W1:Y:S01]  /*11460*/  MUFU.EX2 R107, R107 ;  /* 0x0000006b006b7308 */ /* 0x000e620000000800 */
[--C-:B------:R-:W-:Y:S01]  /*11470*/  FFMA R126, R37, UR29, -R135.reuse ;  /* 0x0000001d257e7c23 */ /* 0x100fe20008000887 */
[----:B------:R-:W-:Y:S01]  /*11480*/  @!P5 FMUL R118, R118, 0.5 ;  /* 0x3f0000007676d820 */ /* 0x000fe20000400000 */
[--C-:B------:R-:W-:Y:S01]  /*11490*/  FFMA R41, R41, UR29, -R135.reuse ;  /* 0x0000001d29297c23 */ /* 0x100fe20008000887 */
[----:B--2---:R-:W-:Y:S01]  /*114a0*/  @!P2 FMUL R111, R111, R111 ;  /* 0x0000006f6f6fa220 */ /* 0x004fe20000400000 */
[----:B------:R-:W-:Y:S01]  /*114b0*/  FSETP.GEU.AND P2, PT, R11, -126, PT ;  /* 0xc2fc00000b00780b */ /* 0x000fe20003f4e000 */
[--C-:B------:R-:W-:Y:S01]  /*114c0*/  FFMA R44, R44, UR29, -R135.reuse ;  /* 0x0000001d2c2c7c23 */ /* 0x100fe20008000887 */
[--C-:B------:R-:W-:Y:S01]  /*114d0*/  FFMA R40, R40, UR29, -R135.reuse ;  /* 0x0000001d28287c23 */ /* 0x100fe20008000887 */
[----:B------:R-:W2:Y:S01]  /*114e0*/  MUFU.EX2 R118, R118 ;  /* 0x0000007600767308 */ /* 0x000ea20000000800 */
[--C-:B------:R-:W-:Y:S01]  /*114f0*/  FFMA R48, R48, UR29, -R135.reuse ;  /* 0x0000001d30307c23 */ /* 0x100fe20008000887 */
[----:B------:R-:W-:Y:S01]  /*11500*/  @!P4 FMUL R114, R114, 0.5 ;  /* 0x3f0000007272c820 */ /* 0x000fe20000400000 */
[--C-:B------:R-:W-:Y:S01]  /*11510*/  FFMA R53, R53, UR29, -R135.reuse ;  /* 0x0000001d35357c23 */ /* 0x100fe20008000887 */
[--C-:B------:R-:W-:Y:S01]  /*11520*/  FFMA R65, R65, UR29, -R135.reuse ;  /* 0x0000001d41417c23 */ /* 0x100fe20008000887 */
        /* <DEDUP_REMOVED lines=14> */
[----:B------:R-:W-:Y:S01]  /*11610*/  FFMA R6, R137, UR29, -R135 ;  /* 0x0000001d89067c23 */ /* 0x000fe20008000887 */
[----:B------:R-:W-:Y:S01]  /*11620*/  FADD R137, R43, R94 ;  /* 0x0000005e2b897221 */ /* 0x000fe20000000000 */
[----:B------:R-:W-:Y:S01]  /*11630*/  FMUL R139, R139, UR29 ;  /* 0x0000001d8b8b7c20 */ /* 0x000fe20008400000 */
[----:B------:R-:W-:-:S02]  /*11640*/  F2FP.BF16.F32.PACK_AB R43, R43, R192 ;  /* 0x000000c02b2b723e */ /* 0x000fc400000010ff */
[----:B------:R-:W-:Y:S01]  /*11650*/  @!P6 FMUL R83, R83, 0.5 ;  /* 0x3f0000005353e820 */ /* 0x000fe20000400000 */
[----:B------:R-:W2:Y:S01]  /*11660*/  MUFU.EX2 R9, R150 ;  /* 0x0000009600097308 */ /* 0x000ea20000000800 */
[----:B---3--:R-:W-:Y:S01]  /*11670*/  @!P4 FMUL R114, R114, R114 ;  /* 0x000000727272c220 */ /* 0x008fe20000400000 */
[----:B------:R-:W-:-:S03]  /*11680*/  FSETP.GEU.AND P4, PT, R25, -126, PT ;  /* 0xc2fc00001900780b */ /* 0x000fc60003f8e000 */
[----:B------:R-:W-:Y:S01]  /*11690*/  FADD R147, R19, R114 ;  /* 0x0000007213937221 */ /* 0x000fe20000000000 */
[----:B------:R-:W-:Y:S01]  /*116a0*/  @!P5 FMUL R115, R115, 0.5 ;  /* 0x3f0000007373d820 */ /* 0x000fe20000400000 */
[----:B-1----:R-:W-:Y:S01]  /*116b0*/  @!P2 FMUL R11, R11, R11 ;  /* 0x0000000b0b0ba220 */ /* 0x002fe20000400000 */
[----:B------:R-:W-:Y:S01]  /*116c0*/  FSETP.GEU.AND P2, PT, R119, -126, PT ;  /* 0xc2fc00007700780b */ /* 0x000fe20003f4e000 */
[----:B------:R1:W3:Y:S06]  /*116d0*/  MUFU.EX2 R28, R83 ;  /* 0x00000053001c7308 */ /* 0x0002ec0000000800 */
[----:B------:R-:W-:Y:S01]  /*116e0*/  @!P4 FMUL R25, R25, 0.5 ;  /* 0x3f0000001919c820 */ /* 0x000fe20000400000 */
[----:B--2---:R-:W-:Y:S01]  /*116f0*/  @!P3 FMUL R9, R9, R9 ;  /* 0x000000090909b220 */ /* 0x004fe20000400000 */
[----:B------:R-:W-:Y:S01]  /*11700*/  FSETP.GEU.AND P3, PT, R29, -126, PT ;  /* 0xc2fc00001d00780b */ /* 0x000fe20003f6e000 */
[----:B-1----:R-:W-:Y:S01]  /*11710*/  FFMA R83, R33, UR29, -R135 ;  /* 0x0000001d21537c23 */ /* 0x002fe20008000887 */
[----:B------:R-:W1:Y:S01]  /*11720*/  MUFU.EX2 R36, R115 ;  /* 0x0000007300247308 */ /* 0x000e620000000800 */
[----:B------:R-:W-:Y:S01]  /*11730*/  FADD R146, R86, R9 ;  /* 0x0000000956927221 */ /* 0x000fe20000000000 */
[----:B------:R-:W-:-:S03]  /*11740*/  @!P2 FMUL R119, R119, 0.5 ;  /* 0x3f0000007777a820 */ /* 0x000fc60000400000 */
[----:B------:R-:W-:Y:S01]  /*11750*/  FADD R143, R143, R146 ;  /* 0x000000928f8f7221 */ /* 0x000fe20000000000 */
[----:B------:R-:W-:Y:S01]  /*11760*/  FADD R146, R27, R66 ;  /* 0x000000421b927221 */ /* 0x000fe20000000000 */
[----:B---3--:R-:W-:Y:S01]  /*11770*/  @!P6 FMUL R28, R28, R28 ;  /* 0x0000001c1c1ce220 */ /* 0x008fe20000400000 */
[----:B------:R-:W-:Y:S01]  /*11780*/  FSETP.GEU.AND P6, PT, R83, -126, PT ;  /* 0xc2fc00005300780b */ /* 0x000fe20003fce000 */
[----:B------:R-:W2:Y:S01]  /*11790*/  MUFU.EX2 R119, R119 ;  /* 0x0000007700777308 */ /* 0x000ea20000000800 */
[----:B------:R-:W-:Y:S01]  /*117a0*/  F2FP.BF16.F32.PACK_AB R27, R27, R34 ;  /* 0x000000221b1b723e */ /* 0x000fe200000010ff */
[----:B------:R-:W-:-:S06]  /*117b0*/  @!P3 FMUL R29, R29, 0.5 ;  /* 0x3f0000001d1db820 */ /* 0x000fcc0000400000 */
[----:B------:R3:W4:Y:S01]  /*117c0*/  MUFU.EX2 R32, R25 ;  /* 0x0000001900207308 */ /* 0x0007220000000800 */
[----:B-1----:R-:W-:Y:S01]  /*117d0*/  @!P5 FMUL R36, R36, R36 ;  /* 0x000000242424d220 */ /* 0x002fe20000400000 */
[----:B------:R-:W-:Y:S02]  /*117e0*/  FSETP.GEU.AND P5, PT, R41, -126, PT ;  /* 0xc2fc00002900780b */ /* 0x000fe40003fae000 */
[----:B------:R-:W-:-:S04]  /*117f0*/  @!P6 FMUL R83, R83, 0.5 ;  /* 0x3f0000005353e820 */ /* 0x000fc80000400000 */
[----:B------:R-:W1:Y:S01]  /*11800*/  MUFU.EX2 R37, R83 ;  /* 0x0000005300257308 */ /* 0x000e620000000800 */
[----:B--2---:R-:W-:Y:S01]  /*11810*/  @!P2 FMUL R119, R119, R119 ;  /* 0x000000777777a220 */ /* 0x004fe20000400000 */
[----:B------:R-:W-:Y:S01]  /*11820*/  FSETP.GEU.AND P2, PT, R45, -126, PT ;  /* 0xc2fc00002d00780b */ /* 0x000fe20003f4e000 */
[----:B---3--:R-:W-:Y:S01]  /*11830*/  FADD R25, -R12, R7 ;  /* 0x000000070c197221 */ /* 0x008fe20000000100 */
[----:B------:R-:W-:Y:S01]  /*11840*/  FFMA R12, R140, UR29, -R135 ;  /* 0x0000001d8c0c7c23 */ /* 0x000fe20008000887 */
[----:B------:R-:W-:Y:S02]  /*11850*/  FADD R140, R20, R107 ;  /* 0x0000006b148c7221 */ /* 0x000fe40000000000 */
[----:B------:R-:W-:Y:S01]  /*11860*/  @!P5 FMUL R41, R41, 0.5 ;  /* 0x3f0000002929d820 */ /* 0x000fe20000400000 */
[----:B------:R2:W3:Y:S01]  /*11870*/  MUFU.EX2 R33, R29 ;  /* 0x0000001d00217308 */ /* 0x0004e20000000800 */
[----:B----4-:R-:W-:Y:S01]  /*11880*/  @!P4 FMUL R32, R32, R32 ;  /* 0x000000202020c220 */ /* 0x010fe20000400000 */
[----:B------:R-:W-:Y:S01]  /*11890*/  FSETP.GEU.AND P4, PT, R126, -126, PT ;  /* 0xc2fc00007e00780b */ /* 0x000fe20003f8e000 */
[----:B------:R-:W-:-:S04]  /*118a0*/  FMUL R212, R25, UR29 ;  /* 0x0000001d19d47c20 */ /* 0x000fc80008400000 */
[----:B------:R-:W-:Y:S01]  /*118b0*/  @!P2 FMUL R45, R45, 0.5 ;  /* 0x3f0000002d2da820 */ /* 0x000fe20000400000 */
[----:B------:R4:W5:Y:S01]  /*118c0*/  MUFU.EX2 R130, R41 ;  /* 0x0000002900827308 */ /* 0x0009620000000800 */
[----:B-1----:R-:W-:Y:S01]  /*118d0*/  @!P6 FMUL R37, R37, R37 ;  /* 0x000000252525e220 */ /* 0x002fe20000400000 */
[----:B------:R-:W-:Y:S01]  /*118e0*/  FSETP.GEU.AND P6, PT, R44, -126, PT ;  /* 0xc2fc00002c00780b */ /* 0x000fe20003fce000 */
[--C-:B--2---:R-:W-:Y:S01]  /*118f0*/  FFMA R29, R125, UR29, -R135.reuse ;  /* 0x0000001d7d1d7c23 */ /* 0x104fe20008000887 */
[----:B------:R-:W-:Y:S01]  /*11900*/  FFMA R125, R133, UR29, -R135 ;  /* 0x0000001d857d7c23 */ /* 0x000fe20008000887 */
[----:B------:R-:W-:Y:S02]  /*11910*/  FADD R133, R16, R87 ;  /* 0x0000005710857221 */ /* 0x000fe40000000000 */
[----:B------:R-:W-:Y:S01]  /*11920*/  @!P4 FMUL R126, R126, 0.5 ;  /* 0x3f0000007e7ec820 */ /* 0x000fe20000400000 */
[----:B------:R1:W2:Y:S01]  /*11930*/  MUFU.EX2 R123, R45 ;  /* 0x0000002d007b7308 */ /* 0x0002a20000000800 */
[----:B---3--:R-:W-:Y:S01]  /*11940*/  @!P3 FMUL R33, R33, R33 ;  /* 0x000000212121b220 */ /* 0x008fe20000400000 */
[----:B------:R-:W-:Y:S01]  /*11950*/  FSETP.GEU.AND P3, PT, R40, -126, PT ;  /* 0xc2fc00002800780b */ /* 0x000fe20003f6e000 */
[--C-:B----4-:R-:W-:Y:S01]  /*11960*/  FFMA R41, R56, UR29, -R135.reuse ;  /* 0x0000001d38297c23 */ /* 0x110fe20008000887 */
[--C-:B------:R-:W-:Y:S01]  /*11970*/  FFMA R56, R84, UR29, -R135.reuse ;  /* 0x0000001d54387c23 */ /* 0x100fe20008000887 */
[--C-:B------:R-:W-:Y:S01]  /*11980*/  FFMA R84, R89, UR29, -R135.reuse ;  /* 0x0000001d59547c23 */ /* 0x100fe20008000887 */
[--C-:B------:R-:W-:Y:S01]  /*11990*/  FFMA R89, R101, UR29, -R135.reuse ;  /* 0x0000001d65597c23 */ /* 0x100fe20008000887 */
[----:B------:R-:W-:Y:S01]  /*119a0*/  @!P6 FMUL R44, R44, 0.5 ;  /* 0x3f0000002c2ce820 */ /* 0x000fe20000400000 */
[----:B------:R-:W3:Y:S01]  /*119b0*/  MUFU.EX2 R126, R126 ;  /* 0x0000007e007e7308 */ /* 0x000ee20000000800 */
[----:B-----5:R-:W-:Y:S01]  /*119c0*/  @!P5 FMUL R130, R130, R130 ;  /* 0x000000828282d220 */ /* 0x020fe20000400000 */
[--C-:B-1----:R-:W-:Y:S01]  /*119d0*/  FFMA R45, R60, UR29, -R135.reuse ;  /* 0x0000001d3c2d7c23 */ /* 0x102fe20008000887 */
[--C-:B------:R-:W-:Y:S01]  /*119e0*/  FFMA R101, R116, UR29, -R135.reuse ;  /* 0x0000001d74657c23 */ /* 0x100fe20008000887 */
[----:B------:R-:W-:Y:S01]  /*119f0*/  FFMA R116, R132, UR29, -R135 ;  /* 0x0000001d84747c23 */ /* 0x000fe20008000887 */
[----:B------:R-:W-:-:S02]  /*11a00*/  FADD R132, R18, R103 ;  /* 0x0000006712847221 */ /* 0x000fc40000000000 */
[----:B------:R-:W-:Y:S01]  /*11a10*/  @!P3 FMUL R40, R40, 0.5 ;  /* 0x3f0000002828b820 */ /* 0x000fe20000400000 */
[----:B------:R1:W4:Y:S01]  /*11a20*/  MUFU.EX2 R122, R44 ;  /* 0x0000002c007a7308 */ /* 0x0003220000000800 */
[----:B--2---:R-:W-:Y:S01]  /*11a30*/  @!P2 FMUL R123, R123, R123 ;  /* 0x0000007b7b7ba220 */ /* 0x004fe20000400000 */
[----:B------:R-:W-:-:S06]  /*11a40*/  FSETP.GEU.AND P2, PT, R41, -126, PT ;  /* 0xc2fc00002900780b */ /* 0x000fcc0003f4e000 */
[----:B------:R2:W5:Y:S01]  /*11a50*/  MUFU.EX2 R115, R40 ;  /* 0x0000002800737308 */ /* 0x0005620000000800 */
[----:B---3--:R-:W-:Y:S01]  /*11a60*/  @!P4 FMUL R126, R126, R126 ;  /* 0x0000007e7e7ec220 */ /* 0x008fe20000400000 */
[----:B------:R-:W-:Y:S01]  /*11a70*/  FSETP.GEU.AND P4, PT, R48, -126, PT ;  /* 0xc2fc00003000780b */ /* 0x000fe20003f8e000 */
[--C-:B-1----:R-:W-:Y:S01]  /*11a80*/  FFMA R44, R64, UR29, -R135.reuse ;  /* 0x0000001d402c7c23 */ /* 0x102fe20008000887 */
[--C-:B------:R-:W-:Y:S01]  /*11a90*/  FFMA R64, R112, UR29, -R135.reuse ;  /* 0x0000001d70407c23 */ /* 0x100fe20008000887 */
[----:B------:R-:W-:Y:S01]  /*11aa0*/  FFMA R112, R129, UR29, -R135 ;  /* 0x0000001d81707c23 */ /* 0x000fe20008000887 */
[----:B------:R-:W-:Y:S01]  /*11ab0*/  FADD R129, R14, R23 ;  /* 0x000000170e817221 */ /* 0x000fe20000000000 */
[----:B------:R-:W-:Y:S01]  /*11ac0*/  @!P2 FMUL R41, R41, 0.5 ;  /* 0x3f0000002929a820 */ /* 0x000fe20000400000 */
[--C-:B--2---:R-:W-:Y:S01]  /*11ad0*/  FFMA R40, R52, UR29, -R135.reuse ;  /* 0x0000001d34287c23 */ /* 0x104fe20008000887 */
[----:B----4-:R-:W-:Y:S01]  /*11ae0*/  @!P6 FMUL R122, R122, R122 ;  /* 0x0000007a7a7ae220 */ /* 0x010fe20000400000 */
[----:B------:R-:W-:Y:S01]  /*11af0*/  FSETP.GEU.AND P6, PT, R53, -126, PT ;  /* 0xc2fc00003500780b */ /* 0x000fe20003fce000 */
[----:B------:R-:W-:-:S02]  /*11b00*/  FFMA R52, R80, UR29, -R135 ;  /* 0x0000001d50347c23 */ /* 0x000fc40008000887 */
[----:B------:R-:W1:Y:S01]  /*11b10*/  MUFU.EX2 R41, R41 ;  /* 0x0000002900297308 */ /* 0x000e620000000800 */
[----:B------:R-:W-:Y:S01]  /*11b20*/  FSETP.GEU.AND P5, PT, R40, -126, PT ;  /* 0xc2fc00002800780b */ /* 0x000fe20003fae000 */
[----:B------:R-:W-:Y:S01]  /*11b30*/  @!P4 FMUL R48, R48, 0.5 ;  /* 0x3f0000003030c820 */ /* 0x000fe20000400000 */
[--C-:B------:R-:W-:Y:S01]  /*11b40*/  FFMA R80, R104, UR29, -R135.reuse ;  /* 0x0000001d68507c23 */ /* 0x100fe20008000887 */
[----:B-----5:R-:W-:Y:S01]  /*11b50*/  @!P3 FMUL R115, R115, R115 ;  /* 0x000000737373b220 */ /* 0x020fe20000400000 */
[----:B------:R-:W-:Y:S01]  /*11b60*/  FSETP.GEU.AND P3, PT, R49, -126, PT ;  /* 0xc2fc00003100780b */ /* 0x000fe20003f6e000 */
[----:B------:R-:W-:Y:S01]  /*11b70*/  FFMA R104, R145, UR29, -R135 ;  /* 0x0000001d91687c23 */ /* 0x000fe20008000887 */
[----:B------:R-:W-:Y:S01]  /*11b80*/  FADD R129, R129, R132 ;  /* 0x0000008481817221 */ /* 0x000fe20000000000 */
[----:B------:R2:W3:Y:S01]  /*11b90*/  MUFU.EX2 R83, R48 ;  /* 0x0000003000537308 */ /* 0x0004e20000000800 */
[----:B------:R-:W-:Y:S01]  /*11ba0*/  FADD R132, R192, R91 ;  /* 0x0000005bc0847221 */ /* 0x000fe20000000000 */
[----:B------:R-:W-:Y:S01]  /*11bb0*/  FADD R145, R50, R99 ;  /* 0x0000006332917221 */ /* 0x000fe20000000000 */
[----:B------:R-:W-:Y:S01]  /*11bc0*/  @!P6 FMUL R53, R53, 0.5 ;  /* 0x3f0000003535e820 */ /* 0x000fe20000400000 */
[----:B------:R-:W-:-:S02]  /*11bd0*/  F2FP.BF16.F32.PACK_AB R91, R94, R91 ;  /* 0x0000005b5e5b723e */ /* 0x000fc400000010ff */
[----:B------:R-:W-:Y:S01]  /*11be0*/  @!P5 FMUL R40, R40, 0.5 ;  /* 0x3f0000002828d820 */ /* 0x000fe20000400000 */
[----:B------:R-:W-:Y:S01]  /*11bf0*/  F2FP.BF16.F32.PACK_AB R99, R102, R99 ;  /* 0x000000636663723e */ /* 0x000fe200000010ff */
[----:B------:R4:W5:Y:S01]  /*11c00*/  MUFU.EX2 R127, R53 ;  /* 0x00000035007f7308 */ /* 0x0009620000000800 */
[----:B-1----:R-:W-:Y:S01]  /*11c10*/  @!P2 FMUL R41, R41, R41 ;  /* 0x000000292929a220 */ /* 0x002fe20000400000 */
[----:B------:R-:W-:Y:S01]  /*11c20*/  FSETP.GEU.AND P2, PT, R65, -126, PT ;  /* 0xc2fc00004100780b */ /* 0x000fe20003f4e000 */
[----:B------:R-:W-:Y:S01]  /*11c30*/  @!P3 FMUL R49, R49, 0.5 ;  /* 0x3f0000003131b820 */ /* 0x000fe20000400000 */
[--C-:B--2---:R-:W-:Y:S01]  /*11c40*/  FFMA R48, R72, UR29, -R135.reuse ;  /* 0x0000001d48307c23 */ /* 0x104fe20008000887 */
[--C-:B------:R-:W-:Y:S01]  /*11c50*/  FFMA R72, R100, UR29, -R135.reuse ;  /* 0x0000001d64487c23 */ /* 0x100fe20008000887 */
[--C-:B------:R-:W-:Y:S01]  /*11c60*/  FFMA R100, R109, UR29, -R135.reuse ;  /* 0x0000001d6d647c23 */ /* 0x100fe20008000887 */
[--C-:B------:R-:W-:Y:S01]  /*11c70*/  FFMA R109, R136, UR29, -R135.reuse ;  /* 0x0000001d886d7c23 */ /* 0x100fe20008000887 */
[----:B------:R-:W1:Y:S01]  /*11c80*/  MUFU.EX2 R40, R40 ;  /* 0x0000002800287308 */ /* 0x000e620000000800 */
[----:B---3--:R-:W-:Y:S01]  /*11c90*/  @!P4 FMUL R83, R83, R83 ;  /* 0x000000535353c220 */ /* 0x008fe20000400000 */
[----:B------:R-:W-:Y:S01]  /*11ca0*/  FSETP.GEU.AND P4, PT, R57, -126, PT ;  /* 0xc2fc00003900780b */ /* 0x000fe20003f8e000 */
[--C-:B----4-:R-:W-:Y:S01]  /*11cb0*/  FFMA R53, R76, UR29, -R135.reuse ;  /* 0x0000001d4c357c23 */ /* 0x110fe20008000887 */
[----:B------:R-:W-:Y:S01]  /*11cc0*/  FFMA R76, R77, UR29, -R135 ;  /* 0x0000001d4d4c7c23 */ /* 0x000fe20008000887 */
[----:B------:R-:W-:-:S02]  /*11cd0*/  FADD R136, R196, R79 ;  /* 0x0000004fc4887221 */ /* 0x000fc40000000000 */
[----:B------:R-:W-:Y:S01]  /*11ce0*/  @!P2 FMUL R65, R65, 0.5 ;  /* 0x3f0000004141a820 */ /* 0x000fe20000400000 */
[----:B------:R2:W3:Y:S01]  /*11cf0*/  MUFU.EX2 R134, R49 ;  /* 0x0000003100867308 */ /* 0x0004e20000000800 */
[----:B-----5:R-:W-:Y:S01]  /*11d00*/  @!P6 FMUL R127, R127, R127 ;  /* 0x0000007f7f7fe220 */ /* 0x020fe20000400000 */
[----:B------:R-:W-:-:S05]  /*11d10*/  FSETP.GEU.AND P6, PT, R44, -126, PT ;  /* 0xc2fc00002c00780b */ /* 0x000fca0003fce000 */
[----:B------:R-:W-:Y:S01]  /*11d20*/  @!P4 FMUL R57, R57, 0.5 ;  /* 0x3f0000003939c820 */ /* 0x000fe20000400000 */
[----:B------:R4:W5:Y:S01]  /*11d30*/  MUFU.EX2 R131, R65 ;  /* 0x0000004100837308 */ /* 0x0009620000000800 */
[----:B-1----:R-:W-:Y:S01]  /*11d40*/  @!P5 FMUL R40, R40, R40 ;  /* 0x000000282828d220 */ /* 0x002fe20000400000 */
[----:B------:R-:W-:Y:S01]  /*11d50*/  FSETP.GEU.AND P5, PT, R61, -126, PT ;  /* 0xc2fc00003d00780b */ /* 0x000fe20003fae000 */
[--C-:B--2---:R-:W-:Y:S01]  /*11d60*/  FFMA R49, R68, UR29, -R135.reuse ;  /* 0x0000001d44317c23 */ /* 0x104fe20008000887 */
[--C-:B------:R-:W-:Y:S01]  /*11d70*/  FFMA R68, R124, UR29, -R135.reuse ;  /* 0x0000001d7c447c23 */ /* 0x100fe20008000887 */
[----:B------:R-:W-:Y:S02]  /*11d80*/  FADD R124, R193, R90 ;  /* 0x0000005ac17c7221 */ /* 0x000fe40000000000 */
[----:B------:R-:W-:Y:S01]  /*11d90*/  @!P6 FMUL R44, R44, 0.5 ;  /* 0x3f0000002c2ce820 */ /* 0x000fe20000400000 */
[----:B------:R1:W2:Y:S01]  /*11da0*/  MUFU.EX2 R60, R57 ;  /* 0x00000039003c7308 */ /* 0x0002a20000000800 */
[----:B---3--:R-:W-:Y:S01]  /*11db0*/  @!P3 FMUL R134, R134, R134 ;  /* 0x000000868686b220 */ /* 0x008fe20000400000 */
[----:B------:R-:W-:Y:S01]  /*11dc0*/  FSETP.GEU.AND P3, PT, R45, -126, PT ;  /* 0xc2fc00002d00780b */ /* 0x000fe20003f6e000 */
[--C-:B----4-:R-:W-:Y:S01]  /*11dd0*/  FFMA R65, R108, UR29, -R135.reuse ;  /* 0x0000001d6c417c23 */ /* 0x110fe20008000887 */
[----:B------:R-:W-:-:S03]  /*11de0*/  FFMA R108, R26, UR29, -R135 ;  /* 0x0000001d1a6c7c23 */ /* 0x000fc60008000887 */
[----:B------:R-:W-:Y:S01]  /*11df0*/  @!P5 FMUL R61, R61, 0.5 ;  /* 0x3f0000003d3dd820 */ /* 0x000fe20000400000 */
[----:B------:R-:W3:Y:S01]  /*11e00*/  MUFU.EX2 R44, R44 ;  /* 0x0000002c002c7308 */ /* 0x000ee20000000800 */
[----:B-----5:R-:W-:Y:S01]  /*11e10*/  @!P2 FMUL R131, R131, R131 ;  /* 0x000000838383a220 */ /* 0x020fe20000400000 */
[----:B------:R-:W-:Y:S01]  /*11e20*/  FSETP.GEU.AND P2, PT, R53, -126, PT ;  /* 0xc2fc00003500780b */ /* 0x000fe20003f4e000 */
[--C-:B-1----:R-:W-:Y:S01]  /*11e30*/  FFMA R57, R88, UR29, -R135.reuse ;  /* 0x0000001d58397c23 */ /* 0x102fe20008000887 */
[--C-:B------:R-:W-:Y:S01]  /*11e40*/  FFMA R88, R120, UR29, -R135.reuse ;  /* 0x0000001d78587c23 */ /* 0x100fe20008000887 */
[--C-:B------:R-:W-:Y:S01]  /*11e50*/  FFMA R120, R117, UR29, -R135.reuse ;  /* 0x0000001d75787c23 */ /* 0x100fe20008000887 */
[----:B------:R-:W-:Y:S01]  /*11e60*/  FFMA R117, R144, UR29, -R135 ;  /* 0x0000001d90757c23 */ /* 0x000fe20008000887 */
[----:B------:R-:W-:Y:S01]  /*11e70*/  @!P3 FMUL R45, R45, 0.5 ;  /* 0x3f0000002d2db820 */ /* 0x000fe20000400000 */
[----:B------:R1:W4:Y:S01]  /*11e80*/  MUFU.EX2 R138, R61 ;  /* 0x0000003d008a7308 */ /* 0x0003220000000800 */
[----:B--2---:R-:W-:Y:S01]  /*11e90*/  @!P4 FMUL R60, R60, R60 ;  /* 0x0000003c3c3cc220 */ /* 0x004fe20000400000 */
[----:B------:R-:W-:Y:S01]  /*11ea0*/  FSETP.GEU.AND P4, PT, R49, -126, PT ;  /* 0xc2fc00003100780b */ /* 0x000fe20003f8e000 */
[----:B------:R-:W-:-:S04]  /*11eb0*/  FADD R144, R54, R111 ;  /* 0x0000006f36907221 */ /* 0x000fc80000000000 */
[----:B------:R-:W-:Y:S01]  /*11ec0*/  @!P2 FMUL R53, R53, 0.5 ;  /* 0x3f0000003535a820 */ /* 0x000fe20000400000 */
[----:B------:R-:W2:Y:S01]  /*11ed0*/  MUFU.EX2 R45, R45 ;  /* 0x0000002d002d7308 */ /* 0x000ea20000000800 */
[----:B---3--:R-:W-:Y:S01]  /*11ee0*/  @!P6 FMUL R44, R44, R44 ;  /* 0x0000002c2c2ce220 */ /* 0x008fe20000400000 */
[----:B------:R-:W-:Y:S01]  /*11ef0*/  FSETP.GEU.AND P6, PT, R73, -126, PT ;  /* 0xc2fc00004900780b */ /* 0x000fe20003fce000 */
[--C-:B-1----:R-:W-:Y:S01]  /*11f00*/  FFMA R61, R96, UR29, -R135.reuse ;  /* 0x0000001d603d7c23 */ /* 0x102fe20008000887 */
[--C-:B------:R-:W-:Y:S01]  /*11f10*/  FFMA R96, R97, UR29, -R135.reuse ;  /* 0x0000001d61607c23 */ /* 0x100fe20008000887 */
[--C-:B------:R-:W-:Y:S01]  /*11f20*/  FFMA R97, R113, UR29, -R135.reuse ;  /* 0x0000001d71617c23 */ /* 0x100fe20008000887 */
[----:B------:R-:W-:Y:S01]  /*11f30*/  FFMA R113, R141, UR29, -R135 ;  /* 0x0000001d8d717c23 */ /* 0x000fe20008000887 */
[----:B------:R-:W-:Y:S01]  /*11f40*/  @!P4 FMUL R49, R49, 0.5 ;  /* 0x3f0000003131c820 */ /* 0x000fe20000400000 */
[----:B------:R-:W1:Y:S01]  /*11f50*/  MUFU.EX2 R53, R53 ;  /* 0x0000003500357308 */ /* 0x000e620000000800 */
[----:B----4-:R-:W-:Y:S01]  /*11f60*/  @!P5 FMUL R138, R138, R138 ;  /* 0x0000008a8a8ad220 */ /* 0x010fe20000400000 */
[----:B------:R-:W-:Y:S01]  /*11f70*/  FSETP.GEU.AND P5, PT, R48, -126, PT ;  /* 0xc2fc00003000780b */ /* 0x000fe20003fae000 */
[----:B------:R-:W-:-:S04]  /*11f80*/  FADD R141, R46, R95 ;  /* 0x0000005f2e8d7221 */ /* 0x000fc80000000000 */
[----:B------:R-:W-:Y:S01]  /*11f90*/  @!P6 FMUL R73, R73, 0.5 ;  /* 0x3f0000004949e820 */ /* 0x000fe20000400000 */
[----:B------:R-:W3:Y:S01]  /*11fa0*/  MUFU.EX2 R49, R49 ;  /* 0x0000003100317308 */ /* 0x000ee20000000800 */
[----:B--2---:R-:W-:Y:S01]  /*11fb0*/  @!P3 FMUL R45, R45, R45 ;  /* 0x0000002d2d2db220 */ /* 0x004fe20000400000 */
[----:B------:R-:W-:Y:S01]  /*11fc0*/  FSETP.GEU.AND P3, PT, R69, -126, PT ;  /* 0xc2fc00004500780b */ /* 0x000fe20003f6e000 */
[----:B------:R-:W-:Y:S01]  /*11fd0*/  FADD R136, R136, R141 ;  /* 0x0000008d88887221 */ /* 0x000fe20000000000 */
[----:B------:R-:W-:-:S03]  /*11fe0*/  FADD R141, R38, R71 ;  /* 0x00000047268d7221 */ /* 0x000fc60000000000 */
[----:B------:R-:W-:Y:S01]  /*11ff0*/  @!P5 FMUL R48, R48, 0.5 ;  /* 0x3f0000003030d820 */ /* 0x000fe20000400000 */
[----:B------:R2:W4:Y:S01]  /*12000*/  MUFU.EX2 R77, R73 ;  /* 0x00000049004d7308 */ /* 0x0005220000000800 */
[----:B-1----:R-:W-:Y:S01]  /*12010*/  @!P2 FMUL R53, R53, R53 ;  /* 0x000000353535a220 */ /* 0x002fe20000400000 */
[----:B------:R-:W-:Y:S01]  /*12020*/  FSETP.GEU.AND P2, PT, R85, -126, PT ;  /* 0xc2fc00005500780b */ /* 0x000fe20003f4e000 */
[----:B------:R-:W-:Y:S01]  /*12030*/  FADD R141, R141, R144 ;  /* 0x000000908d8d7221 */ /* 0x000fe20000000000 */
[----:B------:R-:W-:Y:S01]  /*12040*/  FADD R144, R34, R63 ;  /* 0x0000003f22907221 */ /* 0x000fe20000000000 */
[----:B------:R-:W-:Y:S02]  /*12050*/  F2FP.BF16.F32.PACK_AB R63, R66, R63 ;  /* 0x0000003f423f723e */ /* 0x000fe400000010ff */
[----:B------:R-:W-:Y:S01]  /*12060*/  @!P3 FMUL R69, R69, 0.5 ;  /* 0x3f0000004545b820 */ /* 0x000fe20000400000 */
[----:B------:R-:W1:Y:S01]  /*12070*/  MUFU.EX2 R48, R48 ;  /* 0x0000003000307308 */ /* 0x000e620000000800 */
[----:B---3--:R-:W-:Y:S01]  /*12080*/  @!P4 FMUL R49, R49, R49 ;  /* 0x000000313131c220 */ /* 0x008fe20000400000 */
[----:B------:R-:W-:Y:S01]  /*12090*/  FSETP.GEU.AND P4, PT, R76, -126, PT ;  /* 0xc2fc00004c00780b */ /* 0x000fe20003f8e000 */
[--C-:B--2---:R-:W-:Y:S01]  /*120a0*/  FFMA R73, R92, UR29, -R135.reuse ;  /* 0x0000001d5c497c23 */ /* 0x104fe20008000887 */
[--C-:B------:R-:W-:Y:S01]  /*120b0*/  FFMA R92, R93, UR29, -R135.reuse ;  /* 0x0000001d5d5c7c23 */ /* 0x100fe20008000887 */
[--C-:B------:R-:W-:Y:S01]  /*120c0*/  FFMA R93, R105, UR29, -R135.reuse ;  /* 0x0000001d695d7c23 */ /* 0x100fe20008000887 */
[----:B------:R-:W-:Y:S01]  /*120d0*/  FFMA R105, R128, UR29, -R135 ;  /* 0x0000001d80697c23 */ /* 0x000fe20008000887 */
[----:B------:R-:W-:Y:S01]  /*120e0*/  @!P2 FMUL R85, R85, 0.5 ;  /* 0x3f0000005555a820 */ /* 0x000fe20000400000 */
[----:B------:R2:W3:Y:S01]  /*120f0*/  MUFU.EX2 R142, R69 ;  /* 0x00000045008e7308 */ /* 0x0004e20000000800 */
[----:B----4-:R-:W-:Y:S01]  /*12100*/  @!P6 FMUL R77, R77, R77 ;  /* 0x0000004d4d4de220 */ /* 0x010fe20000400000 */
[----:B------:R-:W-:Y:S01]  /*12110*/  FSETP.GEU.AND P6, PT, R56, -126, PT ;  /* 0xc2fc00003800780b */ /* 0x000fe20003fce000 */
[----:B------:R-:W-:Y:S01]  /*12120*/  FADD R128, R149, R106 ;  /* 0x0000006a95807221 */ /* 0x000fe20000000000 */
[----:B------:R-:W-:Y:S01]  /*12130*/  FADD R144, R144, R145 ;  /* 0x0000009190907221 */ /* 0x000fe20000000000 */
[----:B------:R-:W-:Y:S01]  /*12140*/  FADD R145, R39, R78 ;  /* 0x0000004e27917221 */ /* 0x000fe20000000000 */
[----:B------:R-:W-:Y:S01]  /*12150*/  FADD R141, R136, R141 ;  /* 0x0000008d888d7221 */ /* 0x000fe20000000000 */
[----:B------:R-:W-:Y:S01]  /*12160*/  @!P4 FMUL R76, R76, 0.5 ;  /* 0x3f0000004c4cc820 */ /* 0x000fe20000400000 */
[----:B------:R-:W4:Y:S01]  /*12170*/  MUFU.EX2 R85, R85 ;  /* 0x0000005500557308 */ /* 0x000f220000000800 */
[----:B-1----:R-:W-:Y:S01]  /*12180*/  @!P5 FMUL R48, R48, R48 ;  /* 0x000000303030d220 */ /* 0x002fe20000400000 */
[----:B------:R-:W-:Y:S01]  /*12190*/  FSETP.GEU.AND P5, PT, R81, -126, PT ;  /* 0xc2fc00005100780b */ /* 0x000fe20003fae000 */
[--C-:B--2---:R-:W-:Y:S01]  /*121a0*/  FFMA R69, R121, UR29, -R135.reuse ;  /* 0x0000001d79457c23 */ /* 0x104fe20008000887 */
[----:B------:R-:W-:Y:S01]  /*121b0*/  FFMA R121, R148, UR29, -R135 ;  /* 0x0000001d94797c23 */ /* 0x000fe20008000887 */
[----:B------:R-:W-:Y:S01]  /*121c0*/  FADD R135, R51, R110 ;  /* 0x0000006e33877221 */ /* 0x000fe20000000000 */
[----:B------:R-:W-:Y:S01]  /*121d0*/  FADD R148, R55, R118 ;  /* 0x0000007637947221 */ /* 0x000fe20000000000 */
[----:B------:R-:W-:Y:S01]  /*121e0*/  @!P6 FMUL R56, R56, 0.5 ;  /* 0x3f0000003838e820 */ /* 0x000fe20000400000 */
[----:B------:R-:W1:Y:S01]  /*121f0*/  MUFU.EX2 R76, R76 ;  /* 0x0000004c004c7308 */ /* 0x000e620000000800 */
[----:B---3--:R-:W-:Y:S01]  /*12200*/  @!P3 FMUL R142, R142, R142 ;  /* 0x0000008e8e8eb220 */ /* 0x008fe20000400000 */
[----:B------:R-:W-:Y:S01]  /*12210*/  FSETP.GEU.AND P3, PT, R52, -126, PT ;  /* 0xc2fc00003400780b */ /* 0x000fe20003f6e000 */
[----:B------:R-:W-:Y:S01]  /*12220*/  FADD R145, R145, R148 ;  /* 0x0000009491917221 */ /* 0x000fe20000000000 */
[----:B------:R-:W-:Y:S01]  /*12230*/  FADD R143, R144, R143 ;  /* 0x0000008f908f7221 */ /* 0x000fe20000000000 */
[----:B------:R-:W-:-:S02]  /*12240*/  F2FP.BF16.F32.PACK_AB R39, R39, R42 ;  /* 0x0000002a2727723e */ /* 0x000fc400000010ff */
[----:B------:R-:W-:Y:S01]  /*12250*/  @!P5 FMUL R81, R81, 0.5 ;  /* 0x3f0000005151d820 */ /* 0x000fe20000400000 */
[----:B------:R-:W2:Y:S01]  /*12260*/  MUFU.EX2 R56, R56 ;  /* 0x0000003800387308 */ /* 0x000ea20000000800 */
[----:B----4-:R-:W-:Y:S01]  /*12270*/  @!P2 FMUL R85, R85, R85 ;  /* 0x000000555555a220 */ /* 0x010fe20000400000 */
[----:B------:R-:W-:Y:S02]  /*12280*/  FSETP.GEU.AND P2, PT, R61, -126, PT ;  /* 0xc2fc00003d00780b */ /* 0x000fe40003f4e000 */
[----:B------:R-:W-:Y:S02]  /*12290*/  F2FP.BF16.F32.PACK_AB R42, R138, R45 ;  /* 0x0000002d8a2a723e */ /* 0x000fe400000010ff */
[----:B------:R-:W-:Y:S01]  /*122a0*/  F2FP.BF16.F32.PACK_AB R34, R123, R122 ;  /* 0x0000007a7b22723e */ /* 0x000fe200000010ff */
[----:B------:R-:W-:Y:S01]  /*122b0*/  @!P3 FMUL R52, R52, 0.5 ;  /* 0x3f0000003434b820 */ /* 0x000fe20000400000 */
[----:B------:R-:W3:Y:S01]  /*122c0*/  MUFU.EX2 R81, R81 ;  /* 0x0000005100517308 */ /* 0x000ee20000000800 */
[----:B-1----:R-:W-:Y:S01]  /*122d0*/  @!P4 FMUL R76, R76, R76 ;  /* 0x0000004c4c4cc220 */ /* 0x002fe20000400000 */
[----:B------:R-:W-:-:S02]  /*122e0*/  FSETP.GEU.AND P4, PT, R57, -126, PT ;  /* 0xc2fc00003900780b */ /* 0x000fc40003f8e000 */
[----:B------:R-:W-:Y:S02]  /*122f0*/  F2FP.BF16.F32.PACK_AB R51, R20, R51 ;  /* 0x000000331433723e */ /* 0x000fe400000010ff */
[----:B------:R-:W-:Y:S01]  /*12300*/  F2FP.BF16.F32.PACK_AB R55, R55, R86 ;  /* 0x000000563737723e */ /* 0x000fe200000010ff */
        /* <DEDUP_REMOVED lines=23> */
[----:B------:R-:W-:-:S03]  /*12480*/  FSETP.GEU.AND P6, PT, R80, -126, PT ;  /* 0xc2fc00005000780b */ /* 0x000fc60003fce000 */
[----:B------:R-:W-:Y:S02]  /*12490*/  FADD R200, R33, R92 ;  /* 0x0000005c21c87221 */ /* 0x000fe40000000000 */
        /* <DEDUP_REMOVED lines=57> */
[----:B------:R-:W-:Y:S01]  /*12830*/  FADD R205, R44, R105 ;  /* 0x000000692ccd7221 */ /* 0x000fe20000000000 */
[----:B------:R-:W-:Y:S01]  /*12840*/  F2FP.BF16.F32.PACK_AB R44, R131, R44 ;  /* 0x0000002c832c723e */ /* 0x000fe200000010ff */
[----:B------:R-:W-:Y:S01]  /*12850*/  @!P3 FMUL R101, R101, 0.5 ;  /* 0x3f0000006565b820 */ /* 0x000fe20000400000 */
[----:B------:R-:W2:Y:S01]  /*12860*/  MUFU.EX2 R68, R68 ;  /* 0x0000004400447308 */ /* 0x000ea20000000800 */
[----:B---3--:R-:W-:Y:S01]  /*12870*/  @!P4 FMUL R69, R69, R69 ;  /* 0x000000454545c220 */ /* 0x008fe20000400000 */
[----:B------:R-:W-:Y:S01]  /*12880*/  FSETP.GEU.AND P4, PT, R112, -126, PT ;  /* 0xc2fc00007000780b */ /* 0x000fe20003f8e000 */
[----:B-1----:R-:W-:Y:S02]  /*12890*/  FADD R29, R13, R58 ;  /* 0x0000003a0d1d7221 */ /* 0x002fe40000000000 */
[----:B------:R-:W-:Y:S01]  /*128a0*/  FADD R151, R60, R69 ;  /* 0x000000453c977221 */ /* 0x000fe20000000000 */
[----:B------:R-:W-:Y:S01]  /*128b0*/  F2FP.BF16.F32.PACK_AB R88, R69, R88 ;  /* 0x000000584558723e */ /* 0x000fe200000010ff */
[----:B------:R-:W-:Y:S01]  /*128c0*/  @!P2 FMUL R6, R6, 0.5 ;  /* 0x3f0000000606a820 */ /* 0x000fe20000400000 */
[----:B------:R-:W-:Y:S01]  /*128d0*/  FADD R26, R29, R124 ;  /* 0x0000007c1d1a7221 */ /* 0x000fe20000000000 */
[----:B----4-:R-:W-:Y:S01]  /*128e0*/  @!P6 FMUL R7, R7, R7 ;  /* 0x000000070707e220 */ /* 0x010fe20000400000 */
[----:B------:R-:W-:Y:S01]  /*128f0*/  FSETP.GEU.AND P6, PT, R109, -126, PT ;  /* 0xc2fc00006d00780b */ /* 0x000fe20003fce000 */
[----:B------:R-:W-:Y:S01]  /*12900*/  FADD R29, R195, R82 ;  /* 0x00000052c31d7221 */ /* 0x000fe20000000000 */
[----:B------:R-:W-:Y:S01]  /*12910*/  FADD R124, R24, R21 ;  /* 0x00000015187c7221 */ /* 0x000fe20000000000 */
[----:B------:R-:W1:Y:S01]  /*12920*/  MUFU.EX2 R6, R6 ;  /* 0x0000000600067308 */ /* 0x000e620000000800 */
[----:B------:R-:W-:Y:S01]  /*12930*/  FADD R150, R150, R151 ;  /* 0x0000009796967221 */ /* 0x000fe20000000000 */
[----:B------:R-:W-:Y:S01]  /*12940*/  @!P4 FMUL R112, R112, 0.5 ;  /* 0x3f0000007070c820 */ /* 0x000fe20000400000 */
[----:B------:R-:W-:Y:S01]  /*12950*/  FADD R29, R29, R128 ;  /* 0x000000801d1d7221 */ /* 0x000fe20000000000 */
[----:B--2---:R-:W-:Y:S01]  /*12960*/  @!P5 FMUL R68, R68, R68 ;  /* 0x000000444444d220 */ /* 0x004fe20000400000 */
        /* <DEDUP_REMOVED lines=12> */
[----:B-1----:R-:W-:Y:S01]  /*12a30*/  @!P2 FMUL R6, R6, R6 ;  /* 0x000000060606a220 */ /* 0x002fe20000400000 */
[----:B------:R-:W-:Y:S01]  /*12a40*/  @!P5 FMUL R116, R116, 0.5 ;  /* 0x3f0000007474d820 */ /* 0x000fe20000400000 */
[----:B------:R-:W-:Y:S01]  /*12a50*/  FSETP.GEU.AND P2, PT, R104, -126, PT ;  /* 0xc2fc00006800780b */ /* 0x000fe20003f4e000 */
[----:B------:R-:W-:Y:S01]  /*12a60*/  FADD R132, R132, R137 ;  /* 0x0000008984847221 */ /* 0x000fe20000000000 */
[----:B------:R-:W-:Y:S01]  /*12a70*/  FADD R135, R135, R140 ;  /* 0x0000008c87877221 */ /* 0x000fe20000000000 */
[----:B------:R-:W-:Y:S01]  /*12a80*/  FADD R137, R197, R22 ;  /* 0x00000016c5897221 */ /* 0x000fe20000000000 */
[----:B------:R-:W-:Y:S01]  /*12a90*/  FADD R140, R17, R98 ;  /* 0x00000062118c7221 */ /* 0x000fe20000000000 */
[----:B------:R-:W1:Y:S01]  /*12aa0*/  MUFU.EX2 R116, R116 ;  /* 0x0000007400747308 */ /* 0x000e620000000800 */
[----:B--2---:R-:W-:Y:S01]  /*12ab0*/  @!P4 FMUL R112, R112, R112 ;  /* 0x000000707070c220 */ /* 0x004fe20000400000 */
[----:B------:R-:W-:Y:S01]  /*12ac0*/  FSETP.GEU.AND P4, PT, R12, -126, PT ;  /* 0xc2fc00000c00780b */ /* 0x000fe20003f8e000 */
[----:B------:R-:W-:Y:S01]  /*12ad0*/  FADD R137, R137, R140 ;  /* 0x0000008c89897221 */ /* 0x000fe20000000000 */
[----:B------:R-:W-:Y:S01]  /*12ae0*/  FADD R140, R15, R74 ;  /* 0x0000004a0f8c7221 */ /* 0x000fe20000000000 */
[----:B------:R-:W-:Y:S01]  /*12af0*/  FADD R201, R45, R68 ;  /* 0x000000442dc97221 */ /* 0x000fe20000000000 */
[----:B------:R-:W-:Y:S01]  /*12b00*/  FADD R203, R138, R7 ;  /* 0x000000078acb7221 */ /* 0x000fe20000000000 */
[----:B------:R-:W-:Y:S01]  /*12b10*/  FADD R26, R26, R29 ;  /* 0x0000001d1a1a7221 */ /* 0x000fe20000000000 */
[----:B------:R-:W-:Y:S01]  /*12b20*/  @!P2 FMUL R104, R104, 0.5 ;  /* 0x3f0000006868a820 */ /* 0x000fe20000400000 */
[----:B---3--:R-:W-:Y:S01]  /*12b30*/  @!P6 FMUL R109, R109, R109 ;  /* 0x0000006d6d6de220 */ /* 0x008fe20000400000 */
[----:B------:R-:W-:Y:S01]  /*12b40*/  FSETP.GEU.AND P6, PT, R117, -126, PT ;  /* 0xc2fc00007500780b */ /* 0x000fe20003fce000 */
[----:B------:R-:W2:Y:S01]  /*12b50*/  MUFU.EX2 R101, R101 ;  /* 0x0000006500657308 */ /* 0x000ea20000000800 */
[----:B------:R-:W-:Y:S01]  /*12b60*/  FADD R140, R140, R147 ;  /* 0x000000938c8c7221 */ /* 0x000fe20000000000 */
[----:B------:R-:W-:Y:S01]  /*12b70*/  FADD R147, R47, R102 ;  /* 0x000000662f937221 */ /* 0x000fe20000000000 */
[----:B------:R-:W-:Y:S01]  /*12b80*/  FADD R199, R48, R109 ;  /* 0x0000006d30c77221 */ /* 0x000fe20000000000 */
[----:B------:R-:W-:Y:S01]  /*12b90*/  @!P4 FMUL R12, R12, 0.5 ;  /* 0x3f0000000c0cc820 */ /* 0x000fe20000400000 */
[----:B------:R-:W-:Y:S01]  /*12ba0*/  FADD R200, R200, R203 ;  /* 0x000000cbc8c87221 */ /* 0x000fe20000000000 */
[----:B-1----:R-:W-:Y:S01]  /*12bb0*/  @!P5 FMUL R116, R116, R116 ;  /* 0x000000747474d220 */ /* 0x002fe20000400000 */
[----:B------:R-:W-:Y:S01]  /*12bc0*/  FSETP.GEU.AND P5, PT, R113, -126, PT ;  /* 0xc2fc00007100780b */ /* 0x000fe20003fae000 */
[----:B------:R-:W1:Y:S01]  /*12bd0*/  MUFU.EX2 R104, R104 ;  /* 0x0000006800687308 */ /* 0x000e620000000800 */
[----:B------:R-:W-:Y:S01]  /*12be0*/  FADD R146, R146, R147 ;  /* 0x0000009392927221 */ /* 0x000fe20000000000 */
[----:B------:R-:W-:Y:S01]  /*12bf0*/  FADD R147, R28, R57 ;  /* 0x000000391c937221 */ /* 0x000fe20000000000 */
[----:B------:R-:W-:Y:S01]  /*12c00*/  FADD R148, R148, R199 ;  /* 0x000000c794947221 */ /* 0x000fe20000000000 */
[----:B------:R-:W-:Y:S01]  /*12c10*/  @!P6 FMUL R117, R117, 0.5 ;  /* 0x3f0000007575e820 */ /* 0x000fe20000400000 */
[----:B------:R-:W-:Y:S01]  /*12c20*/  FADD R199, R122, R65 ;  /* 0x000000417ac77221 */ /* 0x000fe20000000000 */
[----:B------:R-:W-:Y:S01]  /*12c30*/  FADD R147, R147, R198 ;  /* 0x000000c693937221 */ /* 0x000fe20000000000 */
[----:B------:R-:W-:Y:S01]  /*12c40*/  FADD R198, R77, R6 ;  /* 0x000000064dc67221 */ /* 0x000fe20000000000 */
[----:B------:R-:W3:Y:S01]  /*12c50*/  MUFU.EX2 R12, R12 ;  /* 0x0000000c000c7308 */ /* 0x000ee20000000800 */
[----:B--2---:R-:W-:Y:S01]  /*12c60*/  @!P3 FMUL R101, R101, R101 ;  /* 0x000000656565b220 */ /* 0x004fe20000400000 */
[----:B------:R-:W-:Y:S01]  /*12c70*/  FSETP.GEU.AND P3, PT, R212, -126, PT ;  /* 0xc2fc0000d400780b */ /* 0x000fe20003f6e000 */
[----:B------:R-:W-:Y:S01]  /*12c80*/  FADD R151, R151, R198 ;  /* 0x000000c697977221 */ /* 0x000fe20000000000 */
[----:B------:R-:W-:Y:S01]  /*12c90*/  @!P5 FMUL R113, R113, 0.5 ;  /* 0x3f0000007171d820 */ /* 0x000fe20000400000 */
        /* <DEDUP_REMOVED lines=16> */
[----:B------:R-:W-:Y:S01]  /*12da0*/  FADD R202, R53, R12 ;  /* 0x0000000c35ca7221 */ /* 0x000fe20000000000 */
[----:B------:R-:W-:Y:S01]  /*12db0*/  FADD R137, R137, R140 ;  /* 0x0000008c89897221 */ /* 0x000fe20000000000 */
[----:B------:R-:W-:Y:S01]  /*12dc0*/  @!P2 FMUL R108, R108, 0.5 ;  /* 0x3f0000006c6ca820 */ /* 0x000fe20000400000 */
[----:B------:R-:W-:Y:S01]  /*12dd0*/  MUFU.EX2 R212, R212 ;  /* 0x000000d400d47308 */ /* 0x000fe20000000800 */
[----:B--2---:R-:W-:Y:S01]  /*12de0*/  @!P6 FMUL R117, R117, R117 ;  /* 0x000000757575e220 */ /* 0x004fe20000400000 */
[----:B------:R-:W-:Y:S01]  /*12df0*/  FSETP.GEU.AND P6, PT, R121, -126, PT ;  /* 0xc2fc00007900780b */ /* 0x000fe20003fce000 */
[----:B------:R-:W-:Y:S01]  /*12e00*/  FADD R199, R199, R202 ;  /* 0x000000cac7c77221 */ /* 0x000fe20000000000 */
[----:B------:R-:W-:Y:S01]  /*12e10*/  FADD R202, R36, R61 ;  /* 0x0000003d24ca7221 */ /* 0x000fe20000000000 */
[----:B------:R-:W-:Y:S01]  /*12e20*/  FADD R206, R52, R117 ;  /* 0x0000007534ce7221 */ /* 0x000fe20000000000 */
[----:B------:R-:W-:Y:S01]  /*12e30*/  FADD R145, R146, R145 ;  /* 0x0000009192917221 */ /* 0x000fe20000000000 */
[----:B------:R-:W-:Y:S01]  /*12e40*/  @!P4 FMUL R120, R120, 0.5 ;  /* 0x3f0000007878c820 */ /* 0x000fe20000400000 */
        /* <DEDUP_REMOVED lines=17> */
[----:B--2---:R-:W-:Y:S01]  /*12f60*/  @!P2 FMUL R108, R108, R108 ;  /* 0x0000006c6c6ca220 */ /* 0x004fe20000400000 */
[----:B------:R-:W-:Y:S01]  /*12f70*/  FSETP.GEU.AND P2, PT, R139, -126, PT ;  /* 0xc2fc00008b00780b */ /* 0x000fe20003f4e000 */
[----:B------:R-:W-:Y:S01]  /*12f80*/  FADD R210, R205, R208 ;  /* 0x000000d0cdd27221 */ /* 0x000fe20000000000 */
[----:B------:R-:W-:Y:S01]  /*12f90*/  FADD R207, R204, R207 ;  /* 0x000000cfcccf7221 */ /* 0x000fe20000000000 */
[----:B------:R-:W-:Y:S01]  /*12fa0*/  FADD R203, R40, R101 ;  /* 0x0000006528cb7221 */ /* 0x000fe20000000000 */
[----:B------:R-:W-:Y:S01]  /*12fb0*/  FADD R205, R85, R108 ;  /* 0x0000006c55cd7221 */ /* 0x000fe20000000000 */
[----:B------:R-:W-:Y:S01]  /*12fc0*/  FADD R150, R150, R151 ;  /* 0x0000009796967221 */ /* 0x000fe20000000000 */
[----:B------:R-:W2:Y:S01]  /*12fd0*/  MUFU.EX2 R125, R125 ;  /* 0x0000007d007d7308 */ /* 0x000ea20000000800 */
[----:B-1----:R-:W-:Y:S01]  /*12fe0*/  @!P4 FMUL R120, R120, R120 ;  /* 0x000000787878c220 */ /* 0x002fe20000400000 */
[----:B------:R-:W-:Y:S01]  /*12ff0*/  FADD R198, R198, R199 ;  /* 0x000000c7c6c67221 */ /* 0x000fe20000000000 */
[----:B------:R-:W-:Y:S01]  /*13000*/  FADD R200, R200, R201 ;  /* 0x000000c9c8c87221 */ /* 0x000fe20000000000 */
[----:B------:R-:W-:Y:S01]  /*13010*/  FADD R202, R202, R211 ;  /* 0x000000d3caca7221 */ /* 0x000fe20000000000 */
[----:B------:R-:W-:Y:S01]  /*13020*/  FADD R204, R127, R120 ;  /* 0x000000787fcc7221 */ /* 0x000fe20000000000 */
[----:B------:R-:W-:Y:S01]  /*13030*/  FADD R209, R209, R210 ;  /* 0x000000d2d1d17221 */ /* 0x000fe20000000000 */
[----:B------:R-:W-:Y:S01]  /*13040*/  @!P2 FMUL R139, R139, 0.5 ;  /* 0x3f0000008b8ba820 */ /* 0x000fe20000400000 */
[----:B------:R-:W-:Y:S01]  /*13050*/  FADD R26, R26, R141 ;  /* 0x0000008d1a1a7221 */ /* 0x000fe20000000000 */
[----:B---3--:R-:W-:Y:S01]  /*13060*/  @!P6 FMUL R121, R121, R121 ;  /* 0x000000797979e220 */ /* 0x008fe20000400000 */
[----:B------:R-:W-:Y:S01]  /*13070*/  FADD R204, R204, R205 ;  /* 0x000000cdcccc7221 */ /* 0x000fe20000000000 */
[----:B------:R-:W-:Y:S01]  /*13080*/  FADD R124, R124, R137 ;  /* 0x000000897c7c7221 */ /* 0x000fe20000000000 */
[----:B------:R-:W-:Y:S01]  /*13090*/  FADD R143, R128, R143 ;  /* 0x0000008f808f7221 */ /* 0x000fe20000000000 */
[----:B------:R-:W-:Y:S01]  /*130a0*/  FADD R208, R56, R121 ;  /* 0x0000007938d07221 */ /* 0x000fe20000000000 */
[----:B------:R-:W1:Y:S01]  /*130b0*/  MUFU.EX2 R139, R139 ;  /* 0x0000008b008b7308 */ /* 0x000e620000000800 */
[----:B------:R-:W-:Y:S01]  /*130c0*/  FADD R145, R132, R145 ;  /* 0x0000009184917221 */ /* 0x000fe20000000000 */
[----:B------:R-:W-:Y:S01]  /*130d0*/  FADD R147, R147, R202 ;  /* 0x000000ca93937221 */ /* 0x000fe20000000000 */
[----:B--2---:R-:W-:Y:S01]  /*130e0*/  @!P5 FMUL R125, R125, R125 ;  /* 0x0000007d7d7dd220 */ /* 0x004fe20000400000 */
        /* <DEDUP_REMOVED lines=8> */
[----:B------:R-:W-:Y:S01]  /*13170*/  FADD R198, R198, R207 ;  /* 0x000000cfc6c67221 */ /* 0x000fe20000000000 */
[----:B------:R-:W-:Y:S01]  /*13180*/  F2FP.BF16.F32.PACK_AB R29, R24, R13 ;  /* 0x0000000d181d723e */ /* 0x000fe200000010ff */
[----:B------:R-:W-:Y:S01]  /*13190*/  FADD R145, R26, R145 ;  /* 0x000000911a917221 */ /* 0x000fe20000000000 */
[----:B------:R-:W-:Y:S01]  /*131a0*/  FADD R25, R25, R204 ;  /* 0x000000cc19197221 */ /* 0x000fe20000000000 */
[----:B------:R-:W-:Y:S01]  /*131b0*/  FADD R147, R147, R198 ;  /* 0x000000c693937221 */ /* 0x000fe20000000000 */
[----:B------:R-:W-:Y:S01]  /*131c0*/  SHF.L.U32 R11, R2, 0x1f, RZ ;  /* 0x0000001f020b7819 */ /* 0x000fe200000006ff */
[----:B------:R-:W-:Y:S01]  /*131d0*/  @!P3 FMUL R212, R212, R212 ;  /* 0x000000d4d4d4b220 */ /* 0x000fe20000400000 */
[----:B------:R-:W-:Y:S01]  /*131e0*/  FADD R25, R200, R25 ;  /* 0x00000019c8197221 */ /* 0x000fe20000000000 */
[----:B------:R-:W-:Y:S01]  /*131f0*/  F2FP.BF16.F32.PACK_AB R24, R37, R36 ;  /* 0x000000242518723e */ /* 0x000fe200000010ff */
[----:B-1----:R-:W-:Y:S01]  /*13200*/  @!P2 FMUL R139, R139, R139 ;  /* 0x0000008b8b8ba220 */ /* 0x002fe20000400000 */
[----:B------:R-:W-:Y:S01]  /*13210*/  F2FP.BF16.F32.PACK_AB R47, R47, R50 ;  /* 0x000000322f2f723e */ /* 0x000fe200000010ff */
[----:B------:R-:W-:Y:S01]  /*13220*/  FADD R150, R150, R25 ;  /* 0x0000001996967221 */ /* 0x000fe20000000000 */
[----:B------:R-:W-:Y:S01]  /*13230*/  F2FP.BF16.F32.PACK_AB R37, R15, R38 ;  /* 0x000000260f25723e */ /* 0x000fe200000010ff */
[----:B------:R1:W2:Y:S01]  /*13240*/  SYNCS.PHASECHK.TRANS64.TRYWAIT P2, [UR7+0x37000], R11 ;  /* 0x0370000bff0075a7 */ /* 0x0002a20008040147 */
[----:B------:R-:W-:Y:S01]  /*13250*/  F2FP.BF16.F32.PACK_AB R50, R76, R53 ;  /* 0x000000354c32723e */ /* 0x000fe200000010ff */
[----:B------:R-:W-:Y:S01]  /*13260*/  FADD R150, R147, R150 ;  /* 0x0000009693967221 */ /* 0x000fe20000000000 */
[----:B------:R-:W-:Y:S01]  /*13270*/  F2FP.BF16.F32.PACK_AB R38, R127, R40 ;  /* 0x000000287f26723e */ /* 0x000fe200000010ff */
[----:B------:R-:W-:Y:S01]  /*13280*/  FFMA R3, R212, R3, R145 ;  /* 0x00000003d4037223 */ /* 0x000fe20000000091 */
[----:B------:R-:W-:Y:S01]  /*13290*/  F2FP.BF16.F32.PACK_AB R52, R81, R52 ;  /* 0x000000345134723e */ /* 0x000fe200000010ff */
[----:B------:R-:W-:Y:S01]  /*132a0*/  FMUL R186, R186, R212 ;  /* 0x000000d4baba7220 */ /* 0x000fe20000400000 */
[----:B------:R-:W-:Y:S01]  /*132b0*/  F2FP.BF16.F32.PACK_AB R53, R19, R54 ;  /* 0x000000361335723e */ /* 0x000fe200000010ff */
[----:B------:R-:W-:Y:S01]  /*132c0*/  FFMA R4, R139, R4, R150 ;  /* 0x000000048b047223 */ /* 0x000fe20000000096 */
[----:B------:R-:W-:Y:S01]  /*132d0*/  F2FP.BF16.F32.PACK_AB R59, R59, R62 ;  /* 0x0000003e3b3b723e */ /* 0x000fe200000010ff */
[-C--:B------:R-:W-:Y:S01]  /*132e0*/  FMUL R187, R187, R212.reuse ;  /* 0x000000d4bbbb7220 */ /* 0x080fe20000400000 */
[----:B------:R-:W-:Y:S01]  /*132f0*/  F2FP.BF16.F32.PACK_AB R40, R60, R41 ;  /* 0x000000293c28723e */ /* 0x000fe200000010ff */
[----:B------:R-:W-:Y:S01]  /*13300*/  FMUL R190, R190, R212 ;  /* 0x000000d4bebe7220 */ /* 0x000fe20000400000 */
        /* <DEDUP_REMOVED lines=74> */
[----:B------:R-:W-:Y:S01]  /*137b0*/  F2FP.BF16.F32.PACK_AB R106, R108, R121 ;  /* 0x000000796c6a723e */ /* 0x000fe200000010ff */
[----:B-12---:R-:W-:Y:S06]  /*137c0*/  @!P0 BRA `(.L_x_39) ;  /* 0x0000000000048947 */ /* 0x006fec0003800000 */
[----:B------:R-:W-:Y:S01]  /*137d0*/  BPT.TRAP 0x1 ;  /* 0x000000040000795c */ /* 0x000fe20000300000 */
.L_x_39:
[----:B------:R-:W-:Y:S05]  /*137e0*/  @P2 BRA `(.L_x_40) ;  /* 0x0000000000082947 */ /* 0x000fea0003800000 */
[----:B------:R-:W1:Y:S02]  /*137f0*/  SYNCS.PHASECHK.TRANS64.TRYWAIT P2, [UR7+0x37000], R11 ;  /* 0x0370000bff0075a7 */ /* 0x000e640008040147 */
[----:B-1----:R-:W-:Y:S05]  /*13800*/  @!P2 BRA `(.L_x_41) ;  /* 0x0000005000a8a947 */ /* 0x002fea0003800000 */
.L_x_40:
        /* <DEDUP_REMOVED lines=13> */
[----:B------:R-:W-:-:S02]  /*138e0*/  WARPGROUP.DEPBAR.LE gsb0, 0x0 ;  /* 0x00008000000079c5 */ /* 0x000fc40000010000 */
[----:B------:R-:W-:-:S06]  /*138f0*/  WARPGROUP.ARRIVE ;  /* 0x00000000000079c5 */ /* 0x000fcc0000000000 */
[----:B------:R-:W-:Y:S01]  /*13900*/  HGMMA.64x16x16.F32.BF16 R176, R28, gdesc[UR12].tnspB, R176, gsb0 ;  /* 0x4020000c1cb07df0 */ /* 0x000fe200080018b0 */
[----:B------:R-:W-:Y:S01]  /*13910*/  UMOV UR14, UR30 ;  /* 0x0000001e000e7c82 */ /* 0x000fe20008000000 */
[----:B------:R-:W-:Y:S01]  /*13920*/  UMOV UR15, 0xc0000010 ;  /* 0xc0000010000f7882 */ /* 0x000fe20000000000 */
[----:B------:R-:W-:Y:S01]  /*13930*/  UIADD3 UR30, UR10, 0x620, URZ ;  /* 0x000006200a1e7890 */ /* 0x000fe2000fffe03f */
        /* <DEDUP_REMOVED lines=382> */
[----:B------:R-:W-:Y:S01]  /*15120*/  HGMMA.64x16x16.F32.BF16 R184, R104, gdesc[UR12].tnspB, R184, gsb0 ;  /* 0x4020000c68b87df0 */ /* 0x000fe200080018b8 */
[----:B------:R-:W-:Y:S01]  /*15130*/  UMOV UR14, UR30 ;  /* 0x0000001e000e7c82 */ /* 0x000fe20008000000 */
        /* <DEDUP_REMOVED lines=16> */
.L_x_42:
[----:B------:R-:W-:-:S04]  /*15240*/  ULEA UR7, UR25, UR37, 0x3 ;  /* 0x0000002519077291 */ /* 0x000fc8000f8e183f */
[----:B------:R-:W-:-:S04]  /*15250*/  UIADD3 UR7, UR7, 0x37028, URZ ;  /* 0x0003702807077890 */ /* 0x000fc8000fffe03f */
[----:B------:R-:W-:-:S09]  /*15260*/  UPRMT UR7, URZ, 0x654, UR7 ;  /* 0x000006543f077896 */ /* 0x000fd20008000007 */
[----:B------:R-:W-:Y:S01]  /*15270*/  SYNCS.ARRIVE.TRANS64.RED.A1T0 RZ, [UR7], RZ ;  /* 0x000000ffffff79a7 */ /* 0x000fe20008100407 */
[----:B------:R-:W-:Y:S05]  /*15280*/  @P1 BRA `(.L_x_43) ;  /* 0x0000000000041947 */ /* 0x000fea0003800000 */
[----:B------:R-:W-:Y:S01]  /*15290*/  BPT.TRAP 0x1 ;  /* 0x000000040000795c */ /* 0x000fe20000300000 */
.L_x_43:
[----:B------:R-:W-:-:S04]  /*152a0*/  UIADD3 UR25, UR25, 0x1, URZ ;  /* 0x0000000119197890 */ /* 0x000fc8000fffe03f */
[----:B------:R-:W-:-:S04]  /*152b0*/  UISETP.NE.AND UP0, UPT, UR25, 0x5, UPT ;  /* 0x000000051900788c */ /* 0x000fc8000bf05270 */
[----:B------:R-:W-:Y:S01]  /*152c0*/  USEL UR25, UR25, URZ, UP0 ;  /* 0x0000003f19197287 */ /* 0x000fe20008000000 */
[----:B------:R-:W-:Y:S11]  /*152d0*/  @!P0 BRA `(.L_x_44) ;  /* 0x0000000000048947 */ /* 0x000ff60003800000 */
[----:B------:R-:W-:Y:S01]  /*152e0*/  BPT.TRAP 0x1 ;  /* 0x000000040000795c */ /* 0x000fe20000300000 */
.L_x_44:
[----:B------:R-:W-:-:S04]  /*152f0*/  ULEA UR7, UR25, UR37, 0x3 ;  /* 0x0000002519077291 */ /* 0x000fc8000f8e183f */
[----:B------:R-:W-:-:S04]  /*15300*/  UIADD3 UR7, UR7, 0x37028, URZ ;  /* 0x0003702807077890 */ /* 0x000fc8000fffe03f */
[----:B------:R-:W-:-:S09]  /*15310*/  UPRMT UR7, URZ, 0x654, UR7 ;  /* 0x000006543f077896 */ /* 0x000fd20008000007 */
[----:B------:R-:W-:Y:S01]  /*15320*/  SYNCS.ARRIVE.TRANS64.RED.A1T0 RZ, [UR7], RZ ;  /* 0x000000ffffff79a7 */ /* 0x000fe20008100407 */
[----:B------:R-:W-:Y:S05]  /*15330*/  @P1 BRA `(.L_x_45) ;  /* 0x0000000000041947 */ /* 0x000fea0003800000 */
[----:B------:R-:W-:Y:S01]  /*15340*/  BPT.TRAP 0x1 ;  /* 0x000000040000795c */ /* 0x000fe20000300000 */
.L_x_45:
[----:B------:R-:W-:Y:S01]  /*15350*/  UIADD3 UR6, UR6, 0x1, URZ ;  /* 0x0000000106067890 */ /* 0x000fe2000fffe03f */
[C---:B------:R-:W-:Y:S01]  /*15360*/  ISETP.GT.AND P2, PT, R5.reuse, 0x1, PT ;  /* 0x000000010500780c */ /* 0x040fe20003f44270 */
[----:B------:R-:W-:Y:S01]  /*15370*/  UIADD3 UR25, UR25, 0x1, URZ ;  /* 0x0000000119197890 */ /* 0x000fe2000fffe03f */
[----:B------:R-:W-:Y:S01]  /*15380*/  VIADD R5, R5, 0xffffffff ;  /* 0xffffffff05057836 */ /* 0x000fe20000000000 */
[----:B------:R-:W-:Y:S01]  /*15390*/  UISETP.NE.AND UP1, UPT, UR6, 0x5, UPT ;  /* 0x000000050600788c */ /* 0x000fe2000bf25270 */
[----:B------:R-:W-:Y:S01]  /*153a0*/  IADD3 R0, R0, 0x100, RZ ;  /* 0x0000010000007810 */ /* 0x000fe20007ffe0ff */
[----:B------:R-:W-:Y:S01]  /*153b0*/  UISETP.NE.AND UP0, UPT, UR25, 0x5, UPT ;  /* 0x000000051900788c */ /* 0x000fe2000bf05270 */
[----:B-1----:R-:W-:Y:S01]  /*153c0*/  MOV R6, R8 ;  /* 0x0000000800067202 */ /* 0x002fe20000000f00 */
[----:B------:R-:W-:Y:S01]  /*153d0*/  USEL UR7, URZ, 0x1, UP1 ;  /* 0x000000013f077887 */ /* 0x000fe20008800000 */
[----:B------:R-:W-:Y:S01]  /*153e0*/  MOV R7, R10 ;  /* 0x0000000a00077202 */ /* 0x000fe20000000f00 */
[----:B------:R-:W-:-:S02]  /*153f0*/  USEL UR25, UR25, URZ, UP0 ;  /* 0x0000003f19197287 */ /* 0x000fc40008000000 */
[----:B------:R-:W-:Y:S02]  /*15400*/  USEL UR27, UR6, URZ, UP1 ;  /* 0x0000003f061b7287 */ /* 0x000fe40008800000 */
[----:B------:R-:W-:Y:S01]  /*15410*/  LOP3.LUT R2, R2, UR7, RZ, 0x3c, !PT ;  /* 0x0000000702027c12 */ /* 0x000fe2000f8e3cff */
[----:B------:R-:W-:Y:S09]  /*15420*/  @P2 BRA `(.L_x_46) ;  /* 0xffffff9000042947 */ /* 0x000ff2000383ffff */
.L_x_35:
[----:B------:R-:W1:Y:S01]  /*15430*/  SHFL.BFLY PT, R5, R4, 0x1, 0x1f ;  /* 0x0c201f0004057f89 */ /* 0x000e6200000e0000 */
[----:B------:R-:W-:Y:S01]  /*15440*/  BSSY B0, `(.L_x_47) ;  /* 0x0000024000007945 */ /* 0x000fe20003800000 */
[----:B------:R-:W-:Y:S02]  /*15450*/  MOV R7, 0x7f800000 ;  /* 0x7f80000000077802 */ /* 0x000fe40000000f00 */
[----:B------:R-:W2:Y:S01]  /*15460*/  SHFL.BFLY PT, R0, R3, 0x1, 0x1f ;  /* 0x0c201f0003007f89 */ /* 0x000ea200000e0000 */
[----:B------:R-:W-:Y:S02]  /*15470*/  MOV R9, 0x3f800000 ;  /* 0x3f80000000097802 */ /* 0x000fe40000000f00 */
[----:B------:R-:W-:Y:S01]  /*15480*/  MOV R11, 0x7f800000 ;  /* 0x7f800000000b7802 */ /* 0x000fe20000000f00 */
[----:B-1----:R-:W-:Y:S01]  /*15490*/  FADD R5, R5, R4 ;  /* 0x0000000405057221 */ /* 0x002fe20000000000 */
[----:B--2---:R-:W-:-:S04]  /*154a0*/  FADD R16, R0, R3 ;  /* 0x0000000300107221 */ /* 0x004fc80000000000 */
[----:B------:R-:W1:Y:S01]  /*154b0*/  SHFL.BFLY PT, R2, R5, 0x2, 0x1f ;  /* 0x0c401f0005027f89 */ /* 0x000e6200000e0000 */
[----:B------:R-:W-:-:S03]  /*154c0*/  IMAD.MOV.U32 R0, RZ, RZ, 0x3f800000 ;  /* 0x3f800000ff007424 */ /* 0x000fc600078e00ff */
[----:B------:R-:W2:Y:S01]  /*154d0*/  SHFL.BFLY PT, R17, R16, 0x2, 0x1f ;  /* 0x0c401f0010117f89 */ /* 0x000ea200000e0000 */
[C---:B-1----:R-:W-:Y:S01]  /*154e0*/  FSETP.NE.AND P0, PT, R5.reuse, -R2, PT ;  /* 0x800000020500720b */ /* 0x042fe20003f05000 */
[----:B------:R-:W-:Y:S01]  /*154f0*/  FADD R2, R5, R2 ;  /* 0x0000000205027221 */ /* 0x000fe20000000000 */
[----:B--2---:R-:W-:-:S11]  /*15500*/  FADD R6, R16, R17 ;  /* 0x0000001110067221 */ /* 0x004fd60000000000 */
[----:B------:R-:W-:Y:S05]  /*15510*/  @!P0 BRA `(.L_x_48) ;  /* 0x0000000000588947 */ /* 0x000fea0003800000 */
[----:B------:R-:W-:Y:S01]  /*15520*/  MOV R4, R2 ;  /* 0x0000000200047202 */ /* 0x000fe20000000f00 */
[----:B------:R-:W-:Y:S03]  /*15530*/  BSSY B1, `(.L_x_49) ;  /* 0x000000d000017945 */ /* 0x000fe60003800000 */
[----:B------:R-:W-:-:S04]  /*15540*/  IADD3 R0, R4, 0x1800000, RZ ;  /* 0x0180000004007810 */ /* 0x000fc80007ffe0ff */
[----:B------:R-:W-:-:S04]  /*15550*/  LOP3.LUT R0, R0, 0x7f800000, RZ, 0xc0, !PT ;  /* 0x7f80000000007812 */ /* 0x000fc800078ec0ff */
[----:B------:R-:W-:-:S13]  /*15560*/  ISETP.GT.U32.AND P0, PT, R0, 0x1ffffff, PT ;  /* 0x01ffffff0000780c */ /* 0x000fda0003f04070 */
[----:B------:R-:W-:Y:S05]  /*15570*/  @P0 BRA `(.L_x_50) ;  /* 0x0000000000100947 */ /* 0x000fea0003800000 */
[----:B------:R-:W-:Y:S02]  /*15580*/  MOV R2, R4 ;  /* 0x0000000400027202 */ /* 0x000fe40000000f00 */
[----:B------:R-:W-:-:S07]  /*15590*/  MOV R15, 0x155b0 ;  /* 0x000155b0000f7802 */ /* 0x000fce0000000f00 */
[----:B------:R-:W-:Y:S05]  /*155a0*/  CALL.REL.NOINC `($__internal_0_$__cuda_sm20_rcp_rn_f32_slowpath) ;  /* 0x0000003400e87944 */ /* 0x000fea0003c00000 */
[----:B------:R-:W-:Y:S05]  /*155b0*/  BRA `(.L_x_51) ;  /* 0x0000000000107947 */ /* 0x000fea0003800000 */
.L_x_50:
[----:B------:R-:W1:Y:S02]  /*155c0*/  MUFU.RCP R3, R4 ;  /* 0x0000000400037308 */ /* 0x000e640000001000 */
[----:B-1----:R-:W-:-:S04]  /*155d0*/  FFMA R0, R4, R3, -1 ;  /* 0xbf80000004007423 */ /* 0x002fc80000000003 */
[----:B------:R-:W-:-:S04]  /*155e0*/  FADD.FTZ R0, -R0, -RZ ;  /* 0x800000ff00007221 */ /* 0x000fc80000010100 */
[----:B------:R-:W-:-:S07]  /*155f0*/  FFMA R0, R3, R0, R3 ;  /* 0x0000000003007223 */ /* 0x000fce0000000003 */
.L_x_51:
[----:B------:R-:W-:Y:S05]  /*15600*/  BSYNC B1 ;  /* 0x0000000000017941 */ /* 0x000fea0003800000 */
.L_x_49:
[----:B------:R-:W-:Y:S01]  /*15610*/  FSETP.GEU.AND P0, PT, |R4|, 1.175494350822287508e-38, PT ;  /* 0x008000000400780b */ /* 0x000fe20003f0e200 */
[----:B------:R-:W-:-:S12]  /*15620*/  ULDC UR4, c[0x0][0x600] ;  /* 0x0001800000047ab9 */ /* 0x000fd80000000800 */
[----:B------:R-:W-:-:S04]  /*15630*/  @!P0 FMUL R4, R4, 16777216 ;  /* 0x4b80000004048820 */ /* 0x000fc80000400000 */
[----:B------:R-:W1:Y:S02]  /*15640*/  MUFU.LG2 R2, R4 ;  /* 0x0000000400027308 */ /* 0x000e640000000c00 */
[----:B-1----:R-:W-:-:S04]  /*15650*/  @!P0 FADD R2, R2, -24 ;  /* 0xc1c0000002028421 */ /* 0x002fc80000000000 */
[----:B------:R-:W-:-:S04]  /*15660*/  FMUL R11, R2, 0.69314718246459960938 ;  /* 0x3f317218020b7820 */ /* 0x000fc80000400000 */
[----:B------:R-:W-:-:S07]  /*15670*/  FFMA R11, R8, UR4, R11 ;  /* 0x00000004080b7c23 */ /* 0x000fce000800000b */
.L_x_48:
[----:B------:R-:W-:Y:S05]  /*15680*/  BSYNC B0 ;  /* 0x0000000000007941 */ /* 0x000fea0003800000 */
.L_x_47:
[----:B------:R-:W-:Y:S01]  /*15690*/  FSETP.NE.AND P0, PT, R16, -R17, PT ;  /* 0x800000111000720b */ /* 0x000fe20003f05000 */
[----:B------:R-:W-:Y:S01]  /*156a0*/  ULDC UR4, c[0x0][0x608] ;  /* 0x0001820000047ab9 */ /* 0x000fe20000000800 */
[----:B------:R-:W-:Y:S01]  /*156b0*/  BSSY B0, `(.L_x_52) ;  /* 0x000002d000007945 */ /* 0x000fe20003800000 */
[----:B------:R-:W-:-:S04]  /*156c0*/  FMUL R0, R0, UR4 ;  /* 0x0000000400007c20 */ /* 0x000fc80008400000 */
        /* <DEDUP_REMOVED lines=20> */
[----:B------:R-:W-:Y:S06]  /*15810*/  @!P0 BRA `(.L_x_53) ;  /* 0x0000000000588947 */ /* 0x000fec0003800000 */
[----:B------:R-:W-:Y:S01]  /*15820*/  IADD3 R0, R6, 0x1800000, RZ ;  /* 0x0180000006007810 */ /* 0x000fe20007ffe0ff */
[----:B------:R-:W-:Y:S03]  /*15830*/  BSSY B1, `(.L_x_54) ;  /* 0x000000d000017945 */ /* 0x000fe60003800000 */
[----:B------:R-:W-:-:S04]  /*15840*/  LOP3.LUT R0, R0, 0x7f800000, RZ, 0xc0, !PT ;  /* 0x7f80000000007812 */ /* 0x000fc800078ec0ff */
[----:B------:R-:W-:-:S13]  /*15850*/  ISETP.GT.U32.AND P0, PT, R0, 0x1ffffff, PT ;  /* 0x01ffffff0000780c */ /* 0x000fda0003f04070 */
[----:B------:R-:W-:Y:S05]  /*15860*/  @P0 BRA `(.L_x_55) ;  /* 0x0000000000140947 */ /* 0x000fea0003800000 */
[----:B------:R-:W-:Y:S01]  /*15870*/  IMAD.MOV.U32 R2, RZ, RZ, R6 ;  /* 0x000000ffff027224 */ /* 0x000fe200078e0006 */
[----:B------:R-:W-:-:S07]  /*15880*/  MOV R15, 0x158a0 ;  /* 0x000158a0000f7802 */ /* 0x000fce0000000f00 */
[----:B------:R-:W-:Y:S05]  /*15890*/  CALL.REL.NOINC `($__internal_0_$__cuda_sm20_rcp_rn_f32_slowpath) ;  /* 0x00000034002c7944 */ /* 0x000fea0003c00000 */
[----:B------:R-:W-:Y:S01]  /*158a0*/  MOV R9, R0 ;  /* 0x0000000000097202 */ /* 0x000fe20000000f00 */
[----:B------:R-:W-:Y:S06]  /*158b0*/  BRA `(.L_x_56) ;  /* 0x0000000000107947 */ /* 0x000fec0003800000 */
.L_x_55:
[----:B------:R-:W1:Y:S02]  /*158c0*/  MUFU.RCP R9, R6 ;  /* 0x0000000600097308 */ /* 0x000e640000001000 */
[----:B-1----:R-:W-:-:S04]  /*158d0*/  FFMA R0, R6, R9, -1 ;  /* 0xbf80000006007423 */ /* 0x002fc80000000009 */
[----:B------:R-:W-:-:S04]  /*158e0*/  FADD.FTZ R0, -R0, -RZ ;  /* 0x800000ff00007221 */ /* 0x000fc80000010100 */
[----:B------:R-:W-:-:S07]  /*158f0*/  FFMA R9, R9, R0, R9 ;  /* 0x0000000009097223 */ /* 0x000fce0000000009 */
.L_x_56:
[----:B------:R-:W-:Y:S05]  /*15900*/  BSYNC B1 ;  /* 0x0000000000017941 */ /* 0x000fea0003800000 */
.L_x_54:
[----:B------:R-:W-:Y:S01]  /*15910*/  FSETP.GEU.AND P0, PT, |R6|, 1.175494350822287508e-38, PT ;  /* 0x008000000600780b */ /* 0x000fe20003f0e200 */
[----:B------:R-:W-:-:S12]  /*15920*/  ULDC UR4, c[0x0][0x600] ;  /* 0x0001800000047ab9 */ /* 0x000fd80000000800 */
[----:B------:R-:W-:-:S04]  /*15930*/  @!P0 FMUL R6, R6, 16777216 ;  /* 0x4b80000006068820 */ /* 0x000fc80000400000 */
[----:B------:R-:W1:Y:S02]  /*15940*/  MUFU.LG2 R0, R6 ;  /* 0x0000000600007308 */ /* 0x000e640000000c00 */
[----:B-1----:R-:W-:-:S04]  /*15950*/  @!P0 FADD R0, R0, -24 ;  /* 0xc1c0000000008421 */ /* 0x002fc80000000000 */
[----:B------:R-:W-:-:S04]  /*15960*/  FMUL R7, R0, 0.69314718246459960938 ;  /* 0x3f31721800077820 */ /* 0x000fc80000400000 */
[----:B------:R-:W-:-:S07]  /*15970*/  FFMA R7, R10, UR4, R7 ;  /* 0x000000040a077c23 */ /* 0x000fce0008000007 */
.L_x_53:
[----:B------:R-:W-:Y:S05]  /*15980*/  BSYNC B0 ;  /* 0x0000000000007941 */ /* 0x000fea0003800000 */
.L_x_52:
[----:B------:R-:W-:Y:S01]  /*15990*/  UISETP.NE.AND UP0, UPT, UR36, 0x1, UPT ;  /* 0x000000012400788c */ /* 0x000fe2000bf05270 */
[----:B------:R-:W1:Y:S01]  /*159a0*/  S2R R2, SR_TID.X ;  /* 0x0000000000027919 */ /* 0x000e620000002100 */
[----:B------:R-:W-:Y:S02]  /*159b0*/  ULDC.64 UR8, c[0x0][0x208] ;  /* 0x0000820000087ab9 */ /* 0x000fe40000000a00 */
[----:B------:R-:W-:-:S06]  /*159c0*/  USEL UR4, URZ, 0x1, UP0 ;  /* 0x000000013f047887 */ /* 0x000fcc0008000000 */
[----:B------:R-:W-:Y:S01]  /*159d0*/  MOV R0, UR4 ;  /* 0x0000000400007c02 */ /* 0x000fe20008000f00 */
[----:B------:R-:W-:Y:S02]  /*159e0*/  ULDC UR4, c[0x0][0x608] ;  /* 0x0001820000047ab9 */ /* 0x000fe40000000800 */
[----:B------:R-:W-:Y:S01]  /*159f0*/  FMUL R9, R9, UR4 ;  /* 0x0000000409097c20 */ /* 0x000fe20008400000 */
[----:B------:R-:W-:-:S03]  /*15a00*/  SHF.L.U32 R0, R0, 0x1f, RZ ;  /* 0x0000001f00007819 */ /* 0x000fc600000006ff */
[-C--:B------:R-:W-:Y:S01]  /*15a10*/  FMUL R186, R186, R9.reuse ;  /* 0x00000009baba7220 */ /* 0x080fe20000400000 */
[----:B------:R-:W2:Y:S01]  /*15a20*/  SYNCS.PHASECHK.TRANS64.TRYWAIT P0, [UR28+0x8], R0 ;  /* 0x00000800ff0075a7 */ /* 0x000ea2000800015c */
[-C--:B------:R-:W-:Y:S01]  /*15a30*/  FMUL R44, R187, R9.reuse ;  /* 0x00000009bb2c7220 */ /* 0x080fe20000400000 */
[-C--:B------:R-:W-:Y:S01]  /*15a40*/  FMUL R190, R190, R9.reuse ;  /* 0x00000009bebe7220 */ /* 0x080fe20000400000 */
[-C--:B------:R-:W-:Y:S01]  /*15a50*/  FMUL R46, R191, R9.reuse ;  /* 0x00000009bf2e7220 */ /* 0x080fe20000400000 */
[-C--:B------:R-:W-:Y:S01]  /*15a60*/  FMUL R178, R178, R9.reuse ;  /* 0x00000009b2b27220 */ /* 0x080fe20000400000 */
[-C--:B------:R-:W-:Y:S01]  /*15a70*/  FMUL R48, R179, R9.reuse ;  /* 0x00000009b3307220 */ /* 0x080fe20000400000 */
[-C--:B------:R-:W-:Y:S01]  /*15a80*/  FMUL R182, R182, R9.reuse ;  /* 0x00000009b6b67220 */ /* 0x080fe20000400000 */
[----:B------:R-:W-:Y:S01]  /*15a90*/  FMUL R50, R183, R9 ;  /* 0x00000009b7327220 */ /* 0x000fe20000400000 */
[C---:B-1----:R-:W-:Y:S02]  /*15aa0*/  LOP3.LUT P1, R18, R2.reuse, 0x3, RZ, 0xc0, !PT ;  /* 0x0000000302127812 */ /* 0x042fe4000782c0ff */
[----:B------:R-:W-:Y:S01]  /*15ab0*/  LOP3.LUT R16, R2, 0x7f, RZ, 0xc0, !PT ;  /* 0x0000007f02107812 */ /* 0x000fe200078ec0ff */
[----:B--2---:R-:W-:Y:S10]  /*15ac0*/  @!P0 BRA `(.L_x_57) ;  /* 0x0000003000108947 */ /* 0x004ff40003800000 */
.L_x_113:
[----:B------:R-:W-:Y:S01]  /*15ad0*/  USHF.L.U32 UR42, UR42, 0x6, URZ ;  /* 0x000000062a2a7899 */ /* 0x000fe2000800063f */
[----:B------:R-:W-:Y:S01]  /*15ae0*/  BSSY B0, `(.L_x_58) ;  /* 0x0000018000007945 */ /* 0x000fe20003800000 */
[----:B------:R-:W-:-:S03]  /*15af0*/  SHF.R.U32.HI R17, RZ, 0x5, R16 ;  /* 0x00000005ff117819 */ /* 0x000fc60000011610 */
[----:B------:R-:W-:Y:S07]  /*15b00*/  @P1 BRA `(.L_x_59) ;  /* 0x0000000000541947 */ /* 0x000fee0003800000 */
[----:B------:R-:W2:Y:S01]  /*15b10*/  S2UR UR4, SR_CTAID.Y ;  /* 0x00000000000479c3 */ /* 0x000ea20000002600 */
[----:B-1----:R-:W-:Y:S01]  /*15b20*/  SHF.R.U32.HI R0, RZ, 0x2, R2 ;  /* 0x00000002ff007819 */ /* 0x002fe20000011602 */
[----:B------:R-:W-:Y:S01]  /*15b30*/  ULDC.64 UR6, c[0x0][0x688] ;  /* 0x0001a20000067ab9 */ /* 0x000fe20000000a00 */
[----:B------:R-:W-:Y:S02]  /*15b40*/  SHF.L.U32 R3, R17, 0x4, RZ ;  /* 0x0000000411037819 */ /* 0x000fe400000006ff */
[----:B------:R-:W-:-:S03]  /*15b50*/  LOP3.LUT R0, R0, 0x7, RZ, 0xc0, !PT ;  /* 0x0000000700007812 */ /* 0x000fc600078ec0ff */
[----:B------:R-:W1:Y:S01]  /*15b60*/  S2UR UR5, SR_CTAID.Z ;  /* 0x00000000000579c3 */ /* 0x000e620000002700 */
[----:B------:R-:W-:-:S04]  /*15b70*/  LOP3.LUT R0, R3, 0xfffffff0, R0, 0xe2, !PT ;  /* 0xfffffff003007812 */ /* 0x000fc800078ee200 */
[----:B------:R-:W-:-:S04]  /*15b80*/  IADD3 R3, R0, UR42, RZ ;  /* 0x0000002a00037c10 */ /* 0x000fc8000fffe0ff */
[----:B------:R-:W-:Y:S01]  /*15b90*/  IADD3 R2, R3, 0x8, RZ ;  /* 0x0000000803027810 */ /* 0x000fe20007ffe0ff */
[----:B--2---:R-:W-:-:S04]  /*15ba0*/  UIMAD UR4, UR4, UR6, UR42 ;  /* 0x00000006040472a4 */ /* 0x004fc8000f8e022a */
[----:B-1----:R-:W-:-:S03]  /*15bb0*/  UIMAD UR4, UR5, UR7, UR4 ;  /* 0x00000007050472a4 */ /* 0x002fc6000f8e0204 */
[----:B------:R-:W-:Y:S02]  /*15bc0*/  ULDC UR5, c[0x0][0x288] ;  /* 0x0000a20000057ab9 */ /* 0x000fe40000000800 */
[----:B------:R-:W-:Y:S02]  /*15bd0*/  ISETP.GE.U32.AND P0, PT, R3, UR5, PT ;  /* 0x0000000503007c0c */ /* 0x000fe4000bf06070 */
[----:B------:R-:W-:Y:S02]  /*15be0*/  IADD3 R0, P2, R0, UR4, RZ ;  /* 0x0000000400007c10 */ /* 0x000fe4000ff5e0ff */
[----:B------:R-:W-:Y:S01]  /*15bf0*/  ISETP.GE.U32.AND P1, PT, R2, UR5, PT ;  /* 0x0000000502007c0c */ /* 0x000fe2000bf26070 */
[----:B------:R-:W-:Y:S02]  /*15c00*/  ULDC.64 UR4, c[0x0][0x680] ;  /* 0x0001a00000047ab9 */ /* 0x000fe40000000a00 */
[----:B------:R-:W-:Y:S01]  /*15c10*/  IMAD.X R3, RZ, RZ, RZ, P2 ;  /* 0x000000ffff037224 */ /* 0x000fe200010e06ff */
[----:B------:R-:W-:-:S04]  /*15c20*/  LEA R2, P2, R0, UR4, 0x2 ;  /* 0x0000000400027c11 */ /* 0x000fc8000f8410ff */
[----:B------:R-:W-:-:S05]  /*15c30*/  LEA.HI.X R3, R0, UR5, R3, 0x2, P2 ;  /* 0x0000000500037c11 */ /* 0x000fca00090f1403 */
[----:B------:R2:W-:Y:S04]  /*15c40*/  @!P0 STG.E desc[UR8][R2.64], R11 ;  /* 0x0000000b02008986 */ /* 0x0005e8000c101908 */
[----:B------:R2:W-:Y:S02]  /*15c50*/  @!P1 STG.E desc[UR8][R2.64+0x20], R7 ;  /* 0x0000200702009986 */ /* 0x0005e4000c101908 */
.L_x_59:
[----:B------:R-:W-:Y:S05]  /*15c60*/  BSYNC B0 ;  /* 0x0000000000007941 */ /* 0x000fea0003800000 */
.L_x_58:
[----:B------:R-:W-:Y:S01]  /*15c70*/  ULDC.64 UR4, c[0x0][0x730] ;  /* 0x0001cc0000047ab9 */ /* 0x000fe20000000a00 */
[-C--:B------:R-:W-:Y:S01]  /*15c80*/  FMUL R170, R170, R9.reuse ;  /* 0x00000009aaaa7220 */ /* 0x080fe20000400000 */
[----:B------:R-:W-:Y:S01]  /*15c90*/  ISETP.NE.U32.AND P0, PT, RZ, UR4, PT ;  /* 0x00000004ff007c0c */ /* 0x000fe2000bf05070 */
[-C--:B------:R-:W-:Y:S01]  /*15ca0*/  FMUL R52, R171, R9.reuse ;  /* 0x00000009ab347220 */ /* 0x080fe20000400000 */
[-C--:B------:R-:W-:Y:S01]  /*15cb0*/  FMUL R174, R174, R9.reuse ;  /* 0x00000009aeae7220 */ /* 0x080fe20000400000 */
[-C--:B------:R-:W-:Y:S01]  /*15cc0*/  FMUL R54, R175, R9.reuse ;  /* 0x00000009af367220 */ /* 0x080fe20000400000 */
[----:B------:R-:W-:Y:S01]  /*15cd0*/  ISETP.NE.AND.EX P0, PT, RZ, UR5, PT, P0 ;  /* 0x00000005ff007c0c */ /* 0x000fe2000bf05300 */
[-C--:B------:R-:W-:Y:S01]  /*15ce0*/  FMUL R162, R162, R9.reuse ;  /* 0x00000009a2a27220 */ /* 0x080fe20000400000 */
[-C--:B------:R-:W-:Y:S01]  /*15cf0*/  FMUL R56, R163, R9.reuse ;  /* 0x00000009a3387220 */ /* 0x080fe20000400000 */
[-C--:B------:R-:W-:Y:S01]  /*15d00*/  FMUL R166, R166, R9.reuse ;  /* 0x00000009a6a67220 */ /* 0x080fe20000400000 */
[-C--:B------:R-:W-:Y:S01]  /*15d10*/  FMUL R58, R167, R9.reuse ;  /* 0x00000009a73a7220 */ /* 0x080fe20000400000 */
[-C--:B------:R-:W-:Y:S01]  /*15d20*/  FMUL R154, R154, R9.reuse ;  /* 0x000000099a9a7220 */ /* 0x080fe20000400000 */
[-C--:B------:R-:W-:Y:S01]  /*15d30*/  FMUL R60, R155, R9.reuse ;  /* 0x000000099b3c7220 */ /* 0x080fe20000400000 */
[-C--:B------:R-:W-:Y:S01]  /*15d40*/  FMUL R158, R158, R9.reuse ;  /* 0x000000099e9e7220 */ /* 0x080fe20000400000 */
[----:B------:R-:W-:-:S05]  /*15d50*/  FMUL R62, R159, R9 ;  /* 0x000000099f3e7220 */ /* 0x000fca0000400000 */
[----:B------:R-:W-:Y:S05]  /*15d60*/  @P0 BRA `(.L_x_60) ;  /* 0x0000000000200947 */ /* 0x000fea0003800000 */
[----:B------:R-:W-:Y:S02]  /*15d70*/  ULDC.64 UR4, c[0x0][0x728] ;  /* 0x0001ca0000047ab9 */ /* 0x000fe40000000a00 */
[----:B------:R-:W-:-:S04]  /*15d80*/  ISETP.NE.U32.AND P0, PT, RZ, UR4, PT ;  /* 0x00000004ff007c0c */ /* 0x000fc8000bf05070 */
[----:B------:R-:W-:-:S13]  /*15d90*/  ISETP.NE.AND.EX P0, PT, RZ, UR5, PT, P0 ;  /* 0x00000005ff007c0c */ /* 0x000fda000bf05300 */
[----:B------:R-:W-:Y:S05]  /*15da0*/  @!P0 BRA `(.L_x_61) ;  /* 0x00000000000c8947 */ /* 0x000fea0003800000 */
[----:B-12---:R-:W1:Y:S02]  /*15db0*/  LDC.64 R2, c[0x0][0x728] ;  /* 0x0001ca00ff027b82 */ /* 0x006e640000000a00 */
[----:B-1----:R4:W5:Y:S01]  /*15dc0*/  LDG.E R2, desc[UR8][R2.64] ;  /* 0x0000000802027981 */ /* 0x002962000c1e1900 */
[----:B------:R-:W-:Y:S05]  /*15dd0*/  BRA `(.L_x_60) ;  /* 0x0000000000047947 */ /* 0x000fea0003800000 */
.L_x_61:
[----:B--2---:R-:W3:Y:S02]  /*15de0*/  LDC R2, c[0x0][0x720] ;  /* 0x0001c800ff027b82 */ /* 0x004ee40000000800 */
.L_x_60:
[----:B-1----:R-:W-:Y:S02]  /*15df0*/  MOV R0, RZ ;  /* 0x000000ff00007202 */ /* 0x002fe40000000f00 */
[----:B---3-5:R-:W-:Y:S02]  /*15e00*/  MOV R43, R2 ;  /* 0x00000002002b7202 */ /* 0x028fe40000000f00 */
[----:B------:R-:W-:-:S13]  /*15e10*/  LOP3.LUT P0, RZ, R0, 0x9f, RZ, 0xc0, !PT ;  /* 0x0000009f00ff7812 */ /* 0x000fda000780c0ff */
[----:B------:R-:W-:Y:S05]  /*15e20*/  @!P0 BRA `(.L_x_62) ;  /* 0x0000000000408947 */ /* 0x000fea0003800000 */
[----:B------:R-:W-:Y:S01]  /*15e30*/  MOV R0, 0x0 ;  /* 0x0000000000007802 */ /* 0x000fe20000000f00 */
[----:B------:R-:W-:Y:S01]  /*15e40*/  ULDC.64 UR4, c[0x4][0x70] ;  /* 0x01001c0000047ab9 */ /* 0x000fe20000000a00 */
[----:B------:R-:W-:Y:S01]  /*15e50*/  ULDC.64 UR6, c[0x4][0x8] ;  /* 0x0100020000067ab9 */ /* 0x000fe20000000a00 */
[----:B------:R-:W-:Y:S01]  /*15e60*/  MOV R4, UR4 ;  /* 0x0000000400047c02 */ /* 0x000fe20008000f00 */
[----:B--2-4-:R1:W2:Y:S01]  /*15e70*/  LDC.64 R2, c[0x4][R0] ;  /* 0x0100000000027b82 */ /* 0x0142a20000000a00 */
[----:B------:R-:W-:Y:S01]  /*15e80*/  MOV R5, UR5 ;  /* 0x0000000500057c02 */ /* 0x000fe20008000f00 */
[----:B------:R-:W-:Y:S01]  /*15e90*/  ULDC.64 UR4, c[0x4][0x78] ;  /* 0x01001e0000047ab9 */ /* 0x000fe20000000a00 */
[----:B------:R-:W-:Y:S01]  /*15ea0*/  IMAD.U32 R10, RZ, RZ, UR6 ;  /* 0x00000006ff0a7e24 */ /* 0x000fe2000f8e00ff */
[----:B------:R-:W-:Y:S02]  /*15eb0*/  MOV R6, UR4 ;  /* 0x0000000400067c02 */ /* 0x000fe40008000f00 */
[----:B------:R-:W-:-:S02]  /*15ec0*/  MOV R7, UR5 ;  /* 0x0000000500077c02 */ /* 0x000fc40008000f00 */
[----:B------:R-:W-:Y:S02]  /*15ed0*/  MOV R11, UR7 ;  /* 0x00000007000b7c02 */ /* 0x000fe40008000f00 */
[----:B------:R-:W-:Y:S02]  /*15ee0*/  MOV R8, 0x70 ;  /* 0x0000007000087802 */ /* 0x000fe40000000f00 */
[----:B------:R-:W-:Y:S02]  /*15ef0*/  MOV R12, 0x1 ;  /* 0x00000001000c7802 */ /* 0x000fe40000000f00 */
[----:B-1----:R-:W-:-:S07]  /*15f00*/  MOV R13, RZ ;  /* 0x000000ff000d7202 */ /* 0x002fce0000000f00 */
[----:B------:R-:W-:-:S07]  /*15f10*/  LEPC R20, `(.L_x_62) ;  /* 0x000000001014794e */ /* 0x000fce0000000000 */
[----:B--2---:R-:W-:Y:S05]  /*15f20*/  CALL.ABS.NOINC R2 ;  /* 0x0000000002007343 */ /* 0x004fea0003c00000 */
.L_x_62:
[----:B------:R-:W-:Y:S01]  /*15f30*/  MOV R19, UR37 ;  /* 0x0000002500137c02 */ /* 0x000fe20008000f00 */
[----:B------:R-:W-:-:S04]  /*15f40*/  IMAD.U32 R0, RZ, RZ, UR36 ;  /* 0x00000024ff007e24 */ /* 0x000fc8000f8e00ff */
[----:B------:R-:W-:-:S05]  /*15f50*/  IMAD R19, R0, 0x1100, R19 ;  /* 0x0000110000137824 */ /* 0x000fca00078e0213 */
[----:B------:R-:W-:-:S04]  /*15f60*/  IADD3 R22, R19, -0x1100, RZ ;  /* 0xffffef0013167810 */ /* 0x000fc80007ffe0ff */
        /* <DEDUP_REMOVED lines=9> */
[----:B------:R-:W-:Y:S01]  /*16000*/  MOV R6, UR6 ;  /* 0x0000000600067c02 */ /* 0x000fe20008000f00 */
[----:B------:R-:W-:Y:S01]  /*16010*/  IMAD.U32 R10, RZ, RZ, UR4 ;  /* 0x00000004ff0a7e24 */ /* 0x000fe2000f8e00ff */
[----:B------:R-:W-:Y:S02]  /*16020*/  MOV R7, UR7 ;  /* 0x0000000700077c02 */ /* 0x000fe40008000f00 */
[----:B------:R-:W-:-:S02]  /*16030*/  MOV R11, UR5 ;  /* 0x00000005000b7c02 */ /* 0x000fc40008000f00 */
[----:B------:R-:W-:Y:S02]  /*16040*/  MOV R8, 0x70 ;  /* 0x0000007000087802 */ /* 0x000fe40000000f00 */
[----:B------:R-:W-:Y:S02]  /*16050*/  MOV R12, 0x1 ;  /* 0x00000001000c7802 */ /* 0x000fe40000000f00 */
[----:B-1----:R-:W-:-:S07]  /*16060*/  MOV R13, RZ ;  /* 0x000000ff000d7202 */ /* 0x002fce0000000f00 */
[----:B------:R-:W-:-:S07]  /*16070*/  LEPC R20, `(.L_x_63) ;  /* 0x000000001014794e */ /* 0x000fce0000000000 */
[----:B--2---:R-:W-:Y:S05]  /*16080*/  CALL.ABS.NOINC R2 ;  /* 0x0000000002007343 */ /* 0x004fea0003c00000 */
.L_x_63:
[----:B------:R-:W1:Y:S01]  /*16090*/  S2R R5, SR_TID.X ;  /* 0x0000000000057919 */ /* 0x000e620000002100 */
[----:B------:R-:W-:Y:S01]  /*160a0*/  ULDC.64 UR4, c[0x0][0x730] ;  /* 0x0001cc0000047ab9 */ /* 0x000fe20000000a00 */
[----:B------:R-:W-:Y:S01]  /*160b0*/  IADD3 R16, R16, 0x1f, RZ ;  /* 0x0000001f10107810 */ /* 0x000fe20007ffe0ff */
[----:B------:R-:W-:Y:S01]  /*160c0*/  IMAD R17, R17, 0x10, R18 ;  /* 0x0000001011117824 */ /* 0x000fe200078e0212 */
[----:B------:R-:W-:-:S04]  /*160d0*/  ISETP.NE.U32.AND P0, PT, RZ, UR4, PT ;  /* 0x00000004ff007c0c */ /* 0x000fc8000bf05070 */
[----:B------:R-:W-:-:S13]  /*160e0*/  ISETP.NE.AND.EX P0, PT, RZ, UR5, PT, P0 ;  /* 0x00000005ff007c0c */ /* 0x000fda000bf05300 */
[----:B------:R-:W3:Y:S01]  /*160f0*/  @P0 LDC R43, c[0x0][0x720] ;  /* 0x0001c800ff2b0b82 */ /* 0x000ee20000000800 */
[----:B------:R-:W-:Y:S02]  /*16100*/  ISETP.GT.U32.AND P0, PT, R16, 0x3e, PT ;  /* 0x0000003e1000780c */ /* 0x000fe40003f04070 */
[----:B-1----:R-:W-:Y:S02]  /*16110*/  SHF.L.U32 R0, R5, 0x4, RZ ;  /* 0x0000000405007819 */ /* 0x002fe400000006ff */
[----:B--2---:R-:W-:Y:S02]  /*16120*/  SHF.R.U32.HI R2, RZ, 0x1, R5 ;  /* 0x00000001ff027819 */ /* 0x004fe40000011605 */
[C---:B----4-:R-:W-:Y:S02]  /*16130*/  LOP3.LUT R3, R0.reuse, 0x40, RZ, 0xc0, !PT ;  /* 0x0000004000037812 */ /* 0x050fe400078ec0ff */
[----:B------:R-:W-:Y:S02]  /*16140*/  LOP3.LUT R0, R0, 0x80, RZ, 0xc0, !PT ;  /* 0x0000008000007812 */ /* 0x000fe400078ec0ff */
[----:B------:R-:W-:-:S02]  /*16150*/  LOP3.LUT R4, R3, 0x8, R2, 0xf8, !PT ;  /* 0x0000000803047812 */ /* 0x000fc400078ef802 */
[----:B------:R-:W-:Y:S02]  /*16160*/  SHF.L.U32 R3, R5, 0x1, RZ ;  /* 0x0000000105037819 */ /* 0x000fe400000006ff */
[----:B------:R-:W-:Y:S01]  /*16170*/  LEA R2, R17, R0, 0x4 ;  /* 0x0000000011027211 */ /* 0x000fe200078e20ff */
[-C--:B---3--:R-:W-:Y:S01]  /*16180*/  FMUL R0, R184, R43.reuse ;  /* 0x0000002bb8007220 */ /* 0x088fe20000400000 */
[----:B------:R-:W-:Y:S01]  /*16190*/  LOP3.LUT R3, R4, 0x8, R3, 0x78, !PT ;  /* 0x0000000804037812 */ /* 0x000fe200078e7803 */
[-C--:B------:R-:W-:Y:S01]  /*161a0*/  FMUL R5, R44, R43.reuse ;  /* 0x0000002b2c057220 */ /* 0x080fe20000400000 */
[-C--:B------:R-:W-:Y:S01]  /*161b0*/  FMUL R4, R188, R43.reuse ;  /* 0x0000002bbc047220 */ /* 0x080fe20000400000 */
[----:B------:R-:W-:Y:S01]  /*161c0*/  FMUL R7, R26, R43 ;  /* 0x0000002b1a077220 */ /* 0x000fe20000400000 */
[----:B------:R-:W-:Y:S01]  /*161d0*/  IADD3 R8, R2, R3, RZ ;  /* 0x0000000302087210 */ /* 0x000fe20007ffe0ff */
        /* <DEDUP_REMOVED lines=39> */
[----:B------:R-:W-:Y:S01]  /*16450*/  F2FP.BF16.F32.PACK_AB R47, R9, R6 ;  /* 0x00000006092f723e */ /* 0x000fe200000010ff */
[----:B------:R-:W-:Y:S06]  /*16460*/  @P0 BRA `(.L_x_64) ;  /* 0x0000000000040947 */ /* 0x000fec0003800000 */
[----:B------:R-:W-:-:S04]  /*16470*/  DEPBAR.LE SB0, 0x1 ;  /* 0x000080400000791a */ /* 0x000fc80000000000 */
.L_x_64:
[----:B------:R-:W-:Y:S05]  /*16480*/  WARPSYNC.ALL ;  /* 0x0000000000007948 */ /* 0x000fea0003800000 */
[----:B------:R-:W-:Y:S01]  /*16490*/  BAR.SYNC.DEFER_BLOCKING 0x1, 0x80 ;  /* 0x0042000000007b1d */ /* 0x000fe20000010000 */
[C---:B------:R-:W-:Y:S01]  /*164a0*/  LEA R22, R8.reuse, R22, 0x1 ;  /* 0x0000001608167211 */ /* 0x040fe200078e08ff */
[----:B------:R-:W-:Y:S01]  /*164b0*/  IMAD R8, R8, 0x2, R19 ;  /* 0x0000000208087824 */ /* 0x000fe200078e0213 */
[----:B------:R-:W-:Y:S02]  /*164c0*/  F2FP.BF16.F32.PACK_AB R4, R10, R11 ;  /* 0x0000000b0a04723e */ /* 0x000fe400000010ff */
[----:B------:R-:W-:Y:S01]  /*164d0*/  F2FP.BF16.F32.PACK_AB R5, R12, R13 ;  /* 0x0000000d0c05723e */ /* 0x000fe200000010ff */
[----:B------:R-:W-:Y:S01]  /*164e0*/  BSSY B0, `(.L_x_65) ;  /* 0x0000017000007945 */ /* 0x000fe20003800000 */
[----:B------:R-:W-:-:S02]  /*164f0*/  F2FP.BF16.F32.PACK_AB R6, R14, R15 ;  /* 0x0000000f0e06723e */ /* 0x000fc400000010ff */
[----:B------:R-:W-:Y:S01]  /*16500*/  F2FP.BF16.F32.PACK_AB R7, R16, R17 ;  /* 0x000000111007723e */ /* 0x000fe200000010ff */
[----:B------:R1:W-:Y:S01]  /*16510*/  STSM.16.M88.4 [R8+-0x1100], R44 ;  /* 0xffef002c08007844 */ /* 0x0003e20000000200 */
[----:B------:R-:W-:Y:S01]  /*16520*/  @!PT LDS RZ, [RZ] ;  /* 0x00000000fffff984 */ /* 0x000fe20000000800 */
[----:B------:R-:W-:Y:S01]  /*16530*/  @!PT LDS RZ, [RZ] ;  /* 0x00000000fffff984 */ /* 0x000fe20000000800 */
[----:B------:R-:W-:Y:S01]  /*16540*/  @!PT LDS RZ, [RZ] ;  /* 0x00000000fffff984 */ /* 0x000fe20000000800 */
[----:B------:R-:W-:Y:S01]  /*16550*/  @!PT LDS RZ, [RZ] ;  /* 0x00000000fffff984 */ /* 0x000fe20000000800 */
[----:B------:R2:W-:Y:S06]  /*16560*/  MEMBAR.ALL.CTA ;  /* 0x0000000000007992 */ /* 0x0005ec0000008000 */
[----:B--2---:R-:W2:Y:S02]  /*16570*/  FENCE.VIEW.ASYNC.S ;  /* 0x00000000000073c6 */ /* 0x004ea40000000000 */
[----:B--2---:R-:W-:Y:S06]  /*16580*/  BAR.SYNC.DEFER_BLOCKING 0x1, 0x80 ;  /* 0x0042000000007b1d */ /* 0x004fec0000010000 */
[----:B------:R-:W-:Y:S05]  /*16590*/  @P0 BRA `(.L_x_66) ;  /* 0x00000000002c0947 */ /* 0x000fea0003800000 */
[----:B------:R-:W-:Y:S01]  /*165a0*/  S2UR UR44, SR_CTAID.Z ;  /* 0x00000000002c79c3 */ /* 0x000fe20000002700 */
[----:B------:R-:W-:Y:S01]  /*165b0*/  R2UR UR40, R19 ;  /* 0x00000000132872ca */ /* 0x000fe200000e0000 */
[----:B------:R-:W-:Y:S01]  /*165c0*/  ULDC.64 UR4, c[0x0][0x198] ;  /* 0x0000660000047ab9 */ /* 0x000fe20000000a00 */
[----:B------:R-:W-:Y:S01]  /*165d0*/  UMOV UR41, URZ ;  /* 0x0000003f00297c82 */ /* 0x000fe20008000000 */
[----:B------:R-:W-:-:S04]  /*165e0*/  UIADD3 UR4, UP0, UR4, 0x670, URZ ;  /* 0x0000067004047890 */ /* 0x000fc8000ff1e03f */
[----:B------:R-:W2:Y:S01]  /*165f0*/  S2UR UR43, SR_CTAID.Y ;  /* 0x00000000002b79c3 */ /* 0x000ea20000002600 */
[----:B------:R-:W-:-:S05]  /*16600*/  UIADD3.X UR5, URZ, UR5, URZ, UP0, !UPT ;  /* 0x000000053f057290 */ /* 0x000fca00087fe43f */
[----:B------:R-:W-:-:S09]  /*16610*/  UIADD3 UR40, UR40, -0x1100, URZ ;  /* 0xffffef0028287890 */ /* 0x000fd2000fffe03f */
[----:B--2---:R2:W-:Y:S01]  /*16620*/  UTMASTG.4D [UR40], [UR4] ;  /* 0x00000028040073b5 */ /* 0x0045e20008018000 */
[----:B------:R0:W-:Y:S01]  /*16630*/  UTMACMDFLUSH ;  /* 0x00000000000079b7 */ /* 0x0001e20000000000 */
[----:B--2---:R-:W-:-:S04]  /*16640*/  DEPBAR.LE SB0, 0x1 ;  /* 0x000080400000791a */ /* 0x004fc80000000000 */
.L_x_66:
[----:B------:R-:W-:Y:S05]  /*16650*/  BSYNC B0 ;  /* 0x0000000000007941 */ /* 0x000fea0003800000 */
.L_x_65:
[----:B------:R-:W-:Y:S01]  /*16660*/  BAR.SYNC.DEFER_BLOCKING 0x1, 0x80 ;  /* 0x0042000000007b1d */ /* 0x000fe20000010000 */
[----:B-1----:R-:W-:Y:S02]  /*16670*/  F2FP.BF16.F32.PACK_AB R8, R18, R21 ;  /* 0x000000151208723e */ /* 0x002fe400000010ff */
[----:B------:R-:W-:Y:S02]  /*16680*/  F2FP.BF16.F32.PACK_AB R9, R20, R23 ;  /* 0x000000171409723e */ /* 0x000fe400000010ff */
[----:B------:R-:W-:Y:S01]  /*16690*/  F2FP.BF16.F32.PACK_AB R10, R24, R25 ;  /* 0x00000019180a723e */ /* 0x000fe200000010ff */
[----:B------:R-:W-:Y:S01]  /*166a0*/  BSSY B0, `(.L_x_67) ;  /* 0x0000016000007945 */ /* 0x000fe20003800000 */
[----:B------:R-:W-:Y:S01]  /*166b0*/  F2FP.BF16.F32.PACK_AB R11, R26, R27 ;  /* 0x0000001b1a0b723e */ /* 0x000fe200000010ff */
[----:B------:R1:W-:Y:S01]  /*166c0*/  STSM.16.M88.4 [R22+0x800], R4 ;  /* 0x0008000416007844 */ /* 0x0003e20000000200 */
        /* <DEDUP_REMOVED lines=11> */
[----:B------:R-:W-:Y:S01]  /*16780*/  UMOV UR41, 0x10 ;  /* 0x0000001000297882 */ /* 0x000fe20000000000 */
[----:B------:R-:W-:-:S04]  /*16790*/  UIADD3 UR4, UP0, UR4, 0x670, URZ ;  /* 0x0000067004047890 */ /* 0x000fc8000ff1e03f */
[----:B------:R-:W2:Y:S01]  /*167a0*/  S2UR UR43, SR_CTAID.Y ;  /* 0x00000000002b79c3 */ /* 0x000ea20000002600 */
[----:B------:R-:W-:-:S05]  /*167b0*/  UIADD3.X UR5, URZ, UR5, URZ, UP0, !UPT ;  /* 0x000000053f057290 */ /* 0x000fca00087fe43f */
[----:B------:R-:W-:-:S09]  /*167c0*/  UIADD3 UR40, UR40, -0x900, URZ ;  /* 0xfffff70028287890 */ /* 0x000fd2000fffe03f */
[----:B--2---:R2:W-:Y:S01]  /*167d0*/  UTMASTG.4D [UR40], [UR4] ;  /* 0x00000028040073b5 */ /* 0x0045e20008018000 */
[----:B------:R0:W-:Y:S01]  /*167e0*/  UTMACMDFLUSH ;  /* 0x00000000000079b7 */ /* 0x0001e20000000000 */
[----:B--2---:R-:W-:-:S04]  /*167f0*/  DEPBAR.LE SB0, 0x1 ;  /* 0x000080400000791a */ /* 0x004fc80000000000 */
.L_x_68:
[----:B------:R-:W-:Y:S05]  /*16800*/  BSYNC B0 ;  /* 0x0000000000007941 */ /* 0x000fea0003800000 */
.L_x_67:
[----:B------:R-:W-:Y:S01]  /*16810*/  BAR.SYNC.DEFER_BLOCKING 0x1, 0x80 ;  /* 0x0042000000007b1d */ /* 0x000fe20000010000 */
[----:B------:R-:W-:Y:S02]  /*16820*/  F2FP.BF16.F32.PACK_AB R28, R28, R29 ;  /* 0x0000001d1c1c723e */ /* 0x000fe400000010ff */
[----:B------:R-:W-:Y:S02]  /*16830*/  F2FP.BF16.F32.PACK_AB R29, R30, R31 ;  /* 0x0000001f1e1d723e */ /* 0x000fe400000010ff */
[----:B------:R-:W-:Y:S01]  /*16840*/  F2FP.BF16.F32.PACK_AB R30, R32, R33 ;  /* 0x00000021201e723e */ /* 0x000fe200000010ff */
[----:B------:R-:W-:Y:S01]  /*16850*/  BSSY B0, `(.L_x_69) ;  /* 0x0000017000007945 */ /* 0x000fe20003800000 */
[----:B------:R-:W-:Y:S01]  /*16860*/  F2FP.BF16.F32.PACK_AB R31, R34, R35 ;  /* 0x00000023221f723e */ /* 0x000fe200000010ff */
[----:B------:R2:W-:Y:S01]  /*16870*/  STSM.16.M88.4 [R22], R8 ;  /* 0x0000000816007844 */ /* 0x0005e20000000200 */
[----:B------:R-:W-:Y:S01]  /*16880*/  @!PT LDS RZ, [RZ] ;  /* 0x00000000fffff984 */ /* 0x000fe20000000800 */
[----:B------:R-:W-:Y:S01]  /*16890*/  @!PT LDS RZ, [RZ] ;  /* 0x00000000fffff984 */ /* 0x000fe20000000800 */
[----:B------:R-:W-:Y:S01]  /*168a0*/  @!PT LDS RZ, [RZ] ;  /* 0x00000000fffff984 */ /* 0x000fe20000000800 */
[----:B------:R-:W-:Y:S01]  /*168b0*/  @!PT LDS RZ, [RZ] ;  /* 0x00000000fffff984 */ /* 0x000fe20000000800 */
[----:B------:R3:W-:Y:S06]  /*168c0*/  MEMBAR.ALL.CTA ;  /* 0x0000000000007992 */ /* 0x0007ec0000008000 */
[----:B---3--:R-:W3:Y:S02]  /*168d0*/  FENCE.VIEW.ASYNC.S ;  /* 0x00000000000073c6 */ /* 0x008ee40000000000 */
[----:B---3--:R-:W-:Y:S06]  /*168e0*/  BAR.SYNC.DEFER_BLOCKING 0x1, 0x80 ;  /* 0x0042000000007b1d */ /* 0x008fec0000010000 */
[----:B------:R-:W-:Y:S05]  /*168f0*/  @P0 BRA `(.L_x_70) ;  /* 0x0000000000300947 */ /* 0x000fea0003800000 */
[----:B------:R-:W-:Y:S01]  /*16900*/  S2UR UR12, SR_CTAID.Z ;  /* 0x00000000000c79c3 */ /* 0x000fe20000002700 */
[----:B------:R-:W-:Y:S01]  /*16910*/  R2UR UR8, R19 ;  /* 0x00000000130872ca */ /* 0x000fe200000e0000 */
[----:B------:R-:W-:Y:S01]  /*16920*/  ULDC.64 UR4, c[0x0][0x198] ;  /* 0x0000660000047ab9 */ /* 0x000fe20000000a00 */
[----:B------:R-:W-:Y:S01]  /*16930*/  UMOV UR9, 0x20 ;  /* 0x0000002000097882 */ /* 0x000fe20000000000 */
[----:B------:R-:W-:Y:S01]  /*16940*/  UIADD3 UR4, UP0, UR4, 0x670, URZ ;  /* 0x0000067004047890 */ /* 0x000fe2000ff1e03f */
[----:B------:R-:W-:-:S03]  /*16950*/  UMOV UR10, UR42 ;  /* 0x0000002a000a7c82 */ /* 0x000fc60008000000 */
[----:B------:R-:W3:Y:S01]  /*16960*/  S2UR UR11, SR_CTAID.Y ;  /* 0x00000000000b79c3 */ /* 0x000ee20000002600 */
[----:B------:R-:W-:-:S05]  /*16970*/  UIADD3.X UR5, URZ, UR5, URZ, UP0, !UPT ;  /* 0x000000053f057290 */ /* 0x000fca00087fe43f */
[----:B------:R-:W-:-:S09]  /*16980*/  UIADD3 UR8, UR8, -0x1100, URZ ;  /* 0xffffef0008087890 */ /* 0x000fd2000fffe03f */
[----:B---3--:R3:W-:Y:S01]  /*16990*/  UTMASTG.4D [UR8], [UR4] ;  /* 0x00000008040073b5 */ /* 0x0087e20008018000 */
[----:B------:R0:W-:Y:S01]  /*169a0*/  UTMACMDFLUSH ;  /* 0x00000000000079b7 */ /* 0x0001e20000000000 */
[----:B---3--:R-:W-:-:S04]  /*169b0*/  DEPBAR.LE SB0, 0x1 ;  /* 0x000080400000791a */ /* 0x008fc80000000000 */
.L_x_70:
[----:B------:R-:W-:Y:S05]  /*169c0*/  BSYNC B0 ;  /* 0x0000000000007941 */ /* 0x000fea0003800000 */
.L_x_69:
[----:B------:R-:W-:Y:S01]  /*169d0*/  BAR.SYNC.DEFER_BLOCKING 0x1, 0x80 ;  /* 0x0042000000007b1d */ /* 0x000fe20000010000 */
[----:B------:R-:W-:Y:S02]  /*169e0*/  F2FP.BF16.F32.PACK_AB R36, R36, R37 ;  /* 0x000000252424723e */ /* 0x000fe400000010ff */
        /* <DEDUP_REMOVED lines=10> */
[----:B----4-:R-:W4:Y:S02]  /*16a90*/  FENCE.VIEW.ASYNC.S ;  /* 0x00000000000073c6 */ /* 0x010f240000000000 */
[----:B----4-:R-:W-:Y:S06]  /*16aa0*/  BAR.SYNC.DEFER_BLOCKING 0x1, 0x80 ;  /* 0x0042000000007b1d */ /* 0x010fec0000010000 */
[----:B------:R-:W-:Y:S05]  /*16ab0*/  @P0 BRA `(.L_x_72) ;  /* 0x0000000000300947 */ /* 0x000fea0003800000 */
[----:B------:R-:W-:Y:S01]  /*16ac0*/  S2UR UR12, SR_CTAID.Z ;  /* 0x00000000000c79c3 */ /* 0x000fe20000002700 */
[----:B------:R-:W-:Y:S01]  /*16ad0*/  R2UR UR8, R19 ;  /* 0x00000000130872ca */ /* 0x000fe200000e0000 */
[----:B------:R-:W-:Y:S01]  /*16ae0*/  ULDC.64 UR4, c[0x0][0x198] ;  /* 0x0000660000047ab9 */ /* 0x000fe20000000a00 */
[----:B------:R-:W-:Y:S01]  /*16af0*/  UMOV UR9, 0x30 ;  /* 0x0000003000097882 */ /* 0x000fe20000000000 */
[----:B------:R-:W-:Y:S01]  /*16b00*/  UIADD3 UR4, UP0, UR4, 0x670, URZ ;  /* 0x0000067004047890 */ /* 0x000fe2000ff1e03f */
[----:B------:R-:W-:-:S03]  /*16b10*/  UMOV UR10, UR42 ;  /* 0x0000002a000a7c82 */ /* 0x000fc60008000000 */
[----:B------:R-:W4:Y:S01]  /*16b20*/  S2UR UR11, SR_CTAID.Y ;  /* 0x00000000000b79c3 */ /* 0x000f220000002600 */
[----:B------:R-:W-:-:S05]  /*16b30*/  UIADD3.X UR5, URZ, UR5, URZ, UP0, !UPT ;  /* 0x000000053f057290 */ /* 0x000fca00087fe43f */
[----:B------:R-:W-:-:S09]  /*16b40*/  UIADD3 UR8, UR8, -0x900, URZ ;  /* 0xfffff70008087890 */ /* 0x000fd2000fffe03f */
[----:B----4-:R4:W-:Y:S01]  /*16b50*/  UTMASTG.4D [UR8], [UR4] ;  /* 0x00000008040073b5 */ /* 0x0109e20008018000 */
[----:B------:R0:W-:Y:S01]  /*16b60*/  UTMACMDFLUSH ;  /* 0x00000000000079b7 */ /* 0x0001e20000000000 */
[----:B----4-:R-:W-:-:S04]  /*16b70*/  DEPBAR.LE SB0, 0x1 ;  /* 0x000080400000791a */ /* 0x010fc80000000000 */
.L_x_72:
[----:B------:R-:W-:Y:S05]  /*16b80*/  BSYNC B0 ;  /* 0x0000000000007941 */ /* 0x000fea0003800000 */
.L_x_71:
[----:B------:R-:W-:Y:S06]  /*16b90*/  BAR.SYNC.DEFER_BLOCKING 0x1, 0x80 ;  /* 0x0042000000007b1d */ /* 0x000fec0000010000 */
[----:B------:R-:W-:Y:S01]  /*16ba0*/  BSSY B0, `(.L_x_73) ;  /* 0x0000015000007945 */ /* 0x000fe20003800000 */
[----:B------:R4:W-:Y:S01]  /*16bb0*/  STSM.16.M88.4 [R22], R36 ;  /* 0x0000002416007844 */ /* 0x0009e20000000200 */
[----:B------:R-:W-:Y:S01]  /*16bc0*/  @!PT LDS RZ, [RZ] ;  /* 0x00000000fffff984 */ /* 0x000fe20000000800 */
[----:B------:R-:W-:Y:S01]  /*16bd0*/  @!PT LDS RZ, [RZ] ;  /* 0x00000000fffff984 */ /* 0x000fe20000000800 */
[----:B------:R-:W-:Y:S01]  /*16be0*/  @!PT LDS RZ, [RZ] ;  /* 0x00000000fffff984 */ /* 0x000fe20000000800 */
[----:B------:R-:W-:Y:S01]  /*16bf0*/  @!PT LDS RZ, [RZ] ;  /* 0x00000000fffff984 */ /* 0x000fe20000000800 */
[----:B------:R5:W-:Y:S06]  /*16c00*/  MEMBAR.ALL.CTA ;  /* 0x0000000000007992 */ /* 0x000bec0000008000 */
[----:B-----5:R-:W5:Y:S02]  /*16c10*/  FENCE.VIEW.ASYNC.S ;  /* 0x00000000000073c6 */ /* 0x020f640000000000 */
[----:B-----5:R-:W-:Y:S06]  /*16c20*/  BAR.SYNC.DEFER_BLOCKING 0x1, 0x80 ;  /* 0x0042000000007b1d */ /* 0x020fec0000010000 */
[----:B------:R-:W-:Y:S05]  /*16c30*/  @P0 BRA `(.L_x_74) ;  /* 0x00000000002c0947 */ /* 0x000fea0003800000 */
[----:B------:R-:W-:Y:S01]  /*16c40*/  S2UR UR12, SR_CTAID.Z ;  /* 0x00000000000c79c3 */ /* 0x000fe20000002700 */
[----:B------:R-:W-:Y:S01]  /*16c50*/  R2UR UR8, R19 ;  /* 0x00000000130872ca */ /* 0x000fe200000e0000 */
[----:B------:R-:W-:Y:S01]  /*16c60*/  ULDC.64 UR4, c[0x0][0x198] ;  /* 0x0000660000047ab9 */ /* 0x000fe20000000a00 */
[----:B------:R-:W-:Y:S01]  /*16c70*/  UMOV UR9, 0x40 ;  /* 0x0000004000097882 */ /* 0x000fe20000000000 */
[----:B------:R-:W-:Y:S01]  /*16c80*/  UIADD3 UR4, UP0, UR4, 0x670, URZ ;  /* 0x0000067004047890 */ /* 0x000fe2000ff1e03f */
[----:B------:R-:W-:-:S03]  /*16c90*/  UMOV UR10, UR42 ;  /* 0x0000002a000a7c82 */ /* 0x000fc60008000000 */
[----:B------:R-:W5:Y:S01]  /*16ca0*/  S2UR UR11, SR_CTAID.Y ;  /* 0x00000000000b79c3 */ /* 0x000f620000002600 */
[----:B------:R-:W-:-:S05]  /*16cb0*/  UIADD3.X UR5, URZ, UR5, URZ, UP0, !UPT ;  /* 0x000000053f057290 */ /* 0x000fca00087fe43f */
[----:B------:R-:W-:-:S09]  /*16cc0*/  UIADD3 UR8, UR8, -0x1100, URZ ;  /* 0xffffef0008087890 */ /* 0x000fd2000fffe03f */
[----:B-----5:R1:W-:Y:S02]  /*16cd0*/  UTMASTG.4D [UR8], [UR4] ;  /* 0x00000008040073b5 */ /* 0x0203e40008018000 */
[----:B-1----:R0:W-:Y:S02]  /*16ce0*/  UTMACMDFLUSH ;  /* 0x00000000000079b7 */ /* 0x0021e40000000000 */
.L_x_74:
[----:B------:R-:W-:Y:S05]  /*16cf0*/  BSYNC B0 ;  /* 0x0000000000007941 */ /* 0x000fea0003800000 */
.L_x_73:
[----:B------:R-:W-:Y:S01]  /*16d00*/  UIADD3 UR36, UR36, -0x1, URZ ;  /* 0xffffffff24247890 */ /* 0x000fe2000fffe03f */
[----:B------:R-:W-:-:S04]  /*16d10*/  DEPBAR.LE SB0, 0x0 ;  /* 0x000080000000791a */ /* 0x000fc80000000000 */
[----:B------:R-:W-:-:S04]  /*16d20*/  USHF.L.U32 UR4, UR36, 0x3, URZ ;  /* 0x0000000324047899 */ /* 0x000fc8000800063f */
[----:B------:R-:W-:-:S04]  /*16d30*/  ULOP3.LUT UR4, UR4, 0x8, URZ, 0xe2, !UPT ;  /* 0x0000000804047892 */ /* 0x000fc8000f8ee23f */
[----:B------:R-:W-:-:S06]  /*16d40*/  ULOP3.LUT UR4, UR4, 0x18, URZ, 0x3c, !UPT ;  /* 0x0000001804047892 */ /* 0x000fcc000f8e3c3f */
[----:B------:R-:W-:-:S04]  /*16d50*/  MOV R0, UR4 ;  /* 0x0000000400007c02 */ /* 0x000fc80008000f00 */
[----:B------:R-:W-:Y:S01]  /*16d60*/  SYNCS.ARRIVE.TRANS64.A1T0 RZ, [R0+UR37+0x37090], RZ ;  /* 0x037090ff00ff79a7 */ /* 0x000fe20008100025 */
[----:B------:R-:W-:Y:S05]  /*16d70*/  EXIT ;  /* 0x000000000000794d */ /* 0x000fea0003800000 */
.L_x_6:
[----:B------:R-:W-:-:S08]  /*16d80*/  UISETP.NE.AND UP0, UPT, UR5, 0x1, UPT ;  /* 0x000000010500788c */ /* 0x000fd0000bf05270 */
[----:B------:R-:W1:-:S00]  /*16d90*/  USETMAXREG.DEALLOC.CTAPOOL 0x18 ;  /* 0x00000018000079c8 */ /* 0x000e4000080e0500 */
[----:B------:R-:W-:-:S13]  /*16da0*/  PLOP3.LUT P0, PT, PT, PT, UP0, 0x80, 0x0 ;  /* 0x000000000000781c */ /* 0x000fda0003f0f008 */
[----:B------:R-:W-:Y:S05]  /*16db0*/  @P0 EXIT ;  /* 0x000000000000094d */ /* 0x000fea0003800000 */
[----:B------:R-:W2:Y:S01]  /*16dc0*/  S2UR UR11, SR_CTAID.X ;  /* 0x00000000000b79c3 */ /* 0x000ea20000002500 */
[----:B------:R-:W-:Y:S01]  /*16dd0*/  ELECT P3, URZ, PT ;  /* 0x00000000003f782f */ /* 0x000fe20003860000 */
[----:B------:R-:W-:Y:S01]  /*16de0*/  BSSY B0, `(.L_x_75) ;  /* 0x0000043000007945 */ /* 0x000fe20003800000 */
[----:B-1----:R-:W-:Y:S02]  /*16df0*/  MOV R2, RZ ;  /* 0x000000ff00027202 */ /* 0x002fe40000000f00 */
[----:B------:R-:W-:Y:S02]  /*16e00*/  MOV R8, RZ ;  /* 0x000000ff00087202 */ /* 0x000fe40000000f00 */
[----:B------:R-:W-:Y:S01]  /*16e10*/  MOV R4, RZ ;  /* 0x000000ff00047202 */ /* 0x000fe20000000f00 */
[----:B------:R-:W1:Y:S08]  /*16e20*/  S2UR UR52, SR_CTAID.Y ;  /* 0x00000000003479c3 */ /* 0x000e700000002600 */
[----:B------:R-:W3:Y:S01]  /*16e30*/  S2UR UR53, SR_CTAID.Z ;  /* 0x00000000003579c3 */ /* 0x000ee20000002700 */
[----:B--2---:R-:W-:Y:S01]  /*16e40*/  USHF.L.U32 UR11, UR11, 0x7, URZ ;  /* 0x000000070b0b7899 */ /* 0x004fe2000800063f */
[----:B------:R-:W-:Y:S11]  /*16e50*/  @!P3 BRA `(.L_x_76) ;  /* 0x0000000000ecb947 */ /* 0x000ff60003800000 */
[----:B------:R-:W2:Y:S01]  /*16e60*/  S2R R4, SR_CgaCtaId ;  /* 0x0000000000047919 */ /* 0x000ea20000008800 */
[----:B------:R-:W-:Y:S02]  /*16e70*/  MOV R3, 0x400 ;  /* 0x0000040000037802 */ /* 0x000fe40000000f00 */
[----:B------:R-:W-:Y:S02]  /*16e80*/  MOV R5, 0x1 ;  /* 0x0000000100057802 */ /* 0x000fe40000000f00 */
[----:B--2---:R-:W-:Y:S02]  /*16e90*/  LEA R4, R4, R3, 0x18 ;  /* 0x0000000304047211 */ /* 0x004fe400078ec0ff */
[----:B------:R-:W-:-:S04]  /*16ea0*/  SHF.L.U32 R3, R5, 0x1f, RZ ;  /* 0x0000001f05037819 */ /* 0x000fc800000006ff */
[----:B------:R-:W2:Y:S02]  /*16eb0*/  SYNCS.PHASECHK.TRANS64.TRYWAIT P0, [R4+URZ+0x37060], R3 ;  /* 0x03706003040075a7 */ /* 0x000ea4000800017f */
[----:B--2---:R-:W-:Y:S05]  /*16ec0*/  @!P0 BRA `(.L_x_77) ;  /* 0x0000001c00288947 */ /* 0x004fea0003800000 */
.L_x_114:
[----:B------:R-:W-:Y:S01]  /*16ed0*/  ULOP3.LUT UR5, UR4, 0x2, URZ, 0xfc, !UPT ;  /* 0x0000000204057892 */ /* 0x000fe2000f8efc3f */
[----:B--2---:R-:W-:-:S03]  /*16ee0*/  @P2 IMAD.MOV.U32 R3, RZ, RZ, 0x2800 ;  /* 0x00002800ff032424 */ /* 0x004fc600078e00ff */
[----:B------:R-:W-:Y:S01]  /*16ef0*/  UPRMT UR5, UR5, 0x9910, URZ ;  /* 0x0000991005057896 */ /* 0x000fe2000800003f */
[----:B------:R2:W-:Y:S03]  /*16f00*/  @P2 SYNCS.ARRIVE.TRANS64 RZ, [R4+URZ+0x37050], R3 ;  /* 0x0370500304ff29a7 */ /* 0x0005e6000800003f */
[----:B------:R-:W-:-:S06]  /*16f10*/  UISETP.NE.AND UP0, UPT, UR5, 0x2, UPT ;  /* 0x000000020500788c */ /* 0x000fcc000bf05270 */
[----:B------:R-:W-:-:S13]  /*16f20*/  PLOP3.LUT P0, PT, PT, PT, UP0, 0x80, 0x0 ;  /* 0x000000000000781c */ /* 0x000fda0003f0f008 */
[----:B--2---:R-:W-:Y:S05]  /*16f30*/  @P0 BRA `(.L_x_78) ;  /* 0x0000000000040947 */ /* 0x004fea0003800000 */
[----:B-1-3--:R-:W-:Y:S01]  /*16f40*/  BPT.TRAP 0x1 ;  /* 0x000000040000795c */ /* 0x00afe20000300000 */
.L_x_78:
[----:B------:R-:W-:-:S04]  /*16f50*/  LOP3.LUT P0, RZ, R0, 0x1f, RZ, 0xc0, !PT ;  /* 0x0000001f00ff7812 */ /* 0x000fc8000780c0ff */
[----:B------:R-:W-:-:S13]  /*16f60*/  PLOP3.LUT P0, PT, P0, P2, PT, 0x2a, 0x0 ;  /* 0x000000000000781c */ /* 0x000fda0000704572 */
[----:B------:R-:W-:Y:S05]  /*16f70*/  @P0 BRA `(.L_x_79) ;  /* 0x0000000000040947 */ /* 0x000fea0003800000 */
[----:B-1-3--:R-:W-:Y:S01]  /*16f80*/  BPT.TRAP 0x1 ;  /* 0x000000040000795c */ /* 0x00afe20000300000 */
.L_x_79:
[----:B------:R-:W-:Y:S01]  /*16f90*/  R2UR UR8, R4 ;  /* 0x00000000040872ca */ /* 0x000fe200000e0000 */
[----:B------:R-:W-:Y:S01]  /*16fa0*/  ULDC.64 UR6, c[0x0][0x198] ;  /* 0x0000660000067ab9 */ /* 0x000fe20000000a00 */
[----:B------:R-:W-:Y:S01]  /*16fb0*/  UMOV UR14, 0x0 ;  /* 0x00000000000e7882 */ /* 0x000fe20000000000 */
[----:B------:R-:W-:Y:S01]  /*16fc0*/  UIADD3 UR6, UP0, UR6, 0xf0, URZ ;  /* 0x000000f006067890 */ /* 0x000fe2000ff1e03f */
[----:B------:R-:W-:Y:S01]  /*16fd0*/  MOV R8, 0x40 ;  /* 0x0000004000087802 */ /* 0x000fe20000000f00 */
[----:B------:R-:W-:Y:S01]  /*16fe0*/  UMOV UR15, 0x10000000 ;  /* 0x10000000000f7882 */ /* 0x000fe20000000000 */
[----:B------:R-:W-:Y:S01]  /*16ff0*/  UMOV UR10, URZ ;  /* 0x0000003f000a7c82 */ /* 0x000fe20008000000 */
[----:B------:R-:W-:Y:S01]  /*17000*/  UIADD3.X UR7, URZ, UR7, URZ, UP0, !UPT ;  /* 0x000000073f077290 */ /* 0x000fe200087fe43f */
[----:B------:R-:W-:Y:S01]  /*17010*/  MOV R4, 0x1 ;  /* 0x0000000100047802 */ /* 0x000fe20000000f00 */
[----:B-1----:R-:W-:Y:S01]  /*17020*/  UMOV UR12, UR52 ;  /* 0x00000034000c7c82 */ /* 0x002fe20008000000 */
[----:B---3--:R-:W-:Y:S01]  /*17030*/  UMOV UR13, UR53 ;  /* 0x00000035000d7c82 */ /* 0x008fe20008000000 */
[----:B------:R-:W-:Y:S01]  /*17040*/  UMOV UR34, 0x10 ;  /* 0x0000001000227882 */ /* 0x000fe20000000000 */
[----:B------:R-:W-:Y:S01]  /*17050*/  UMOV UR35, UR11 ;  /* 0x0000000b00237c82 */ /* 0x000fe20008000000 */
[----:B------:R-:W-:-:S02]  /*17060*/  UIADD3 UR9, UR8, 0x37050, URZ ;  /* 0x0003705008097890 */ /* 0x000fc4000fffe03f */
[----:B------:R-:W-:Y:S02]  /*17070*/  UIADD3 UR32, UR8, 0x800, URZ ;  /* 0x0000080008207890 */ /* 0x000fe4000fffe03f */
[----:B------:R-:W-:Y:S02]  /*17080*/  UIADD3 UR24, UR8, 0x1000, URZ ;  /* 0x0000100008187890 */ /* 0x000fe4000fffe03f */
[----:B------:R-:W-:Y:S02]  /*17090*/  UIADD3 UR16, UR8, 0x1800, URZ ;  /* 0x0000180008107890 */ /* 0x000fe4000fffe03f */
[----:B------:R-:W-:Y:S02]  /*170a0*/  UIADD3 UR48, UR8, 0x2000, URZ ;  /* 0x0000200008307890 */ /* 0x000fe4000fffe03f */
[----:B------:R2:W-:Y:S01]  /*170b0*/  UTMALDG.4D [UR8], [UR6], desc[UR14] ;  /* 0x00000e08060075b4 */ /* 0x0005e20008019000 */
[----:B------:R-:W-:Y:S01]  /*170c0*/  UMOV UR36, UR52 ;  /* 0x0000003400247c82 */ /* 0x000fe20008000000 */
[----:B------:R-:W-:Y:S01]  /*170d0*/  UMOV UR37, UR53 ;  /* 0x0000003500257c82 */ /* 0x000fe20008000000 */
[----:B------:R-:W-:Y:S01]  /*170e0*/  UMOV UR33, UR9 ;  /* 0x0000000900217c82 */ /* 0x000fe20008000000 */
[----:B------:R-:W-:Y:S01]  /*170f0*/  UMOV UR26, 0x20 ;  /* 0x00000020001a7882 */ /* 0x000fe20000000000 */
[----:B------:R-:W-:Y:S01]  /*17100*/  UMOV UR27, UR11 ;  /* 0x0000000b001b7c82 */ /* 0x000fe20008000000 */
[----:B------:R-:W-:Y:S01]  /*17110*/  UMOV UR28, UR52 ;  /* 0x00000034001c7c82 */ /* 0x000fe20008000000 */
[----:B------:R-:W-:Y:S01]  /*17120*/  UMOV UR29, UR53 ;  /* 0x00000035001d7c82 */ /* 0x000fe20008000000 */
[----:B------:R-:W-:Y:S01]  /*17130*/  UMOV UR25, UR9 ;  /* 0x0000000900197c82 */ /* 0x000fe20008000000 */
[----:B------:R-:W-:Y:S01]  /*17140*/  UMOV UR18, 0x30 ;  /* 0x0000003000127882 */ /* 0x000fe20000000000 */
[----:B------:R-:W-:Y:S01]  /*17150*/  UMOV UR19, UR11 ;  /* 0x0000000b00137c82 */ /* 0x000fe20008000000 */
[----:B------:R-:W-:Y:S01]  /*17160*/  UMOV UR20, UR52 ;  /* 0x0000003400147c82 */ /* 0x000fe20008000000 */
[----:B------:R2:W-:Y:S01]  /*17170*/  UTMALDG.4D [UR32], [UR6], desc[UR14] ;  /* 0x00000e20060075b4 */ /* 0x0005e20008019000 */
[----:B------:R-:W-:Y:S01]  /*17180*/  UMOV UR21, UR53 ;  /* 0x0000003500157c82 */ /* 0x000fe20008000000 */
[----:B------:R-:W-:Y:S01]  /*17190*/  UMOV UR17, UR9 ;  /* 0x0000000900117c82 */ /* 0x000fe20008000000 */
[----:B------:R-:W-:Y:S01]  /*171a0*/  UMOV UR50, 0x40 ;  /* 0x0000004000327882 */ /* 0x000fe20000000000 */
[----:B------:R-:W-:Y:S01]  /*171b0*/  UMOV UR51, UR11 ;  /* 0x0000000b00337c82 */ /* 0x000fe20008000000 */
[----:B------:R-:W-:Y:S01]  /*171c0*/  UMOV UR49, UR9 ;  /* 0x0000000900317c82 */ /* 0x000fe20008000000 */
[----:B------:R2:W-:Y:S01]  /*171d0*/  UTMALDG.4D [UR24], [UR6], desc[UR14] ;  /* 0x00000e18060075b4 */ /* 0x0005e20008019000 */
[----:B------:R2:W-:Y:S01]  /*171e0*/  UTMALDG.4D [UR16], [UR6], desc[UR14] ;  /* 0x00000e10060075b4 */ /* 0x0005e20008019000 */
[----:B------:R2:W-:Y:S02]  /*171f0*/  UTMALDG.4D [UR48], [UR6], desc[UR14] ;  /* 0x00000e30060075b4 */ /* 0x0005e40008019000 */
[----:B--2---:R-:W-:Y:S01]  /*17200*/  NOP ;  /* 0x0000000000007918 */ /* 0x004fe20000000000 */
.L_x_76:
[----:B-1-3--:R-:W-:Y:S05]  /*17210*/  BSYNC B0 ;  /* 0x0000000000007941 */ /* 0x00afea0003800000 */
.L_x_75:
[----:B------:R-:W1:Y:S01]  /*17220*/  LDC R3, c[0x0][0x28c] ;  /* 0x0000a300ff037b82 */ /* 0x000e620000000800 */
[----:B------:R-:W-:Y:S01]  /*17230*/  BSSY B0, `(.L_x_80) ;  /* 0x000003f000007945 */ /* 0x000fe20003800000 */
[----:B-1----:R-:W-:-:S13]  /*17240*/  ISETP.GT.AND P4, PT, R3, RZ, P3 ;  /* 0x000000ff0300720c */ /* 0x002fda0001f84270 */
[----:B------:R-:W-:Y:S05]  /*17250*/  @!P4 BRA `(.L_x_81) ;  /* 0x0000000000f0c947 */ /* 0x000fea0003800000 */
[----:B------:R-:W1:Y:S01]  /*17260*/  S2R R5, SR_CgaCtaId ;  /* 0x0000000000057919 */ /* 0x000e620000008800 */
[----:B------:R-:W-:-:S04]  /*17270*/  MOV R2, 0x400 ;  /* 0x0000040000027802 */ /* 0x000fc80000000f00 */
[----:B-1----:R-:W-:Y:S02]  /*17280*/  LEA R5, R5, R2, 0x18 ;  /* 0x0000000205057211 */ /* 0x002fe400078ec0ff */
[----:B------:R-:W-:-:S04]  /*17290*/  MOV R2, 0x1 ;  /* 0x0000000100027802 */ /* 0x000fc80000000f00 */
[----:B------:R-:W-:-:S04]  /*172a0*/  SHF.L.U32 R2, R2, 0x1f, RZ ;  /* 0x0000001f02027819 */ /* 0x000fc800000006ff */
[----:B------:R-:W1:Y:S02]  /*172b0*/  SYNCS.PHASECHK.TRANS64.TRYWAIT P0, [R5+URZ+0x37028], R2 ;  /* 0x03702802050075a7 */ /* 0x000e64000800017f */
[----:B-1----:R-:W-:Y:S05]  /*172c0*/  @!P0 BRA `(.L_x_82) ;  /* 0x00000018003c8947 */ /* 0x002fea0003800000 */
.L_x_115:
[----:B------:R-:W-:Y:S01]  /*172d0*/  ULOP3.LUT UR5, UR4, 0x2, URZ, 0xfc, !UPT ;  /* 0x0000000204057892 */ /* 0x000fe2000f8efc3f */
[----:B-1----:R-:W-:-:S03]  /*172e0*/  @P2 MOV R2, 0xa000 ;  /* 0x0000a00000022802 */ /* 0x002fc60000000f00 */
[----:B------:R-:W-:Y:S01]  /*172f0*/  UPRMT UR5, UR5, 0x9910, URZ ;  /* 0x0000991005057896 */ /* 0x000fe2000800003f */
[----:B------:R1:W-:Y:S03]  /*17300*/  @P2 SYNCS.ARRIVE.TRANS64 RZ, [R5+URZ+0x37000], R2 ;  /* 0x0370000205ff29a7 */ /* 0x0003e6000800003f */
[----:B------:R-:W-:-:S06]  /*17310*/  UISETP.NE.AND UP0, UPT, UR5, 0x2, UPT ;  /* 0x000000020500788c */ /* 0x000fcc000bf05270 */
[----:B------:R-:W-:-:S13]  /*17320*/  PLOP3.LUT P0, PT, PT, PT, UP0, 0x80, 0x0 ;  /* 0x000000000000781c */ /* 0x000fda0003f0f008 */
[----:B-1----:R-:W-:Y:S05]  /*17330*/  @P0 BRA `(.L_x_83) ;  /* 0x0000000000040947 */ /* 0x002fea0003800000 */
[----:B------:R-:W-:Y:S01]  /*17340*/  BPT.TRAP 0x1 ;  /* 0x000000040000795c */ /* 0x000fe20000300000 */
.L_x_83:
[----:B------:R-:W-:-:S04]  /*17350*/  LOP3.LUT P0, RZ, R0, 0x1f, RZ, 0xc0, !PT ;  /* 0x0000001f00ff7812 */ /* 0x000fc8000780c0ff */
[----:B------:R-:W-:-:S13]  /*17360*/  PLOP3.LUT P0, PT, P0, P2, PT, 0x2a, 0x0 ;  /* 0x000000000000781c */ /* 0x000fda0000704572 */
[----:B------:R-:W-:Y:S05]  /*17370*/  @P0 BRA `(.L_x_84) ;  /* 0x0000000000040947 */ /* 0x000fea0003800000 */
[----:B------:R-:W-:Y:S01]  /*17380*/  BPT.TRAP 0x1 ;  /* 0x000000040000795c */ /* 0x000fe20000300000 */
.L_x_84:
[----:B------:R-:W-:Y:S01]  /*17390*/  R2UR UR16, R5 ;  /* 0x00000000051072ca */ /* 0x000fe200000e0000 */
[----:B------:R-:W-:Y:S01]  /*173a0*/  ULDC.64 UR6, c[0x0][0x198] ;  /* 0x0000660000067ab9 */ /* 0x000fe20000000a00 */
[----:B------:R-:W-:Y:S01]  /*173b0*/  UMOV UR51, URZ ;  /* 0x0000003f00337c82 */ /* 0x000fe20008000000 */
[----:B------:R-:W-:Y:S01]  /*173c0*/  UIADD3 UR6, UP0, UR6, 0x1f0, URZ ;  /* 0x000001f006067890 */ /* 0x000fe2000ff1e03f */
[----:B------:R-:W-:Y:S01]  /*173d0*/  MOV R2, 0x1 ;  /* 0x0000000100027802 */ /* 0x000fe20000000f00 */
[----:B------:R-:W-:Y:S01]  /*173e0*/  UMOV UR8, 0x0 ;  /* 0x0000000000087882 */ /* 0x000fe20000000000 */
[----:B------:R-:W-:Y:S01]  /*173f0*/  UMOV UR9, 0x10000000 ;  /* 0x1000000000097882 */ /* 0x000fe20000000000 */
[----:B------:R-:W-:Y:S01]  /*17400*/  UIADD3.X UR7, URZ, UR7, URZ, UP0, !UPT ;  /* 0x000000073f077290 */ /* 0x000fe200087fe43f */
[----:B------:R-:W-:Y:S01]  /*17410*/  UMOV UR50, URZ ;  /* 0x0000003f00327c82 */ /* 0x000fe20008000000 */
[----:B------:R-:W-:Y:S01]  /*17420*/  UMOV UR42, 0x10 ;  /* 0x00000010002a7882 */ /* 0x000fe20000000000 */
[----:B------:R-:W-:Y:S01]  /*17430*/  UMOV UR44, UR52 ;  /* 0x00000034002c7c82 */ /* 0x000fe20008000000 */
[----:B------:R-:W-:-:S02]  /*17440*/  UMOV UR45, UR53 ;  /* 0x00000035002d7c82 */ /* 0x000fc40008000000 */
[----:B------:R-:W-:Y:S02]  /*17450*/  UIADD3 UR48, UR16, 0x5000, URZ ;  /* 0x0000500010307890 */ /* 0x000fe4000fffe03f */
[----:B------:R-:W-:Y:S02]  /*17460*/  UIADD3 UR49, UR16, 0x37000, URZ ;  /* 0x0003700010317890 */ /* 0x000fe4000fffe03f */
[----:B------:R-:W-:Y:S02]  /*17470*/  UIADD3 UR40, UR16, 0x7000, URZ ;  /* 0x0000700010287890 */ /* 0x000fe4000fffe03f */
[----:B------:R-:W-:Y:S02]  /*17480*/  UIADD3 UR32, UR16, 0x9000, URZ ;  /* 0x0000900010207890 */ /* 0x000fe4000fffe03f */
[----:B------:R-:W-:Y:S02]  /*17490*/  UIADD3 UR24, UR16, 0xb000, URZ ;  /* 0x0000b00010187890 */ /* 0x000fe4000fffe03f */
[----:B------:R-:W-:Y:S01]  /*174a0*/  UIADD3 UR16, UR16, 0xd000, URZ ;  /* 0x0000d00010107890 */ /* 0x000fe2000fffe03f */
[----:B------:R1:W-:Y:S01]  /*174b0*/  UTMALDG.4D [UR48], [UR6], desc[UR8] ;  /* 0x00000830060075b4 */ /* 0x0003e20008019000 */
        /* <DEDUP_REMOVED lines=18> */
[----:B------:R1:W-:Y:S01]  /*175e0*/  UTMALDG.4D [UR32], [UR6], desc[UR8] ;  /* 0x00000820060075b4 */ /* 0x0003e20008019000 */
[----:B------:R1:W-:Y:S01]  /*175f0*/  UTMALDG.4D [UR24], [UR6], desc[UR8] ;  /* 0x00000818060075b4 */ /* 0x0003e20008019000 */
[----:B------:R1:W-:Y:S02]  /*17600*/  UTMALDG.4D [UR16], [UR6], desc[UR8] ;  /* 0x00000810060075b4 */ /* 0x0003e40008019000 */
[----:B-1----:R-:W-:Y:S01]  /*17610*/  NOP ;  /* 0x0000000000007918 */ /* 0x002fe20000000000 */
.L_x_81:
[----:B------:R-:W-:Y:S05]  /*17620*/  BSYNC B0 ;  /* 0x0000000000007941 */ /* 0x000fea0003800000 */
.L_x_80:
[----:B------:R-:W-:Y:S04]  /*17630*/  BSSY B0, `(.L_x_85) ;  /* 0x0000041000007945 */ /* 0x000fe80003800000 */
[----:B------:R-:W-:Y:S05]  /*17640*/  @!P3 BRA `(.L_x_86) ;  /* 0x0000000000fcb947 */ /* 0x000fea0003800000 */
[----:B------:R-:W1:Y:S01]  /*17650*/  S2R R6, SR_CgaCtaId ;  /* 0x0000000000067919 */ /* 0x000e620000008800 */
[----:B------:R-:W-:-:S04]  /*17660*/  MOV R5, 0x400 ;  /* 0x0000040000057802 */ /* 0x000fc80000000f00 */
[----:B-1----:R-:W-:Y:S01]  /*17670*/  LEA R7, R6, R5, 0x18 ;  /* 0x0000000506077211 */ /* 0x002fe200078ec0ff */
[----:B------:R-:W-:-:S03]  /*17680*/  IMAD.MOV.U32 R6, RZ, RZ, 0x1 ;  /* 0x00000001ff067424 */ /* 0x000fc600078e00ff */
[----:B------:R-:W-:Y:S02]  /*17690*/  LEA R5, R4, R7, 0x3 ;  /* 0x0000000704057211 */ /* 0x000fe400078e18ff */
[----:B------:R-:W-:-:S04]  /*176a0*/  SHF.L.U32 R6, R6, 0x1f, RZ ;  /* 0x0000001f06067819 */ /* 0x000fc800000006ff */
[----:B------:R-:W1:Y:S02]  /*176b0*/  SYNCS.PHASECHK.TRANS64.TRYWAIT P0, [R5+URZ+0x37060], R6 ;  /* 0x03706006050075a7 */ /* 0x000e64000800017f */
[----:B-1----:R-:W-:Y:S05]  /*176c0*/  @!P0 BRA `(.L_x_87) ;  /* 0x0000001400508947 */ /* 0x002fea0003800000 */
.L_x_116:
        /* <DEDUP_REMOVED lines=8> */
.L_x_88:
[----:B------:R-:W-:-:S04]  /*17750*/  LOP3.LUT P0, RZ, R0, 0x1f, RZ, 0xc0, !PT ;  /* 0x0000001f00ff7812 */ /* 0x000fc8000780c0ff */
[----:B------:R-:W-:-:S13]  /*17760*/  PLOP3.LUT P0, PT, P0, P2, PT, 0x2a, 0x0 ;  /* 0x000000000000781c */ /* 0x000fda0000704572 */
[----:B------:R-:W-:Y:S05]  /*17770*/  @P0 BRA `(.L_x_89) ;  /* 0x0000000000040947 */ /* 0x000fea0003800000 */
[----:B------:R-:W-:Y:S01]  /*17780*/  BPT.TRAP 0x1 ;  /* 0x000000040000795c */ /* 0x000fe20000300000 */
.L_x_89:
[----:B------:R-:W-:Y:S01]  /*17790*/  R2UR UR40, R4 ;  /* 0x00000000042872ca */ /* 0x000fe200000e0000 */
[----:B------:R-:W-:Y:S01]  /*177a0*/  ULDC.64 UR6, c[0x0][0x198] ;  /* 0x0000660000067ab9 */ /* 0x000fe20000000a00 */
[----:B------:R-:W-:Y:S01]  /*177b0*/  R2UR UR5, R7 ;  /* 0x00000000070572ca */ /* 0x000fe200000e0000 */
[----:B------:R-:W-:Y:S01]  /*177c0*/  UIADD3 UR6, UP0, UR6, 0xf0, URZ ;  /* 0x000000f006067890 */ /* 0x000fe2000ff1e03f */
[----:B------:R-:W-:Y:S01]  /*177d0*/  R2UR UR43, R8 ;  /* 0x00000000082b72ca */ /* 0x000fe200000e0000 */
[----:B------:R-:W-:Y:S01]  /*177e0*/  UMOV UR8, 0x0 ;  /* 0x0000000000087882 */ /* 0x000fe20000000000 */
[----:B------:R-:W-:Y:S01]  /*177f0*/  R2UR UR41, R5 ;  /* 0x00000000052972ca */ /* 0x000fe200000e0000 */
[----:B------:R-:W-:Y:S01]  /*17800*/  UIADD3.X UR7, URZ, UR7, URZ, UP0, !UPT ;  /* 0x000000073f077290 */ /* 0x000fe200087fe43f */
[----:B------:R-:W-:Y:S01]  /*17810*/  UMOV UR9, 0x10000000 ;  /* 0x1000000000097882 */ /* 0x000fe20000000000 */
[----:B------:R-:W-:Y:S01]  /*17820*/  UMOV UR42, URZ ;  /* 0x0000003f002a7c82 */ /* 0x000fe20008000000 */
[----:B------:R-:W-:Y:S01]  /*17830*/  UMOV UR44, UR52 ;  /* 0x00000034002c7c82 */ /* 0x000fe20008000000 */
[----:B------:R-:W-:Y:S01]  /*17840*/  UMOV UR45, UR53 ;  /* 0x00000035002d7c82 */ /* 0x000fe20008000000 */
[----:B------:R-:W-:Y:S01]  /*17850*/  UMOV UR34, 0x10 ;  /* 0x0000001000227882 */ /* 0x000fe20000000000 */
[----:B------:R-:W-:-:S02]  /*17860*/  UMOV UR36, UR52 ;  /* 0x0000003400247c82 */ /* 0x000fc40008000000 */
[----:B------:R-:W-:Y:S02]  /*17870*/  UIMAD UR40, UR40, 0x2800, UR5 ;  /* 0x00002800282878a4 */ /* 0x000fe4000f8e0205 */
[----:B------:R-:W-:Y:S02]  /*17880*/  UIADD3 UR43, UR11, UR43, URZ ;  /* 0x0000002b0b2b7290 */ /* 0x000fe4000fffe03f */
[----:B------:R-:W-:Y:S02]  /*17890*/  UIADD3 UR41, UR41, 0x37050, URZ ;  /* 0x0003705029297890 */ /* 0x000fe4000fffe03f */
[----:B------:R-:W-:Y:S02]  /*178a0*/  UIADD3 UR32, UR40, 0x800, URZ ;  /* 0x0000080028207890 */ /* 0x000fe4000fffe03f */
[----:B------:R-:W-:Y:S02]  /*178b0*/  UIADD3 UR24, UR40, 0x1000, URZ ;  /* 0x0000100028187890 */ /* 0x000fe4000fffe03f */
[----:B------:R-:W-:-:S02]  /*178c0*/  UIADD3 UR16, UR40, 0x1800, URZ ;  /* 0x0000180028107890 */ /* 0x000fc4000fffe03f */
        /* <DEDUP_REMOVED lines=22> */
[----:B-1----:R-:W-:Y:S01]  /*17a30*/  NOP ;  /* 0x0000000000007918 */ /* 0x002fe20000000000 */
.L_x_86:
[----:B------:R-:W-:Y:S05]  /*17a40*/  BSYNC B0 ;  /* 0x0000000000007941 */ /* 0x000fea0003800000 */
.L_x_85:
[----:B------:R-:W-:Y:S01]  /*17a50*/  BSSY B0, `(.L_x_90) ;  /* 0x0000043000007945 */ /* 0x000fe20003800000 */
[----:B------:R-:W-:-:S03]  /*17a60*/  MOV R8, RZ ;  /* 0x000000ff00087202 */ /* 0x000fc60000000f00 */
[----:B------:R-:W-:Y:S05]  /*17a70*/  @!P4 BRA `(.L_x_91) ;  /* 0x000000040000c947 */ /* 0x000fea0003800000 */
[----:B------:R-:W1:Y:S01]  /*17a80*/  S2R R5, SR_CgaCtaId ;  /* 0x0000000000057919 */ /* 0x000e620000008800 */
[----:B------:R-:W-:Y:S02]  /*17a90*/  MOV R4, 0x400 ;  /* 0x0000040000047802 */ /* 0x000fe40000000f00 */
[----:B------:R-:W-:-:S04]  /*17aa0*/  MOV R7, 0x1 ;  /* 0x0000000100077802 */ /* 0x000fc80000000f00 */
[----:B------:R-:W-:Y:S02]  /*17ab0*/  SHF.L.U32 R7, R7, 0x1f, RZ ;  /* 0x0000001f07077819 */ /* 0x000fe400000006ff */
[----:B-1----:R-:W-:-:S04]  /*17ac0*/  LEA R5, R5, R4, 0x18 ;  /* 0x0000000405057211 */ /* 0x002fc800078ec0ff */
[----:B------:R-:W-:-:S04]  /*17ad0*/  LEA R4, R2, R5, 0x3 ;  /* 0x0000000502047211 */ /* 0x000fc800078e18ff */
[----:B------:R-:W1:Y:S02]  /*17ae0*/  SYNCS.PHASECHK.TRANS64.TRYWAIT P0, [R4+URZ+0x37028], R7 ;  /* 0x03702807040075a7 */ /* 0x000e64000800017f */
[----:B-1----:R-:W-:Y:S05]  /*17af0*/  @!P0 BRA `(.L_x_92) ;  /* 0x0000001000588947 */ /* 0x002fea0003800000 */
.L_x_117:
[----:B------:R-:W-:Y:S01]  /*17b00*/  ULOP3.LUT UR5, UR4, 0x2, URZ, 0xfc, !UPT ;  /* 0x0000000204057892 */ /* 0x000fe2000f8efc3f */
[----:B-1----:R-:W-:-:S03]  /*17b10*/  @P2 IMAD.MOV.U32 R7, RZ, RZ, 0xa000 ;  /* 0x0000a000ff072424 */ /* 0x002fc600078e00ff */
[----:B------:R-:W-:Y:S01]  /*17b20*/  UPRMT UR5, UR5, 0x9910, URZ ;  /* 0x0000991005057896 */ /* 0x000fe2000800003f */
[----:B------:R1:W-:Y:S03]  /*17b30*/  @P2 SYNCS.ARRIVE.TRANS64 RZ, [R4+URZ+0x37000], R7 ;  /* 0x0370000704ff29a7 */ /* 0x0003e6000800003f */
[----:B------:R-:W-:-:S06]  /*17b40*/  UISETP.NE.AND UP0, UPT, UR5, 0x2, UPT ;  /* 0x000000020500788c */ /* 0x000fcc000bf05270 */
[----:B------:R-:W-:-:S13]  /*17b50*/  PLOP3.LUT P0, PT, PT, PT, UP0, 0x80, 0x0 ;  /* 0x000000000000781c */ /* 0x000fda0003f0f008 */
[----:B-1----:R-:W-:Y:S05]  /*17b60*/  @P0 BRA `(.L_x_93) ;  /* 0x0000000000040947 */ /* 0x002fea0003800000 */
[----:B------:R-:W-:Y:S01]  /*17b70*/  BPT.TRAP 0x1 ;  /* 0x000000040000795c */ /* 0x000fe20000300000 */
.L_x_93:
[----:B------:R-:W-:-:S04]  /*17b80*/  LOP3.LUT P0, RZ, R0, 0x1f, RZ, 0xc0, !PT ;  /* 0x0000001f00ff7812 */ /* 0x000fc8000780c0ff */
[----:B------:R-:W-:-:S13]  /*17b90*/  PLOP3.LUT P0, PT, P0, P2, PT, 0x2a, 0x0 ;  /* 0x000000000000781c */ /* 0x000fda0000704572 */
[----:B------:R-:W-:Y:S05]  /*17ba0*/  @P0 BRA `(.L_x_94) ;  /* 0x0000000000040947 */ /* 0x000fea0003800000 */
[----:B------:R-:W-:Y:S01]  /*17bb0*/  BPT.TRAP 0x1 ;  /* 0x000000040000795c */ /* 0x000fe20000300000 */
.L_x_94:
[----:B------:R-:W-:Y:S01]  /*17bc0*/  IMAD R5, R2, 0xa000, R5 ;  /* 0x0000a00002057824 */ /* 0x000fe200078e0205 */
[----:B------:R-:W-:Y:S01]  /*17bd0*/  R2UR UR41, R4 ;  /* 0x00000000042972ca */ /* 0x000fe200000e0000 */
[----:B------:R-:W-:Y:S01]  /*17be0*/  ULDC.64 UR6, c[0x0][0x198] ;  /* 0x0000660000067ab9 */ /* 0x000fe20000000a00 */
[----:B------:R-:W-:Y:S01]  /*17bf0*/  UMOV UR43, URZ ;  /* 0x0000003f002b7c82 */ /* 0x000fe20008000000 */
[----:B------:R-:W-:Y:S01]  /*17c00*/  UIADD3 UR6, UP0, UR6, 0x2f0, URZ ;  /* 0x000002f006067890 */ /* 0x000fe2000ff1e03f */
[----:B------:R-:W-:Y:S01]  /*17c10*/  R2UR UR48, R5 ;  /* 0x00000000053072ca */ /* 0x000fe200000e0000 */
[----:B------:R-:W-:Y:S01]  /*17c20*/  UMOV UR8, 0x0 ;  /* 0x0000000000087882 */ /* 0x000fe20000000000 */
[----:B------:R-:W-:Y:S01]  /*17c30*/  UMOV UR9, 0x10000000 ;  /* 0x1000000000097882 */ /* 0x000fe20000000000 */
[----:B------:R-:W-:Y:S01]  /*17c40*/  UIADD3.X UR7, URZ, UR7, URZ, UP0, !UPT ;  /* 0x000000073f077290 */ /* 0x000fe200087fe43f */
[----:B------:R-:W-:Y:S01]  /*17c50*/  IADD3 R2, R2, 0x1, RZ ;  /* 0x0000000102027810 */ /* 0x000fe20007ffe0ff */
[----:B------:R-:W-:Y:S01]  /*17c60*/  UMOV UR42, URZ ;  /* 0x0000003f002a7c82 */ /* 0x000fe20008000000 */
[----:B------:R-:W-:Y:S01]  /*17c70*/  UMOV UR44, UR52 ;  /* 0x00000034002c7c82 */ /* 0x000fe20008000000 */
[----:B------:R-:W-:Y:S01]  /*17c80*/  UMOV UR45, UR53 ;  /* 0x00000035002d7c82 */ /* 0x000fe20008000000 */
[----:B------:R-:W-:Y:S01]  /*17c90*/  UMOV UR34, 0x10 ;  /* 0x0000001000227882 */ /* 0x000fe20000000000 */
[----:B------:R-:W-:Y:S01]  /*17ca0*/  UIADD3 UR41, UR41, 0x37000, URZ ;  /* 0x0003700029297890 */ /* 0x000fe2000fffe03f */
[----:B------:R-:W-:Y:S01]  /*17cb0*/  MOV R8, 0x1 ;  /* 0x0000000100087802 */ /* 0x000fe20000000f00 */
[----:B------:R-:W-:Y:S01]  /*17cc0*/  UMOV UR36, UR52 ;  /* 0x0000003400247c82 */ /* 0x000fe20008000000 */
[----:B------:R-:W-:Y:S01]  /*17cd0*/  UMOV UR37, UR53 ;  /* 0x0000003500257c82 */ /* 0x000fe20008000000 */
[----:B------:R-:W-:-:S02]  /*17ce0*/  UIADD3 UR40, UR48, 0x5000, URZ ;  /* 0x0000500030287890 */ /* 0x000fc4000fffe03f */
        /* <DEDUP_REMOVED lines=25> */
.L_x_91:
[----:B------:R-:W-:Y:S05]  /*17e80*/  BSYNC B0 ;  /* 0x0000000000007941 */ /* 0x000fea0003800000 */
.L_x_90:
[----:B------:R-:W-:-:S13]  /*17e90*/  ISETP.GE.AND P0, PT, R3, 0x101, PT ;  /* 0x000001010300780c */ /* 0x000fda0003f06270 */
[----:B------:R-:W-:Y:S05]  /*17ea0*/  @!P0 EXIT ;  /* 0x000000000000894d */ /* 0x000fea0003800000 */
[----:B------:R-:W-:Y:S01]  /*17eb0*/  IADD3 R3, R3, 0xff, RZ ;  /* 0x000000ff03037810 */ /* 0x000fe20007ffe0ff */
[----:B------:R-:W-:Y:S01]  /*17ec0*/  BSSY B0, `(.L_x_95) ;  /* 0x0000093000007945 */ /* 0x000fe20003800000 */
[----:B------:R-:W-:Y:S02]  /*17ed0*/  LOP3.LUT P0, RZ, R0, 0x1f, RZ, 0xc0, !PT ;  /* 0x0000001f00ff7812 */ /* 0x000fe4000780c0ff */
[----:B------:R-:W-:Y:S02]  /*17ee0*/  SHF.R.S32.HI R0, RZ, 0x1f, R3 ;  /* 0x0000001fff007819 */ /* 0x000fe40000011403 */
[----:B------:R-:W-:Y:S02]  /*17ef0*/  PLOP3.LUT P0, PT, P0, P2, PT, 0x2a, 0x0 ;  /* 0x000000000000781c */ /* 0x000fe40000704572 */
[----:B------:R-:W-:Y:S02]  /*17f00*/  LEA.HI R0, R0, R3, RZ, 0x8 ;  /* 0x0000000300007211 */ /* 0x000fe400078f40ff */
[----:B------:R-:W-:-:S02]  /*17f10*/  MOV R3, UR4 ;  /* 0x0000000400037c02 */ /* 0x000fc40008000f00 */
[----:B------:R-:W-:Y:S02]  /*17f20*/  SHF.R.S32.HI R4, RZ, 0x8, R0 ;  /* 0x00000008ff047819 */ /* 0x000fe40000011400 */
[----:B------:R-:W-:Y:S01]  /*17f30*/  LOP3.LUT R0, R3, 0x2, RZ, 0xfc, !PT ;  /* 0x0000000203007812 */ /* 0x000fe200078efcff */
[----:B------:R-:W-:Y:S01]  /*17f40*/  IMAD.MOV.U32 R3, RZ, RZ, 0x1 ;  /* 0x00000001ff037424 */ /* 0x000fe200078e00ff */
[----:B------:R-:W-:-:S07]  /*17f50*/  SHF.L.U32 R4, R4, 0x1, RZ ;  /* 0x0000000104047819 */ /* 0x000fce00000006ff */
.L_x_106:
[----:B------:R-:W-:Y:S04]  /*17f60*/  BSSY B1, `(.L_x_96) ;  /* 0x0000041000017945 */ /* 0x000fe80003800000 */
[----:B------:R-:W-:Y:S05]  /*17f70*/  @!P3 BRA `(.L_x_97) ;  /* 0x0000000000fcb947 */ /* 0x000fea0003800000 */
[----:B------:R-:W1:Y:S01]  /*17f80*/  S2R R6, SR_CgaCtaId ;  /* 0x0000000000067919 */ /* 0x000e620000008800 */
[----:B------:R-:W-:-:S04]  /*17f90*/  MOV R5, 0x400 ;  /* 0x0000040000057802 */ /* 0x000fc80000000f00 */
[----:B-1----:R-:W-:Y:S02]  /*17fa0*/  LEA R7, R6, R5, 0x18 ;  /* 0x0000000506077211 */ /* 0x002fe400078ec0ff */
[----:B------:R-:W-:Y:S02]  /*17fb0*/  SHF.L.U32 R5, R3, 0x1f, RZ ;  /* 0x0000001f03057819 */ /* 0x000fe400000006ff */
[----:B------:R-:W-:-:S04]  /*17fc0*/  LEA R6, R2, R7, 0x3 ;  /* 0x0000000702067211 */ /* 0x000fc800078e18ff */
[----:B------:R-:W1:Y:S02]  /*17fd0*/  SYNCS.PHASECHK.TRANS64.TRYWAIT P4, [R6+URZ+0x37028], R5 ;  /* 0x03702805060075a7 */ /* 0x000e64000808017f */
[----:B-1----:R-:W-:Y:S05]  /*17fe0*/  @!P4 BRA `(.L_x_98) ;  /* 0x0000000c0030c947 */ /* 0x002fea0003800000 */
.L_x_118:
[----:B-1----:R-:W-:-:S04]  /*17ff0*/  @P2 MOV R5, 0xa000 ;  /* 0x0000a00000052802 */ /* 0x002fc80000000f00 */
[----:B------:R1:W-:Y:S02]  /*18000*/  @P2 SYNCS.ARRIVE.TRANS64 RZ, [R6+URZ+0x37000], R5 ;  /* 0x0370000506ff29a7 */ /* 0x0003e4000800003f */
[----:B-1----:R-:W-:-:S04]  /*18010*/  PRMT R5, R0, 0x9910, RZ ;  /* 0x0000991000057816 */ /* 0x002fc800000000ff */
[----:B------:R-:W-:-:S13]  /*18020*/  ISETP.NE.AND P4, PT, R5, 0x2, PT ;  /* 0x000000020500780c */ /* 0x000fda0003f85270 */
[----:B------:R-:W-:Y:S05]  /*18030*/  @P4 BRA `(.L_x_99) ;  /* 0x0000000000044947 */ /* 0x000fea0003800000 */
[----:B------:R-:W-:Y:S01]  /*18040*/  BPT.TRAP 0x1 ;  /* 0x000000040000795c */ /* 0x000fe20000300000 */
.L_x_99:
[----:B------:R-:W-:Y:S05]  /*18050*/  @P0 BRA `(.L_x_100) ;  /* 0x0000000000040947 */ /* 0x000fea0003800000 */
[----:B------:R-:W-:Y:S01]  /*18060*/  BPT.TRAP 0x1 ;  /* 0x000000040000795c */ /* 0x000fe20000300000 */
.L_x_100:
[----:B------:R-:W-:Y:S01]  /*18070*/  IMAD R7, R2, 0xa000, R7 ;  /* 0x0000a00002077824 */ /* 0x000fe200078e0207 */
[----:B------:R-:W-:Y:S01]  /*18080*/  R2UR UR49, R6 ;  /* 0x00000000063172ca */ /* 0x000fe200000e0000 */
[----:B------:R-:W-:Y:S01]  /*18090*/  ULDC.64 UR6, c[0x0][0x198] ;  /* 0x0000660000067ab9 */ /* 0x000fe20000000a00 */
[----:B------:R-:W-:Y:S01]  /*180a0*/  R2UR UR51, R8 ;  /* 0x00000000083372ca */ /* 0x000fe200000e0000 */
[----:B------:R-:W-:Y:S01]  /*180b0*/  UIADD3 UR6, UP0, UR6, 0x1f0, URZ ;  /* 0x000001f006067890 */ /* 0x000fe2000ff1e03f */
[----:B------:R-:W-:Y:S01]  /*180c0*/  R2UR UR16, R7 ;  /* 0x00000000071072ca */ /* 0x000fe200000e0000 */
[----:B------:R-:W-:Y:S01]  /*180d0*/  UMOV UR8, 0x0 ;  /* 0x0000000000087882 */ /* 0x000fe20000000000 */
[----:B------:R-:W-:Y:S01]  /*180e0*/  UMOV UR9, 0x10000000 ;  /* 0x1000000000097882 */ /* 0x000fe20000000000 */
[----:B------:R-:W-:Y:S01]  /*180f0*/  UIADD3.X UR7, URZ, UR7, URZ, UP0, !UPT ;  /* 0x000000073f077290 */ /* 0x000fe200087fe43f */
[----:B------:R-:W-:Y:S01]  /*18100*/  IADD3 R5, R2, 0x1, RZ ;  /* 0x0000000102057810 */ /* 0x000fe20007ffe0ff */
[----:B------:R-:W-:Y:S01]  /*18110*/  UMOV UR50, URZ ;  /* 0x0000003f00327c82 */ /* 0x000fe20008000000 */
[----:B------:R-:W-:Y:S01]  /*18120*/  UMOV UR42, 0x10 ;  /* 0x00000010002a7882 */ /* 0x000fe20000000000 */
[----:B------:R-:W-:Y:S01]  /*18130*/  UMOV UR44, UR52 ;  /* 0x00000034002c7c82 */ /* 0x000fe20008000000 */
[----:B------:R-:W-:Y:S01]  /*18140*/  UMOV UR45, UR53 ;  /* 0x00000035002d7c82 */ /* 0x000fe20008000000 */
[----:B------:R-:W-:Y:S01]  /*18150*/  UIADD3 UR49, UR49, 0x37000, URZ ;  /* 0x0003700031317890 */ /* 0x000fe2000fffe03f */
[----:B------:R-:W-:Y:S01]  /*18160*/  ISETP.NE.AND P4, PT, R5, 0x5, PT ;  /* 0x000000050500780c */ /* 0x000fe20003f85270 */
[----:B------:R-:W-:-:S02]  /*18170*/  USHF.L.U32 UR51, UR51, 0x8, URZ ;  /* 0x0000000833337899 */ /* 0x000fc4000800063f */
[----:B------:R-:W-:Y:S01]  /*18180*/  UIADD3 UR48, UR16, 0x5000, URZ ;  /* 0x0000500010307890 */ /* 0x000fe2000fffe03f */
[----:B------:R-:W-:Y:S01]  /*18190*/  SEL R2, RZ, 0x1, P4 ;  /* 0x00000001ff027807 */ /* 0x000fe20002000000 */
[----:B------:R-:W-:Y:S02]  /*181a0*/  UIADD3 UR40, UR16, 0x7000, URZ ;  /* 0x0000700010287890 */ /* 0x000fe4000fffe03f */
[----:B------:R-:W-:Y:S01]  /*181b0*/  UIADD3 UR32, UR16, 0x9000, URZ ;  /* 0x0000900010207890 */ /* 0x000fe2000fffe03f */
[----:B------:R-:W-:Y:S01]  /*181c0*/  LOP3.LUT R3, R3, R2, RZ, 0x3c, !PT ;  /* 0x0000000203037212 */ /* 0x000fe200078e3cff */
[----:B------:R-:W-:Y:S01]  /*181d0*/  UIADD3 UR24, UR16, 0xb000, URZ ;  /* 0x0000b00010187890 */ /* 0x000fe2000fffe03f */
[----:B------:R-:W-:Y:S01]  /*181e0*/  SEL R2, R5, RZ, P4 ;  /* 0x000000ff05027207 */ /* 0x000fe20002000000 */
        /* <DEDUP_REMOVED lines=24> */
.L_x_97:
[----:B------:R-:W-:Y:S05]  /*18370*/  BSYNC B1 ;  /* 0x0000000000017941 */ /* 0x000fea0003800000 */
.L_x_96:
[----:B------:R-:W-:Y:S01]  /*18380*/  ISETP.LT.OR P4, PT, R4, 0x4, !P3 ;  /* 0x000000040400780c */ /* 0x000fe20005f81670 */
[----:B------:R-:W-:-:S12]  /*18390*/  BSSY B1, `(.L_x_101) ;  /* 0x0000042000017945 */ /* 0x000fd80003800000 */
[----:B------:R-:W-:Y:S05]  /*183a0*/  @P4 BRA `(.L_x_102) ;  /* 0x0000000400004947 */ /* 0x000fea0003800000 */
[----:B------:R-:W1:Y:S01]  /*183b0*/  S2R R6, SR_CgaCtaId ;  /* 0x0000000000067919 */ /* 0x000e620000008800 */
[----:B------:R-:W-:Y:S02]  /*183c0*/  MOV R5, 0x400 ;  /* 0x0000040000057802 */ /* 0x000fe40000000f00 */
[----:B------:R-:W-:Y:S02]  /*183d0*/  SHF.L.U32 R7, R3, 0x1f, RZ ;  /* 0x0000001f03077819 */ /* 0x000fe400000006ff */
[----:B-1----:R-:W-:-:S04]  /*183e0*/  LEA R5, R6, R5, 0x18 ;  /* 0x0000000506057211 */ /* 0x002fc800078ec0ff */
[----:B------:R-:W-:-:S04]  /*183f0*/  LEA R6, R2, R5, 0x3 ;  /* 0x0000000502067211 */ /* 0x000fc800078e18ff */
[----:B------:R-:W1:Y:S02]  /*18400*/  SYNCS.PHASECHK.TRANS64.TRYWAIT P4, [R6+URZ+0x37028], R7 ;  /* 0x03702807060075a7 */ /* 0x000e64000808017f */
[----:B-1----:R-:W-:Y:S05]  /*18410*/  @!P4 BRA `(.L_x_103) ;  /* 0x000000080038c947 */ /* 0x002fea0003800000 */
.L_x_119:
[----:B-1----:R-:W-:-:S04]  /*18420*/  @P1 MOV R7, 0xa000 ;  /* 0x0000a00000071802 */ /* 0x002fc80000000f00 */
[----:B------:R1:W-:Y:S02]  /*18430*/  @P1 SYNCS.ARRIVE.TRANS64 RZ, [R6+URZ+0x37000], R7 ;  /* 0x0370000706ff19a7 */ /* 0x0003e4000800003f */
[----:B-1----:R-:W-:-:S04]  /*18440*/  PRMT R7, R0, 0x9910, RZ ;  /* 0x0000991000077816 */ /* 0x002fc800000000ff */
[----:B------:R-:W-:-:S13]  /*18450*/  ISETP.NE.AND P4, PT, R7, 0x2, PT ;  /* 0x000000020700780c */ /* 0x000fda0003f85270 */
[----:B------:R-:W-:Y:S05]  /*18460*/  @P4 BRA `(.L_x_104) ;  /* 0x0000000000044947 */ /* 0x000fea0003800000 */
[----:B------:R-:W-:Y:S01]  /*18470*/  BPT.TRAP 0x1 ;  /* 0x000000040000795c */ /* 0x000fe20000300000 */
.L_x_104:
[----:B------:R-:W-:Y:S05]  /*18480*/  @P0 BRA `(.L_x_105) ;  /* 0x0000000000040947 */ /* 0x000fea0003800000 */
[----:B------:R-:W-:Y:S01]  /*18490*/  BPT.TRAP 0x1 ;  /* 0x000000040000795c */ /* 0x000fe20000300000 */
.L_x_105:
        /* <DEDUP_REMOVED lines=9> */
[----:B------:R-:W-:Y:S01]  /*18530*/  VIADD R2, R2, 0x1 ;  /* 0x0000000102027836 */ /* 0x000fe20000000000 */
[----:B------:R-:W-:Y:S01]  /*18540*/  UMOV UR50, URZ ;  /* 0x0000003f00327c82 */ /* 0x000fe20008000000 */
[----:B------:R-:W-:Y:S01]  /*18550*/  UMOV UR42, 0x10 ;  /* 0x00000010002a7882 */ /* 0x000fe20000000000 */
[----:B------:R-:W-:Y:S01]  /*18560*/  UMOV UR44, UR52 ;  /* 0x00000034002c7c82 */ /* 0x000fe20008000000 */
[----:B------:R-:W-:Y:S01]  /*18570*/  UMOV UR45, UR53 ;  /* 0x00000035002d7c82 */ /* 0x000fe20008000000 */
[----:B------:R-:W-:Y:S01]  /*18580*/  UIADD3 UR49, UR49, 0x37000, URZ ;  /* 0x0003700031317890 */ /* 0x000fe2000fffe03f */
[----:B------:R-:W-:Y:S01]  /*18590*/  ISETP.NE.AND P4, PT, R2, 0x5, PT ;  /* 0x000000050200780c */ /* 0x000fe20003f85270 */
[----:B------:R-:W-:Y:S01]  /*185a0*/  USHF.L.U32 UR51, UR51, 0x8, URZ ;  /* 0x0000000833337899 */ /* 0x000fe2000800063f */
[----:B------:R-:W-:Y:S01]  /*185b0*/  IADD3 R8, R8, 0x1, RZ ;  /* 0x0000000108087810 */ /* 0x000fe20007ffe0ff */
[----:B------:R-:W-:Y:S01]  /*185c0*/  UIADD3 UR48, UR16, 0x5000, URZ ;  /* 0x0000500010307890 */ /* 0x000fe2000fffe03f */
[----:B------:R-:W-:Y:S01]  /*185d0*/  SEL R6, RZ, 0x1, P4 ;  /* 0x00000001ff067807 */ /* 0x000fe20002000000 */
[----:B------:R-:W-:Y:S01]  /*185e0*/  UIADD3 UR40, UR16, 0x7000, URZ ;  /* 0x0000700010287890 */ /* 0x000fe2000fffe03f */
[----:B------:R-:W-:Y:S01]  /*185f0*/  SEL R2, R2, RZ, P4 ;  /* 0x000000ff02027207 */ /* 0x000fe20002000000 */
[----:B------:R-:W-:Y:S01]  /*18600*/  UIADD3 UR32, UR16, 0x9000, URZ ;  /* 0x0000900010207890 */ /* 0x000fe2000fffe03f */
[----:B------:R-:W-:Y:S01]  /*18610*/  LOP3.LUT R3, R3, R6, RZ, 0x3c, !PT ;  /* 0x0000000603037212 */ /* 0x000fe200078e3cff */
[----:B------:R-:W-:-:S02]  /*18620*/  UIADD3 UR24, UR16, 0xb000, URZ ;  /* 0x0000b00010187890 */ /* 0x000fc4000fffe03f */
        /* <DEDUP_REMOVED lines=24> */
.L_x_102:
[----:B------:R-:W-:Y:S05]  /*187b0*/  BSYNC B1 ;  /* 0x0000000000017941 */ /* 0x000fea0003800000 */
.L_x_101:
[C---:B------:R-:W-:Y:S02]  /*187c0*/  ISETP.GT.AND P4, PT, R4.reuse, 0x4, PT ;  /* 0x000000040400780c */ /* 0x040fe40003f84270 */
[----:B------:R-:W-:-:S11]  /*187d0*/  IADD3 R4, R4, -0x2, RZ ;  /* 0xfffffffe04047810 */ /* 0x000fd60007ffe0ff */
[----:B------:R-:W-:Y:S05]  /*187e0*/  @P4 BRA `(.L_x_106) ;  /* 0xfffffff400dc4947 */ /* 0x000fea000383ffff */
[----:B------:R-:W-:Y:S05]  /*187f0*/  BSYNC B0 ;  /* 0x0000000000007941 */ /* 0x000fea0003800000 */
.L_x_95:
[----:B------:R-:W-:Y:S05]  /*18800*/  EXIT ;  /* 0x000000000000794d */ /* 0x000fea0003800000 */
.L_x_15:
[----:B--2---:R-:W-:-:S04]  /*18810*/  MOV R3, UR4 ;  /* 0x0000000400037c02 */ /* 0x004fc80008000f00 */
[----:B------:R2:W3:Y:S03]  /*18820*/  SYNCS.PHASECHK.TRANS64.TRYWAIT P1, [R3+URZ+0x37050], R2 ;  /* 0x03705002030075a7 */ /* 0x0004e6000802017f */
[----:B---3--:R-:W-:Y:S05]  /*18830*/  @!P1 NANOSLEEP.SYNCS 0x989680 ;  /* 0x009896800000995d */ /* 0x008fea0003900000 */
[----:B------:R-:W3:Y:S02]  /*18840*/  @!P1 SYNCS.PHASECHK.TRANS64 P1, [R3+URZ+0x37050], R2 ;  /* 0x03705002030095a7 */ /* 0x000ee4000802007f */
[----:B---3--:R-:W-:Y:S05]  /*18850*/  @!P1 BRA `(.L_x_15) ;  /* 0xfffffffc00ec9947 */ /* 0x008fea000383ffff */
[----:B------:R-:W-:Y:S05]  /*18860*/  BRA `(.L_x_107) ;  /* 0xfffffe8400607947 */ /* 0x000fea000383ffff */
.L_x_17:
[----:B--2---:R-:W-:-:S04]  /*18870*/  MOV R3, UR37 ;  /* 0x0000002500037c02 */ /* 0x004fc80008000f00 */
[----:B------:R2:W3:Y:S03]  /*18880*/  SYNCS.PHASECHK.TRANS64.TRYWAIT P1, [R3+URZ+0x37000], R2 ;  /* 0x03700002030075a7 */ /* 0x0004e6000802017f */
[----:B---3--:R-:W-:Y:S05]  /*18890*/  @!P1 NANOSLEEP.SYNCS 0x989680 ;  /* 0x009896800000995d */ /* 0x008fea0003900000 */
[----:B------:R-:W3:Y:S02]  /*188a0*/  @!P1 SYNCS.PHASECHK.TRANS64 P1, [R3+URZ+0x37000], R2 ;  /* 0x03700002030095a7 */ /* 0x000ee4000802007f */
[----:B---3--:R-:W-:Y:S05]  /*188b0*/  @!P1 BRA `(.L_x_17) ;  /* 0xfffffffc00ec9947 */ /* 0x008fea000383ffff */
[----:B------:R-:W-:Y:S05]  /*188c0*/  BRA `(.L_x_108) ;  /* 0xfffffe8400687947 */ /* 0x000fea000383ffff */
.L_x_18:
[----:B--2---:R-:W-:-:S04]  /*188d0*/  MOV R4, UR28 ;  /* 0x0000001c00047c02 */ /* 0x004fc80008000f00 */
[----:B------:R2:W3:Y:S03]  /*188e0*/  SYNCS.PHASECHK.TRANS64.TRYWAIT P1, [R4+URZ+-0x8], R3 ;  /* 0xfffff803040075a7 */ /* 0x0004e6000802017f */
[----:B---3--:R-:W-:Y:S05]  /*188f0*/  @!P1 NANOSLEEP.SYNCS 0x989680 ;  /* 0x009896800000995d */ /* 0x008fea0003900000 */
[----:B------:R-:W3:Y:S02]  /*18900*/  @!P1 SYNCS.PHASECHK.TRANS64 P1, [R4+URZ+-0x8], R3 ;  /* 0xfffff803040095a7 */ /* 0x000ee4000802007f */
[----:B---3--:R-:W-:Y:S05]  /*18910*/  @!P1 BRA `(.L_x_18) ;  /* 0xfffffffc00ec9947 */ /* 0x008fea000383ffff */
[----:B------:R-:W-:Y:S05]  /*18920*/  BRA `(.L_x_109) ;  /* 0xfffffe8400647947 */ /* 0x000fea000383ffff */
.L_x_20:
[----:B-1----:R-:W-:-:S04]  /*18930*/  IMAD.U32 R9, RZ, RZ, UR37 ;  /* 0x00000025ff097e24 */ /* 0x002fc8000f8e00ff */
[----:B------:R1:W2:Y:S03]  /*18940*/  SYNCS.PHASECHK.TRANS64.TRYWAIT P1, [R9+URZ+0x37008], R2 ;  /* 0x03700802090075a7 */ /* 0x0002a6000802017f */
[----:B--2---:R-:W-:Y:S05]  /*18950*/  @!P1 NANOSLEEP.SYNCS 0x989680 ;  /* 0x009896800000995d */ /* 0x004fea0003900000 */
[----:B------:R-:W2:Y:S02]  /*18960*/  @!P1 SYNCS.PHASECHK.TRANS64 P1, [R9+URZ+0x37008], R2 ;  /* 0x03700802090095a7 */ /* 0x000ea4000802007f */
[----:B--2---:R-:W-:Y:S05]  /*18970*/  @!P1 BRA `(.L_x_20) ;  /* 0xfffffffc00ec9947 */ /* 0x004fea000383ffff */
[----:B------:R-:W-:Y:S05]  /*18980*/  BRA `(.L_x_110) ;  /* 0xfffffee0004c7947 */ /* 0x000fea000383ffff */
.L_x_25:
[----:B-1----:R-:W-:-:S04]  /*18990*/  MOV R11, UR6 ;  /* 0x00000006000b7c02 */ /* 0x002fc80008000f00 */
[----:B------:R1:W2:Y:S03]  /*189a0*/  SYNCS.PHASECHK.TRANS64.TRYWAIT P2, [R11+URZ+0x37000], R6 ;  /* 0x037000060b0075a7 */ /* 0x0002a6000804017f */
[----:B--2---:R-:W-:Y:S05]  /*189b0*/  @!P2 NANOSLEEP.SYNCS 0x989680 ;  /* 0x009896800000a95d */ /* 0x004fea0003900000 */
[----:B------:R-:W2:Y:S02]  /*189c0*/  @!P2 SYNCS.PHASECHK.TRANS64 P2, [R11+URZ+0x37000], R6 ;  /* 0x037000060b00a5a7 */ /* 0x000ea4000804007f */
[----:B--2---:R-:W-:Y:S05]  /*189d0*/  @!P2 BRA `(.L_x_25) ;  /* 0xfffffffc00eca947 */ /* 0x004fea000383ffff */
[----:B------:R-:W-:Y:S05]  /*189e0*/  BRA `(.L_x_111) ;  /* 0xfffffefc00047947 */ /* 0x000fea000383ffff */
.L_x_29:
[----:B-1----:R-:W-:-:S04]  /*189f0*/  MOV R7, UR7 ;  /* 0x0000000700077c02 */ /* 0x002fc80008000f00 */
[----:B------:R1:W2:Y:S03]  /*18a00*/  SYNCS.PHASECHK.TRANS64.TRYWAIT P2, [R7+URZ+0x37000], R12 ;  /* 0x0370000c070075a7 */ /* 0x0002a6000804017f */
[----:B--2---:R-:W-:Y:S05]  /*18a10*/  @!P2 NANOSLEEP.SYNCS 0x989680 ;  /* 0x009896800000a95d */ /* 0x004fea0003900000 */
[----:B------:R-:W2:Y:S02]  /*18a20*/  @!P2 SYNCS.PHASECHK.TRANS64 P2, [R7+URZ+0x37000], R12 ;  /* 0x0370000c0700a5a7 */ /* 0x000ea4000804007f */
[----:B--2---:R-:W-:Y:S05]  /*18a30*/  @!P2 BRA `(.L_x_29) ;  /* 0xfffffffc00eca947 */ /* 0x004fea000383ffff */
[----:B------:R-:W-:Y:S05]  /*18a40*/  BRA `(.L_x_28) ;  /* 0xffffff3c009c7947 */ /* 0x000fea000383ffff */
.L_x_37:
[----:B-1----:R-:W-:-:S04]  /*18a50*/  MOV R9, UR6 ;  /* 0x0000000600097c02 */ /* 0x002fc80008000f00 */
[----:B------:R1:W2:Y:S03]  /*18a60*/  SYNCS.PHASECHK.TRANS64.TRYWAIT P2, [R9+URZ+0x37000], R8 ;  /* 0x03700008090075a7 */ /* 0x0002a6000804017f */
[----:B--2---:R-:W-:Y:S05]  /*18a70*/  @!P2 NANOSLEEP.SYNCS 0x989680 ;  /* 0x009896800000a95d */ /* 0x004fea0003900000 */
[----:B------:R-:W2:Y:S02]  /*18a80*/  @!P2 SYNCS.PHASECHK.TRANS64 P2, [R9+URZ+0x37000], R8 ;  /* 0x037000080900a5a7 */ /* 0x000ea4000804007f */
[----:B--2---:R-:W-:Y:S05]  /*18a90*/  @!P2 BRA `(.L_x_37) ;  /* 0xfffffffc00eca947 */ /* 0x004fea000383ffff */
[----:B------:R-:W-:Y:S05]  /*18aa0*/  BRA `(.L_x_112) ;  /* 0xffffff58007c7947 */ /* 0x000fea000383ffff */
.L_x_41:
[----:B-1----:R-:W-:-:S04]  /*18ab0*/  MOV R6, UR7 ;  /* 0x0000000700067c02 */ /* 0x002fc80008000f00 */
[----:B------:R1:W2:Y:S03]  /*18ac0*/  SYNCS.PHASECHK.TRANS64.TRYWAIT P2, [R6+URZ+0x37000], R11 ;  /* 0x0370000b060075a7 */ /* 0x0002a6000804017f */
[----:B--2---:R-:W-:Y:S05]  /*18ad0*/  @!P2 NANOSLEEP.SYNCS 0x989680 ;  /* 0x009896800000a95d */ /* 0x004fea0003900000 */
[----:B------:R-:W2:Y:S02]  /*18ae0*/  @!P2 SYNCS.PHASECHK.TRANS64 P2, [R6+URZ+0x37000], R11 ;  /* 0x0370000b0600a5a7 */ /* 0x000ea4000804007f */
[----:B--2---:R-:W-:Y:S05]  /*18af0*/  @!P2 BRA `(.L_x_41) ;  /* 0xfffffffc00eca947 */ /* 0x004fea000383ffff */
[----:B------:R-:W-:Y:S05]  /*18b00*/  BRA `(.L_x_40) ;  /* 0xffffffac00407947 */ /* 0x000fea000383ffff */
.L_x_57:
[----:B-1----:R-:W-:-:S04]  /*18b10*/  MOV R3, UR28 ;  /* 0x0000001c00037c02 */ /* 0x002fc80008000f00 */
[----:B------:R1:W2:Y:S03]  /*18b20*/  SYNCS.PHASECHK.TRANS64.TRYWAIT P0, [R3+URZ+0x8], R0 ;  /* 0x00000800030075a7 */ /* 0x0002a6000800017f */
[----:B--2---:R-:W-:Y:S05]  /*18b30*/  @!P0 NANOSLEEP.SYNCS 0x989680 ;  /* 0x009896800000895d */ /* 0x004fea0003900000 */
[----:B------:R-:W2:Y:S02]  /*18b40*/  @!P0 SYNCS.PHASECHK.TRANS64 P0, [R3+URZ+0x8], R0 ;  /* 0x00000800030085a7 */ /* 0x000ea4000800007f */
[----:B--2---:R-:W-:Y:S05]  /*18b50*/  @!P0 BRA `(.L_x_57) ;  /* 0xfffffffc00ec8947 */ /* 0x004fea000383ffff */
[----:B------:R-:W-:Y:S05]  /*18b60*/  BRA `(.L_x_113) ;  /* 0xffffffcc00d87947 */ /* 0x000fea000383ffff */
.L_x_77:
[----:B--2---:R2:W4:Y:S02]  /*18b70*/  SYNCS.PHASECHK.TRANS64.TRYWAIT P0, [R4+URZ+0x37060], R3 ;  /* 0x03706003040075a7 */ /* 0x004524000800017f */
[----:B----4-:R-:W-:Y:S05]  /*18b80*/  @!P0 NANOSLEEP.SYNCS 0x989680 ;  /* 0x009896800000895d */ /* 0x010fea0003900000 */
[----:B------:R-:W4:Y:S02]  /*18b90*/  @!P0 SYNCS.PHASECHK.TRANS64 P0, [R4+URZ+0x37060], R3 ;  /* 0x03706003040085a7 */ /* 0x000f24000800007f */
[----:B----4-:R-:W-:Y:S05]  /*18ba0*/  @!P0 BRA `(.L_x_77) ;  /* 0xfffffffc00f08947 */ /* 0x010fea000383ffff */
[----:B------:R-:W-:Y:S05]  /*18bb0*/  BRA `(.L_x_114) ;  /* 0xffffffe000c47947 */ /* 0x000fea000383ffff */
.L_x_82:
[----:B-1----:R1:W2:Y:S02]  /*18bc0*/  SYNCS.PHASECHK.TRANS64.TRYWAIT P0, [R5+URZ+0x37028], R2 ;  /* 0x03702802050075a7 */ /* 0x0022a4000800017f */
[----:B--2---:R-:W-:Y:S05]  /*18bd0*/  @!P0 NANOSLEEP.SYNCS 0x989680 ;  /* 0x009896800000895d */ /* 0x004fea0003900000 */
[----:B------:R-:W2:Y:S02]  /*18be0*/  @!P0 SYNCS.PHASECHK.TRANS64 P0, [R5+URZ+0x37028], R2 ;  /* 0x03702802050085a7 */ /* 0x000ea4000800007f */
[----:B--2---:R-:W-:Y:S05]  /*18bf0*/  @!P0 BRA `(.L_x_82) ;  /* 0xfffffffc00f08947 */ /* 0x004fea000383ffff */
[----:B------:R-:W-:Y:S05]  /*18c00*/  BRA `(.L_x_115) ;  /* 0xffffffe400b07947 */ /* 0x000fea000383ffff */
.L_x_87:
[----:B-1----:R1:W2:Y:S02]  /*18c10*/  SYNCS.PHASECHK.TRANS64.TRYWAIT P0, [R5+URZ+0x37060], R6 ;  /* 0x03706006050075a7 */ /* 0x0022a4000800017f */
[----:B--2---:R-:W-:Y:S05]  /*18c20*/  @!P0 NANOSLEEP.SYNCS 0x989680 ;  /* 0x009896800000895d */ /* 0x004fea0003900000 */
[----:B------:R-:W2:Y:S02]  /*18c30*/  @!P0 SYNCS.PHASECHK.TRANS64 P0, [R5+URZ+0x37060], R6 ;  /* 0x03706006050085a7 */ /* 0x000ea4000800007f */
[----:B--2---:R-:W-:Y:S05]  /*18c40*/  @!P0 BRA `(.L_x_87) ;  /* 0xfffffffc00f08947 */ /* 0x004fea000383ffff */
[----:B------:R-:W-:Y:S05]  /*18c50*/  BRA `(.L_x_116) ;  /* 0xffffffe8009c7947 */ /* 0x000fea000383ffff */
.L_x_92:
[----:B-1----:R1:W2:Y:S02]  /*18c60*/  SYNCS.PHASECHK.TRANS64.TRYWAIT P0, [R4+URZ+0x37028], R7 ;  /* 0x03702807040075a7 */ /* 0x0022a4000800017f */
[----:B--2---:R-:W-:Y:S05]  /*18c70*/  @!P0 NANOSLEEP.SYNCS 0x989680 ;  /* 0x009896800000895d */ /* 0x004fea0003900000 */
[----:B------:R-:W2:Y:S02]  /*18c80*/  @!P0 SYNCS.PHASECHK.TRANS64 P0, [R4+URZ+0x37028], R7 ;  /* 0x03702807040085a7 */ /* 0x000ea4000800007f */
[----:B--2---:R-:W-:Y:S05]  /*18c90*/  @!P0 BRA `(.L_x_92) ;  /* 0xfffffffc00f08947 */ /* 0x004fea000383ffff */
[----:B------:R-:W-:Y:S05]  /*18ca0*/  BRA `(.L_x_117) ;  /* 0xffffffec00947947 */ /* 0x000fea000383ffff */
.L_x_98:
[----:B-1----:R1:W2:Y:S02]  /*18cb0*/  SYNCS.PHASECHK.TRANS64.TRYWAIT P4, [R6+URZ+0x37028], R5 ;  /* 0x03702805060075a7 */ /* 0x0022a4000808017f */
[----:B--2---:R-:W-:Y:S05]  /*18cc0*/  @!P4 NANOSLEEP.SYNCS 0x989680 ;  /* 0x009896800000c95d */ /* 0x004fea0003900000 */
[----:B------:R-:W2:Y:S02]  /*18cd0*/  @!P4 SYNCS.PHASECHK.TRANS64 P4, [R6+URZ+0x37028], R5 ;  /* 0x037028050600c5a7 */ /* 0x000ea4000808007f */
[----:B--2---:R-:W-:Y:S05]  /*18ce0*/  @!P4 BRA `(.L_x_98) ;  /* 0xfffffffc00f0c947 */ /* 0x004fea000383ffff */
[----:B------:R-:W-:Y:S05]  /*18cf0*/  BRA `(.L_x_118) ;  /* 0xfffffff000bc7947 */ /* 0x000fea000383ffff */
.L_x_103:
[----:B-1----:R1:W2:Y:S02]  /*18d00*/  SYNCS.PHASECHK.TRANS64.TRYWAIT P4, [R6+URZ+0x37028], R7 ;  /* 0x03702807060075a7 */ /* 0x0022a4000808017f */
[----:B--2---:R-:W-:Y:S05]  /*18d10*/  @!P4 NANOSLEEP.SYNCS 0x989680 ;  /* 0x009896800000c95d */ /* 0x004fea0003900000 */
[----:B------:R-:W2:Y:S02]  /*18d20*/  @!P4 SYNCS.PHASECHK.TRANS64 P4, [R6+URZ+0x37028], R7 ;  /* 0x037028070600c5a7 */ /* 0x000ea4000808007f */
[----:B--2---:R-:W-:Y:S05]  /*18d30*/  @!P4 BRA `(.L_x_103) ;  /* 0xfffffffc00f0c947 */ /* 0x004fea000383ffff */
[----:B------:R-:W-:Y:S05]  /*18d40*/  BRA `(.L_x_119) ;  /* 0xfffffff400b47947 */ /* 0x000fea000383ffff */
        .weak           $__internal_0_$__cuda_sm20_rcp_rn_f32_slowpath
        .type           $__internal_0_$__cuda_sm20_rcp_rn_f32_slowpath,@function
        .size           $__internal_0_$__cuda_sm20_rcp_rn_f32_slowpath,(.L_x_125 - $__internal_0_$__cuda_sm20_rcp_rn_f32_slowpath)
$__internal_0_$__cuda_sm20_rcp_rn_f32_slowpath:
[----:B------:R-:W-:Y:S01]  /*18d50*/  IMAD.SHL.U32 R0, R2, 0x2, RZ ;  /* 0x0000000202007824 */ /* 0x000fe200078e00ff */
[----:B------:R-:W-:Y:S04]  /*18d60*/  BSSY B2, `(.L_x_120) ;  /* 0x0000030000027945 */ /* 0x000fe80003800000 */
[----:B------:R-:W-:-:S04]  /*18d70*/  SHF.R.U32.HI R13, RZ, 0x18, R0 ;  /* 0x00000018ff0d7819 */ /* 0x000fc80000011600 */
[----:B------:R-:W-:-:S13]  /*18d80*/  ISETP.NE.U32.AND P0, PT, R13, RZ, PT ;  /* 0x000000ff0d00720c */ /* 0x000fda0003f05070 */
[----:B------:R-:W-:Y:S05]  /*18d90*/  @P0 BRA `(.L_x_121) ;  /* 0x0000000000280947 */ /* 0x000fea0003800000 */
[----:B------:R-:W-:-:S04]  /*18da0*/  SHF.L.U32 R0, R2, 0x1, RZ ;  /* 0x0000000102007819 */ /* 0x000fc800000006ff */
[----:B------:R-:W-:-:S13]  /*18db0*/  ISETP.NE.AND P0, PT, R0, RZ, PT ;  /* 0x000000ff0000720c */ /* 0x000fda0003f05270 */
[----:B------:R-:W-:Y:S01]  /*18dc0*/  @P0 FFMA R5, R2, 1.84467440737095516160e+19, RZ ;  /* 0x5f80000002050823 */ /* 0x000fe200000000ff */
[----:B------:R-:W-:Y:S08]  /*18dd0*/  @!P0 MUFU.RCP R3, R2 ;  /* 0x0000000200038308 */ /* 0x000ff00000001000 */
[----:B------:R-:W1:Y:S02]  /*18de0*/  @P0 MUFU.RCP R0, R5 ;  /* 0x0000000500000308 */ /* 0x000e640000001000 */
[----:B-1----:R-:W-:-:S04]  /*18df0*/  @P0 FFMA R12, R5, R0, -1 ;  /* 0xbf800000050c0423 */ /* 0x002fc80000000000 */
[----:B------:R-:W-:-:S04]  /*18e00*/  @P0 FADD.FTZ R13, -R12, -RZ ;  /* 0x800000ff0c0d0221 */ /* 0x000fc80000010100 */
[----:B------:R-:W-:-:S04]  /*18e10*/  @P0 FFMA R0, R0, R13, R0 ;  /* 0x0000000d00000223 */ /* 0x000fc80000000000 */
[----:B------:R-:W-:Y:S01]  /*18e20*/  @P0 FFMA R3, R0, 1.84467440737095516160e+19, RZ ;  /* 0x5f80000000030823 */ /* 0x000fe200000000ff */
[----:B------:R-:W-:Y:S06]  /*18e30*/  BRA `(.L_x_122) ;  /* 0x0000000000887947 */ /* 0x000fec0003800000 */
.L_x_121:
[----:B------:R-:W-:-:S04]  /*18e40*/  IADD3 R19, R13, -0xfd, RZ ;  /* 0xffffff030d137810 */ /* 0x000fc80007ffe0ff */
[----:B------:R-:W-:-:S13]  /*18e50*/  ISETP.GT.U32.AND P0, PT, R19, 0x1, PT ;  /* 0x000000011300780c */ /* 0x000fda0003f04070 */
[----:B------:R-:W-:Y:S05]  /*18e60*/  @P0 BRA `(.L_x_123) ;  /* 0x0000000000780947 */ /* 0x000fea0003800000 */
[----:B------:R-:W-:Y:S02]  /*18e70*/  LOP3.LUT R0, R2, 0x7fffff, RZ, 0xc0, !PT ;  /* 0x007fffff02007812 */ /* 0x000fe400078ec0ff */
[----:B------:R-:W-:Y:S02]  /*18e80*/  MOV R14, 0x3 ;  /* 0x00000003000e7802 */ /* 0x000fe40000000f00 */
[----:B------:R-:W-:Y:S02]  /*18e90*/  LOP3.LUT R0, R0, 0x3f800000, RZ, 0xfc, !PT ;  /* 0x3f80000000007812 */ /* 0x000fe400078efcff */
[----:B------:R-:W-:Y:S02]  /*18ea0*/  SHF.L.U32 R14, R14, R19, RZ ;  /* 0x000000130e0e7219 */ /* 0x000fe400000006ff */
[----:B------:R-:W1:Y:S02]  /*18eb0*/  MUFU.RCP R3, R0 ;  /* 0x0000000000037308 */ /* 0x000e640000001000 */
[----:B-1----:R-:W-:-:S04]  /*18ec0*/  FFMA R5, R0, R3, -1 ;  /* 0xbf80000000057423 */ /* 0x002fc80000000003 */
[----:B------:R-:W-:-:S04]  /*18ed0*/  FADD.FTZ R12, -R5, -RZ ;  /* 0x800000ff050c7221 */ /* 0x000fc80000010100 */
[CCC-:B------:R-:W-:Y:S01]  /*18ee0*/  FFMA.RM R5, R3.reuse, R12.reuse, R3.reuse ;  /* 0x0000000c03057223 */ /* 0x1c0fe20000004003 */
[----:B------:R-:W-:-:S04]  /*18ef0*/  FFMA.RP R12, R3, R12, R3 ;  /* 0x0000000c030c7223 */ /* 0x000fc80000008003 */
[C---:B------:R-:W-:Y:S02]  /*18f00*/  LOP3.LUT R3, R5.reuse, 0x7fffff, RZ, 0xc0, !PT ;  /* 0x007fffff05037812 */ /* 0x040fe400078ec0ff */
[----:B------:R-:W-:Y:S02]  /*18f10*/  FSETP.NEU.FTZ.AND P0, PT, R5, R12, PT ;  /* 0x0000000c0500720b */ /* 0x000fe40003f1d000 */
[----:B------:R-:W-:Y:S02]  /*18f20*/  LOP3.LUT R3, R3, 0x800000, RZ, 0xfc, !PT ;  /* 0x0080000003037812 */ /* 0x000fe400078efcff */
[----:B------:R-:W-:Y:S02]  /*18f30*/  SEL R5, RZ, 0xffffffff, !P0 ;  /* 0xffffffffff057807 */ /* 0x000fe40004000000 */
[----:B------:R-:W-:Y:S02]  /*18f40*/  LOP3.LUT R14, R14, R3, RZ, 0xc0, !PT ;  /* 0x000000030e0e7212 */ /* 0x000fe400078ec0ff */
[----:B------:R-:W-:-:S02]  /*18f50*/  IADD3 R0, -R5, RZ, RZ ;  /* 0x000000ff05007210 */ /* 0x000fc40007ffe1ff */
[-C--:B------:R-:W-:Y:S02]  /*18f60*/  SHF.R.U32.HI R14, RZ, R19.reuse, R14 ;  /* 0x00000013ff0e7219 */ /* 0x080fe4000001160e */
[----:B------:R-:W-:Y:S02]  /*18f70*/  LOP3.LUT P1, RZ, R0, R19, R3, 0xf8, !PT ;  /* 0x0000001300ff7212 */ /* 0x000fe4000782f803 */
[C---:B------:R-:W-:Y:S02]  /*18f80*/  LOP3.LUT P0, RZ, R14.reuse, 0x1, RZ, 0xc0, !PT ;  /* 0x000000010eff7812 */ /* 0x040fe4000780c0ff */
[----:B------:R-:W-:-:S04]  /*18f90*/  LOP3.LUT P2, RZ, R14, 0x2, RZ, 0xc0, !PT ;  /* 0x000000020eff7812 */ /* 0x000fc8000784c0ff */
[----:B------:R-:W-:Y:S02]  /*18fa0*/  PLOP3.LUT P0, PT, P0, P1, P2, 0xe0, 0x0 ;  /* 0x000000000000781c */ /* 0x000fe40000703c20 */
[----:B------:R-:W-:Y:S02]  /*18fb0*/  LOP3.LUT P1, RZ, R2, 0x7fffff, RZ, 0xc0, !PT ;  /* 0x007fffff02ff7812 */ /* 0x000fe4000782c0ff */
[----:B------:R-:W-:-:S04]  /*18fc0*/  SEL R0, RZ, 0x1, !P0 ;  /* 0x00000001ff007807 */ /* 0x000fc80004000000 */
[----:B------:R-:W-:-:S04]  /*18fd0*/  IADD3 R0, -R0, RZ, RZ ;  /* 0x000000ff00007210 */ /* 0x000fc80007ffe1ff */
[----:B------:R-:W-:Y:S01]  /*18fe0*/  ISETP.GE.AND P0, PT, R0, RZ, PT ;  /* 0x000000ff0000720c */ /* 0x000fe20003f06270 */
[----:B------:R-:W-:-:S05]  /*18ff0*/  VIADD R0, R13, 0xffffff04 ;  /* 0xffffff040d007836 */ /* 0x000fca0000000000 */
[----:B------:R-:W-:-:S07]  /*19000*/  SHF.R.U32.HI R3, RZ, R0, R3 ;  /* 0x00000000ff037219 */ /* 0x000fce0000011603 */
[----:B------:R-:W-:-:S04]  /*19010*/  @!P0 IADD3 R3, R3, 0x1, RZ ;  /* 0x0000000103038810 */ /* 0x000fc80007ffe0ff */
[----:B------:R-:W-:-:S04]  /*19020*/  @!P1 SHF.L.U32 R3, R3, 0x1, RZ ;  /* 0x0000000103039819 */ /* 0x000fc800000006ff */
[----:B------:R-:W-:Y:S01]  /*19030*/  LOP3.LUT R3, R3, 0x80000000, R2, 0xf8, !PT ;  /* 0x8000000003037812 */ /* 0x000fe200078ef802 */
[----:B------:R-:W-:Y:S06]  /*19040*/  BRA `(.L_x_122) ;  /* 0x0000000000047947 */ /* 0x000fec0003800000 */
.L_x_123:
[----:B------:R1:W2:Y:S02]  /*19050*/  MUFU.RCP R3, R2 ;  /* 0x0000000200037308 */ /* 0x0002a40000001000 */
.L_x_122:
[----:B------:R-:W-:Y:S05]  /*19060*/  BSYNC B2 ;  /* 0x0000000000027941 */ /* 0x000fea0003800000 */
.L_x_120:
[----:B--2---:R-:W-:Y:S02]  /*19070*/  MOV R0, R3 ;  /* 0x0000000300007202 */ /* 0x004fe40000000f00 */
[----:B-1----:R-:W-:Y:S02]  /*19080*/  MOV R2, R15 ;  /* 0x0000000f00027202 */ /* 0x002fe40000000f00 */
[----:B------:R-:W-:-:S04]  /*19090*/  MOV R3, 0x0 ;  /* 0x0000000000037802 */ /* 0x000fc80000000f00 */
[----:B------:R-:W-:Y:S05]  /*190a0*/  RET.REL.NODEC R2 `(_ZN7cutlass13device_kernelINS_4fmha6kernel28FmhaKernelTmaWarpSpecializedINS1_10collective30FmhaMainloopTmaWarpSpecializedINS_10bfloat16_tEffN4cute5tupleIJNS7_1CILi128EEENS9_ILi256EEENS9_ILi80EEEEEENS8_IJiNS9_ILi1EEENS8_IJiiEEEEEESG_SG_NS4_14ResidualFusionEJEEENS4_15FmhaFwdEpilogueIS6_fNS8_IJNS9_ILi64EEESC_SB_EEEEENS2_23IndividualTileSchedulerEJEEEEEvNT_6ParamsE) ;  /* 0xfffffe6c02d47950 */ /* 0x000fea0003c3ffff */
.L_x_124:
[----:B------:R-:W-:-:S00]  /*190b0*/  BRA `(.L_x_124) ;  /* 0xfffffffc00fc7947 */ /* 0x000fc0000383ffff */
[----:B------:R-:W-:-:S00]  /*190c0*/  NOP ;  /* 0x0000000000007918 */ /* 0x000fc00000000000 */
        /* <DEDUP_REMOVED lines=11> */
.L_x_125:


//--------------------- .nv.global.init           --------------------------
	.section	.nv.global.init,"aw",@progbits
.nv.global.init:
	.type		$str$24,@object
	.size		$str$24,($str$25 - $str$24)
$str$24:
        /*0000*/ 	.byte	0x28, 0x61, 0x64, 0x64, 0x72, 0x65, 0x73, 0x73, 0x20, 0x26, 0x20, 0x6d, 0x61, 0x73, 0x6b, 0x29
        /*0010*/ 	.byte	0x20, 0x3d, 0x3d, 0x20, 0x30, 0x00
	.type		$str$25,@object
	.size		$str$25,(__unnamed_1 - $str$25)
$str$25:
        /*0016*/ 	.byte	0x2f, 0x74, 0x6d, 0x70, 0x2f, 0x63, 0x75, 0x74, 0x6c, 0x61, 0x73, 0x73, 0x5f, 0x73, 0x77, 0x65
        /*0026*/ 	.byte	0x65, 0x70, 0x5f, 0x73, 0x72, 0x63, 0x2f, 0x69, 0x6e, 0x63, 0x6c, 0x75, 0x64, 0x65, 0x2f, 0x63
        /*0036*/ 	.byte	0x75, 0x74, 0x65, 0x2f, 0x70, 0x6f, 0x69, 0x6e, 0x74, 0x65, 0x72, 0x5f, 0x66, 0x6c, 0x61, 0x67
        /*0046*/ 	.byte	0x67, 0x65, 0x64, 0x2e, 0x68, 0x70, 0x70, 0x00
	.type		__unnamed_1,@object
	.size		__unnamed_1,(__unnamed_2 - __unnamed_1)
__unnamed_1:
        /*004e*/ 	.byte	0x61, 0x75, 0x74, 0x6f, 0x20, 0x63, 0x75, 0x74, 0x65, 0x3a, 0x3a, 0x61, 0x73, 0x5f, 0x70, 0x6f
        /* <DEDUP_REMOVED lines=27> */
        /*020e*/ 	.byte	0x31, 0x30, 0x32, 0x34, 0x3e, 0x3e, 0x3e, 0x3e, 0x3e, 0x5d, 0x00
	.type		__unnamed_2,@object
	.size		__unnamed_2,(.L_1 - __unnamed_2)
__unnamed_2:
        /* <DEDUP_REMOVED lines=29> */
.L_1:


//--------------------- .nv.shared._ZN7cutlass13device_kernelINS_4fmha6kernel28FmhaKernelTmaWarpSpecializedINS1_10collective30FmhaMainloopTmaWarpSpecializedINS_10bfloat16_tEffN4cute5tupleIJNS7_1CILi128EEENS9_ILi256EEENS9_ILi80EEEEEENS8_IJiNS9_ILi1EEENS8_IJiiEEEEEESG_SG_NS4_14ResidualFusionEJEEENS4_15FmhaFwdEpilogueIS6_fNS8_IJNS9_ILi64EEESC_SB_EEEEENS2_23IndividualTileSchedulerEJEEEEEvNT_6ParamsE --------------------------
	.section	.nv.shared._ZN7cutlass13device_kernelINS_4fmha6kernel28FmhaKernelTmaWarpSpecializedINS1_10collective30FmhaMainloopTmaWarpSpecializedINS_10bfloat16_tEffN4cute5tupleIJNS7_1CILi128EEENS9_ILi256EEENS9_ILi80EEEEEENS8_IJiNS9_ILi1EEENS8_IJiiEEEEEESG_SG_NS4_14ResidualFusionEJEEENS4_15FmhaFwdEpilogueIS6_fNS8_IJNS9_ILi64EEESC_SB_EEEEENS2_23IndividualTileSchedulerEJEEEEEvNT_6ParamsE,"aw",@nobits
	.sectionflags	@""
	.align	16
	.zero		1024


//--------------------- .nv.shared.reserved.0     --------------------------
	.section	.nv.shared.reserved.0,"aw",@nobits
	.weak		__nv_reservedSMEM_offset_0_alias
	.size		__nv_reservedSMEM_offset_0_alias, 0, 0
	.other		__nv_reservedSMEM_offset_0_alias,@"STO_CUDA_RESERVED_SHARED STV_DEFAULT"
__nv_reservedSMEM_offset_0_alias:
	.zero		0


//--------------------- .nv.global                --------------------------
	.section	.nv.global,"aw",@nobits
.nv.global:
	.type		_ZN39_INTERNAL_4c890b81_4_k_cu_5d147866_31454cute1_E,@object
	.size		_ZN39_INTERNAL_4c890b81_4_k_cu_5d147866_31454cute1_E,(_ZN39_INTERNAL_4c890b81_4_k_cu_5d147866_31454cuda3std3__45__cpo6cbeginE - _ZN39_INTERNAL_4c890b81_4_k_cu_5d147866_31454cute1_E)
_ZN39_INTERNAL_4c890b81_4_k_cu_5d147866_31454cute1_E:
	.zero		1
	.type		_ZN39_INTERNAL_4c890b81_4_k_cu_5d147866_31454cuda3std3__45__cpo6cbeginE,@object
	.size		_ZN39_INTERNAL_4c890b81_4_k_cu_5d147866_31454cuda3std3__45__cpo6cbeginE,(_ZN39_INTERNAL_4c890b81_4_k_cu_5d147866_31454cuda3std3__48in_placeE - _ZN39_INTERNAL_4c890b81_4_k_cu_5d147866_31454cuda3std3__45__cpo6cbeginE)
_ZN39_INTERNAL_4c890b81_4_k_cu_5d147866_31454cuda3std3__45__cpo6cbeginE:
	.zero		1
	.type		_ZN39_INTERNAL_4c890b81_4_k_cu_5d147866_31454cuda3std3__48in_placeE,@object
	.size		_ZN39_INTERNAL_4c890b81_4_k_cu_5d147866_31454cuda3std3__48in_placeE,(_ZN39_INTERNAL_4c890b81_4_k_cu_5d147866_31454cuda3std6ranges3__45__cpo9iter_moveE - _ZN39_INTERNAL_4c890b81_4_k_cu_5d147866_31454cuda3std3__48in_placeE)
_ZN39_INTERNAL_4c890b81_4_k_cu_5d147866_31454cuda3std3__48in_placeE:
	.zero		1
	.type		_ZN39_INTERNAL_4c890b81_4_k_cu_5d147866_31454cuda3std6ranges3__45__cpo9iter_moveE,@object
	.size		_ZN39_INTERNAL_4c890b81_4_k_cu_5d147866_31454cuda3std6ranges3__45__cpo9iter_moveE,(_ZN39_INTERNAL_4c890b81_4_k_cu_5d147866_31454cuda3std3__45__cpo5beginE - _ZN39_INTERNAL_4c890b81_4_k_cu_5d147866_31454cuda3std6ranges3__45__cpo9iter_moveE)
_ZN39_INTERNAL_4c890b81_4_k_cu_5d147866_31454cuda3std6ranges3__45__cpo9iter_moveE:
	.zero		1
	.type		_ZN39_INTERNAL_4c890b81_4_k_cu_5d147866_31454cuda3std3__45__cpo5beginE,@object
	.size		_ZN39_INTERNAL_4c890b81_4_k_cu_5d147866_31454cuda3std3__45__cpo5beginE,(_ZN39_INTERNAL_4c890b81_4_k_cu_5d147866_31454cuda3std3__441_GLOBAL__N__4c890b81_4_k_cu_5d147866_31456ignoreE - _ZN39_INTERNAL_4c890b81_4_k_cu_5d147866_31454cuda3std3__45__cpo5beginE)
_ZN39_INTERNAL_4c890b81_4_k_cu_5d147866_31454cuda3std3__45__cpo5beginE:
	.zero		1
	.type		_ZN39_INTERNAL_4c890b81_4_k_cu_5d147866_31454cuda3std3__441_GLOBAL__N__4c890b81_4_k_cu_5d147866_31456ignoreE,@object
	.size		_ZN39_INTERNAL_4c890b81_4_k_cu_5d147866_31454cuda3std3__441_GLOBAL__N__4c890b81_4_k_cu_5d147866_31456ignoreE,(_ZN39_INTERNAL_4c890b81_4_k_cu_5d147866_31454cute7productE - _ZN39_INTERNAL_4c890b81_4_k_cu_5d147866_31454cuda3std3__441_GLOBAL__N__4c890b81_4_k_cu_5d147866_31456ignoreE)
_ZN39_INTERNAL_4c890b81_4_k_cu_5d147866_31454cuda3std3__441_GLOBAL__N__4c890b81_4_k_cu_5d147866_31456ignoreE:
	.zero		1
	.type		_ZN39_INTERNAL_4c890b81_4_k_cu_5d147866_31454cute7productE,@object
	.size		_ZN39_INTERNAL_4c890b81_4_k_cu_5d147866_31454cute7productE,(_ZN39_INTERNAL_4c890b81_4_k_cu_5d147866_31454cuda3std3__45__cpo3endE - _ZN39_INTERNAL_4c890b81_4_k_cu_5d147866_31454cute7productE)
_ZN39_INTERNAL_4c890b81_4_k_cu_5d147866_31454cute7productE:
	.zero		1
	.type		_ZN39_INTERNAL_4c890b81_4_k_cu_5d147866_31454cuda3std3__45__cpo3endE,@object
	.size		_ZN39_INTERNAL_4c890b81_4_k_cu_5d147866_31454cuda3std3__45__cpo3endE,(_ZN39_INTERNAL_4c890b81_4_k_cu_5d147866_31454cuda3std3__419piecewise_constructE - _ZN39_INTERNAL_4c890b81_4_k_cu_5d147866_31454cuda3std3__45__cpo3endE)
_ZN39_INTERNAL_4c890b81_4_k_cu_5d147866_31454cuda3std3__45__cpo3endE:
	.zero		1
	.type		_ZN39_INTERNAL_4c890b81_4_k_cu_5d147866_31454cuda3std3__419piecewise_constructE,@object
	.size		_ZN39_INTERNAL_4c890b81_4_k_cu_5d147866_31454cuda3std3__419piecewise_constructE,(_ZN39_INTERNAL_4c890b81_4_k_cu_5d147866_31454cuda3std3__45__cpo4cendE - _ZN39_INTERNAL_4c890b81_4_k_cu_5d147866_31454cuda3std3__419piecewise_constructE)
_ZN39_INTERNAL_4c890b81_4_k_cu_5d147866_31454cuda3std3__419piecewise_constructE:
	.zero		1
	.type		_ZN39_INTERNAL_4c890b81_4_k_cu_5d147866_31454cuda3std3__45__cpo4cendE,@object
	.size		_ZN39_INTERNAL_4c890b81_4_k_cu_5d147866_31454cuda3std3__45__cpo4cendE,(_ZN39_INTERNAL_4c890b81_4_k_cu_5d147866_31454cuda3std6ranges3__45__cpo4swapE - _ZN39_INTERNAL_4c890b81_4_k_cu_5d147866_31454cuda3std3__45__cpo4cendE)
_ZN39_INTERNAL_4c890b81_4_k_cu_5d147866_31454cuda3std3__45__cpo4cendE:
	.zero		1
	.type		_ZN39_INTERNAL_4c890b81_4_k_cu_5d147866_31454cuda3std6ranges3__45__cpo4swapE,@object
	.size		_ZN39_INTERNAL_4c890b81_4_k_cu_5d147866_31454cuda3std6ranges3__45__cpo4swapE,(.L_9 - _ZN39_INTERNAL_4c890b81_4_k_cu_5d147866_31454cuda3std6ranges3__45__cpo4swapE)
_ZN39_INTERNAL_4c890b81_4_k_cu_5d147866_31454cuda3std6ranges3__45__cpo4swapE:
	.zero		1
.L_9:


//--------------------- .nv.constant0._ZN7cutlass13device_kernelINS_4fmha6kernel28FmhaKernelTmaWarpSpecializedINS1_10collective30FmhaMainloopTmaWarpSpecializedINS_10bfloat16_tEffN4cute5tupleIJNS7_1CILi128EEENS9_ILi256EEENS9_ILi80EEEEEENS8_IJiNS9_ILi1EEENS8_IJiiEEEEEESG_SG_NS4_14ResidualFusionEJEEENS4_15FmhaFwdEpilogueIS6_fNS8_IJNS9_ILi64EEESC_SB_EEEEENS2_23IndividualTileSchedulerEJEEEEEvNT_6ParamsE --------------------------
	.section	.nv.constant0._ZN7cutlass13device_kernelINS_4fmha6kernel28FmhaKernelTmaWarpSpecializedINS1_10collective30FmhaMainloopTmaWarpSpecializedINS_10bfloat16_tEffN4cute5tupleIJNS7_1CILi128EEENS9_ILi256EEENS9_ILi80EEEEEENS8_IJiNS9_ILi1EEENS8_IJiiEEEEEESG_SG_NS4_14ResidualFusionEJEEENS4_15FmhaFwdEpilogueIS6_fNS8_IJNS9_ILi64EEESC_SB_EEEEENS2_23IndividualTileSchedulerEJEEEEEvNT_6ParamsE,"a",@progbits
	.sectionflags	@""
	.align	4
.nv.constant0._ZN7cutlass13device_kernelINS_4fmha6kernel28FmhaKernelTmaWarpSpecializedINS1_10collective30FmhaMainloopTmaWarpSpecializedINS_10bfloat16_tEffN4cute5tupleIJNS7_1CILi128EEENS9_ILi256EEENS9_ILi80EEEEEENS8_IJiNS9_ILi1EEENS8_IJiiEEEEEESG_SG_NS4_14ResidualFusionEJEEENS4_15FmhaFwdEpilogueIS6_fNS8_IJNS9_ILi64EEESC_SB_EEEEENS2_23IndividualTileSchedulerEJEEEEEvNT_6ParamsE:
	.zero		2688


//--------------------- SYMBOLS --------------------------

	.type		.nv.reservedSmem.offset0,@object
	.size		.nv.reservedSmem.offset0,0x4
	.type		__assertfail,@function
